def matmul_kernel(
    a_ptr,
    b_ptr,
    c_ptr,
    M,
    N,
    K,
    stride_am,
    stride_ak,
    stride_bk,
    stride_bn,
    stride_cm,
    stride_cn,
    BLOCK_M: tl.constexpr,
    BLOCK_N: tl.constexpr,
    BLOCK_K: tl.constexpr,
    GROUP_M: tl.constexpr,
):
    pid = tl.program_id(axis=0)
    num_pid_m = tl.cdiv(M, BLOCK_M)
    num_pid_n = tl.cdiv(N, BLOCK_N)
    num_pid_in_group = GROUP_M * num_pid_n
    group_id = pid // num_pid_in_group
    first_pid_m = group_id * GROUP_M
    group_size_m = min(num_pid_m - first_pid_m, GROUP_M)
    pid_m = first_pid_m + ((pid % num_pid_in_group) % group_size_m)
    pid_n = (pid % num_pid_in_group) // group_size_m

    offs_am = (pid_m * BLOCK_M + tl.arange(0, BLOCK_M)) % M
    offs_bn = (pid_n * BLOCK_N + tl.arange(0, BLOCK_N)) % N
    offs_k = tl.arange(0, BLOCK_K)
    a_ptrs = a_ptr + offs_am[:, None] * stride_am + offs_k[None, :] * stride_ak
    b_ptrs = b_ptr + offs_k[:, None] * stride_bk + offs_bn[None, :] * stride_bn

    acc = tl.zeros((BLOCK_M, BLOCK_N), dtype=tl.float32)
    for kk in range(0, tl.cdiv(K, BLOCK_K)):
        a = tl.load(a_ptrs, mask=offs_k[None, :] < K - kk * BLOCK_K, other=0.0)
        b = tl.load(b_ptrs, mask=offs_k[:, None] < K - kk * BLOCK_K, other=0.0)
        acc = tl.dot(a, b, acc)
        a_ptrs += BLOCK_K * stride_ak
        b_ptrs += BLOCK_K * stride_bk

    c = acc.to(c_ptr.dtype.element_ty)
    offs_cm = pid_m * BLOCK_M + tl.arange(0, BLOCK_M)
    offs_cn = pid_n * BLOCK_N + tl.arange(0, BLOCK_N)
    c_ptrs = c_ptr + offs_cm[:, None] * stride_cm + offs_cn[None, :] * stride_cn
    mask = (offs_cm[:, None] < M) & (offs_cn[None, :] < N)
    tl.store(c_ptrs, c, mask=mask)

# config = {"BLOCK_K": 64, "BLOCK_M": 128, "BLOCK_N": 256, "GROUP_M": 8, "arch": "sm_100", "dtype": "fp32", "num_ctas": 1, "num_stages": 2, "num_warps": 4}
# arch = sm_100


// ===== COMPILED SASS (sm_100a) =====

	.target	sm_100a

	.elftype	@"ET_EXEC"


//--------------------- .note.nv.tkinfo           --------------------------
	.section	.note.nv.tkinfo,"",@"SHT_NOTE"
	.sectionflags	@"SHF_NOTE_NV_TKINFO"
	.tkinfo
        /*0018*/ 	.word	0x00000081
        /*0030*/ 	.string	""
        /*0030*/ 	.string	"ptxas-blackwell"
        /*0030*/ 	.string	"Cuda compilation tools, release 12.9, V12.9.86"
        /*0030*/ 	.string	"Build cuda_12.9.r12.9/compiler.36037853_0"
        /*0030*/ 	.string	"-v  -suppress-debug-info  -lineinfo  -arch sm_100a "



//--------------------- .note.nv.cuver            --------------------------
	.section	.note.nv.cuver,"",@"SHT_NOTE"
	.sectionflags	@"SHF_NOTE_NV_CUVER"
        /*0018*/ 	.short	0x0001
        /*001a*/ 	.short	0x0064
        /*001c*/ 	.short	0x0001
        /*001e*/ 	.short	0x0000
        /*0020*/ 	.short	0x0001
        /*0022*/ 	.short	0x0000


//--------------------- .nv.info                  --------------------------
	.section	.nv.info,"",@"SHT_CUDA_INFO"
	.align	4


	//----- nvinfo : EIATTR_REGCOUNT
	.align		4
        /*0000*/ 	.byte	0x04, 0x2f
        /*0002*/ 	.short	(.L_4 - .L_3)
	.align		4
.L_3:
        /*0004*/ 	.word	index@(matmul_kernel)
        /*0008*/ 	.word	0x000000ff


	//----- nvinfo : EIATTR_FRAME_SIZE
	.align		4
.L_4:
        /*000c*/ 	.byte	0x04, 0x11
        /*000e*/ 	.short	(.L_6 - .L_5)
	.align		4
.L_5:
        /*0010*/ 	.word	index@($__internal_2_$__cuda_sm10x_tcgen05_guardrail_trap_unallocated_columns_being_dealloced)
        /*0014*/ 	.word	0x00000588


	//----- nvinfo : EIATTR_FRAME_SIZE
	.align		4
.L_6:
        /*0018*/ 	.byte	0x04, 0x11
        /*001a*/ 	.short	(.L_8 - .L_7)
	.align		4
.L_7:
        /*001c*/ 	.word	index@($__internal_1_$__cuda_sm10x_tcgen05_guardrail_trap_phase_invalid_during_alloc)
        /*0020*/ 	.word	0x00000588


	//----- nvinfo : EIATTR_FRAME_SIZE
	.align		4
.L_8:
        /*0024*/ 	.byte	0x04, 0x11
        /*0026*/ 	.short	(.L_10 - .L_9)
	.align		4
.L_9:
        /*0028*/ 	.word	index@($__internal_0_$__cuda_sm10x_tcgen05_guardrail_trap_col_being_dealloced_not_returned_by_alloc)
        /*002c*/ 	.word	0x00000588


	//----- nvinfo : EIATTR_FRAME_SIZE
	.align		4
.L_10:
        /*0030*/ 	.byte	0x04, 0x11
        /*0032*/ 	.short	(.L_12 - .L_11)
	.align		4
.L_11:
        /*0034*/ 	.word	index@(matmul_kernel)
        /*0038*/ 	.word	0x00000588


	//----- nvinfo : EIATTR_MIN_STACK_SIZE
	.align		4
.L_12:
        /*003c*/ 	.byte	0x04, 0x12
        /*003e*/ 	.short	(.L_14 - .L_13)
	.align		4
.L_13:
        /*0040*/ 	.word	index@(matmul_kernel)
        /*0044*/ 	.word	0x00000588
.L_14:


//--------------------- .nv.info.matmul_kernel    --------------------------
	.section	.nv.info.matmul_kernel,"",@"SHT_CUDA_INFO"
	.sectionflags	@""
	.align	4


	//----- nvinfo : EIATTR_CUDA_API_VERSION
	.align		4
        /*0000*/ 	.byte	0x04, 0x37
        /*0002*/ 	.short	(.L_16 - .L_15)
.L_15:
        /*0004*/ 	.word	0x00000081


	//----- nvinfo : EIATTR_KPARAM_INFO
	.align		4
.L_16:
        /*0008*/ 	.byte	0x04, 0x17
        /*000a*/ 	.short	(.L_18 - .L_17)
.L_17:
        /*000c*/ 	.word	0x00000000
        /*0010*/ 	.short	0x000d
        /*0012*/ 	.short	0x0048
        /*0014*/ 	.byte	0x00, 0xf4, 0x21, 0x00


	//----- nvinfo : EIATTR_KPARAM_INFO
	.align		4
.L_18:
        /*0018*/ 	.byte	0x04, 0x17
        /*001a*/ 	.short	(.L_20 - .L_19)
.L_19:
        /*001c*/ 	.word	0x00000000
        /*0020*/ 	.short	0x000c
        /*0022*/ 	.short	0x0040
        /*0024*/ 	.byte	0x00, 0xf4, 0x21, 0x00


	//----- nvinfo : EIATTR_KPARAM_INFO
	.align		4
.L_20:
        /*0028*/ 	.byte	0x04, 0x17
        /*002a*/ 	.short	(.L_22 - .L_21)
.L_21:
        /*002c*/ 	.word	0x00000000
        /*0030*/ 	.short	0x000b
        /*0032*/ 	.short	0x0038
        /*0034*/ 	.byte	0x00, 0xf0, 0x11, 0x00


	//----- nvinfo : EIATTR_KPARAM_INFO
	.align		4
.L_22:
        /*0038*/ 	.byte	0x04, 0x17
        /*003a*/ 	.short	(.L_24 - .L_23)
.L_23:
        /*003c*/ 	.word	0x00000000
        /*0040*/ 	.short	0x000a
        /*0042*/ 	.short	0x0034
        /*0044*/ 	.byte	0x00, 0xf0, 0x11, 0x00


	//----- nvinfo : EIATTR_KPARAM_INFO
	.align		4
.L_24:
        /*0048*/ 	.byte	0x04, 0x17
        /*004a*/ 	.short	(.L_26 - .L_25)
.L_25:
        /*004c*/ 	.word	0x00000000
        /*0050*/ 	.short	0x0009
        /*0052*/ 	.short	0x0030
        /*0054*/ 	.byte	0x00, 0xf0, 0x11, 0x00


	//----- nvinfo : EIATTR_KPARAM_INFO
	.align		4
.L_26:
        /*0058*/ 	.byte	0x04, 0x17
        /*005a*/ 	.short	(.L_28 - .L_27)
.L_27:
        /*005c*/ 	.word	0x00000000
        /*0060*/ 	.short	0x0008
        /*0062*/ 	.short	0x002c
        /*0064*/ 	.byte	0x00, 0xf0, 0x11, 0x00


	//----- nvinfo : EIATTR_KPARAM_INFO
	.align		4
.L_28:
        /*0068*/ 	.byte	0x04, 0x17
        /*006a*/ 	.short	(.L_30 - .L_29)
.L_29:
        /*006c*/ 	.word	0x00000000
        /*0070*/ 	.short	0x0007
        /*0072*/ 	.short	0x0028
        /*0074*/ 	.byte	0x00, 0xf0, 0x11, 0x00


	//----- nvinfo : EIATTR_KPARAM_INFO
	.align		4
.L_30:
        /*0078*/ 	.byte	0x04, 0x17
        /*007a*/ 	.short	(.L_32 - .L_31)
.L_31:
        /*007c*/ 	.word	0x00000000
        /*0080*/ 	.short	0x0006
        /*0082*/ 	.short	0x0024
        /*0084*/ 	.byte	0x00, 0xf0, 0x11, 0x00


	//----- nvinfo : EIATTR_KPARAM_INFO
	.align		4
.L_32:
        /*0088*/ 	.byte	0x04, 0x17
        /*008a*/ 	.short	(.L_34 - .L_33)
.L_33:
        /*008c*/ 	.word	0x00000000
        /*0090*/ 	.short	0x0005
        /*0092*/ 	.short	0x0020
        /*0094*/ 	.byte	0x00, 0xf0, 0x11, 0x00


	//----- nvinfo : EIATTR_KPARAM_INFO
	.align		4
.L_34:
        /*0098*/ 	.byte	0x04, 0x17
        /*009a*/ 	.short	(.L_36 - .L_35)
.L_35:
        /*009c*/ 	.word	0x00000000
        /*00a0*/ 	.short	0x0004
        /*00a2*/ 	.short	0x001c
        /*00a4*/ 	.byte	0x00, 0xf0, 0x11, 0x00


	//----- nvinfo : EIATTR_KPARAM_INFO
	.align		4
.L_36:
        /*00a8*/ 	.byte	0x04, 0x17
        /*00aa*/ 	.short	(.L_38 - .L_37)
.L_37:
        /*00ac*/ 	.word	0x00000000
        /*00b0*/ 	.short	0x0003
        /*00b2*/ 	.short	0x0018
        /*00b4*/ 	.byte	0x00, 0xf0, 0x11, 0x00


	//----- nvinfo : EIATTR_KPARAM_INFO
	.align		4
.L_38:
        /*00b8*/ 	.byte	0x04, 0x17
        /*00ba*/ 	.short	(.L_40 - .L_39)
.L_39:
        /*00bc*/ 	.word	0x00000000
        /*00c0*/ 	.short	0x0002
        /*00c2*/ 	.short	0x0010
        /*00c4*/ 	.byte	0x00, 0xf4, 0x21, 0x00


	//----- nvinfo : EIATTR_KPARAM_INFO
	.align		4
.L_40:
        /*00c8*/ 	.byte	0x04, 0x17
        /*00ca*/ 	.short	(.L_42 - .L_41)
.L_41:
        /*00cc*/ 	.word	0x00000000
        /*00d0*/ 	.short	0x0001
        /*00d2*/ 	.short	0x0008
        /*00d4*/ 	.byte	0x00, 0xf4, 0x21, 0x00


	//----- nvinfo : EIATTR_KPARAM_INFO
	.align		4
.L_42:
        /*00d8*/ 	.byte	0x04, 0x17
        /*00da*/ 	.short	(.L_44 - .L_43)
.L_43:
        /*00dc*/ 	.word	0x00000000
        /*00e0*/ 	.short	0x0000
        /*00e2*/ 	.short	0x0000
        /*00e4*/ 	.byte	0x00, 0xf4, 0x21, 0x00


	//----- nvinfo : EIATTR_AT_ENTRY_FRAGMENTS
	.align		4
.L_44:
        /*00e8*/ 	.byte	0x04, 0x4f
        /*00ea*/ 	.short	(.L_46 - .L_45)


	//   ....[0]....
.L_45:
        /*00ec*/ 	.word	0x00000004


	//----- nvinfo : EIATTR_RESERVED_SMEM_USED
	.align		4
.L_46:
        /*00f0*/ 	.byte	0x01, 0x41
	.zero		2


	//----- nvinfo : EIATTR_SPARSE_MMA_MASK
	.align		4
        /*00f4*/ 	.byte	0x03, 0x50
        /*00f6*/ 	.short	0x0000


	//----- nvinfo : EIATTR_TCGEN05_1CTA_USED
	.align		4
        /*00f8*/ 	.byte	0x01, 0x51
	.zero		2


	//----- nvinfo : EIATTR_MAXREG_COUNT
	.align		4
        /*00fc*/ 	.byte	0x03, 0x1b
        /*00fe*/ 	.short	0x00ff


	//----- nvinfo : EIATTR_NUM_BARRIERS
	.align		4
        /*0100*/ 	.byte	0x02, 0x4c
        /*0102*/ 	.byte	0x01
	.zero		1


	//----- nvinfo : EIATTR_ANNOTATIONS
	.align		4
        /*0104*/ 	.byte	0x04, 0x55
        /*0106*/ 	.short	(.L_48 - .L_47)


	//   ....[0]....
.L_47:
        /*0108*/ 	.word	0x00000001
        /*010c*/ 	.byte	0x00, 0x0d, 0x00, 0x00, 0x01, 0x00, 0x00, 0x00, 0x50, 0x19, 0x00, 0x00, 0x01, 0x00, 0x00, 0x00
        /* <DEDUP_REMOVED lines=669> */
        /*2aec*/ 	.byte	0xe0, 0xce, 0x01, 0x00


	//----- nvinfo : EIATTR_INT_WARP_WIDE_INSTR_OFFSETS
	.align		4
.L_48:
        /*2af0*/ 	.byte	0x04, 0x31
        /*2af2*/ 	.short	(.L_50 - .L_49)


	//   ....[0]....
.L_49:
        /*2af4*/ 	.word	0x000053f0


	//   ....[1]....
        /*2af8*/ 	.word	0x000054a0


	//   ....[2]....
        /*2afc*/ 	.word	0x00005630


	//   ....[3]....
        /*2b00*/ 	.word	0x00022820


	//   ....[4]....
        /*2b04*/ 	.word	0x00022870


	//----- nvinfo : EIATTR_COOP_GROUP_MASK_REGIDS
	.align		4
.L_50:
        /*2b08*/ 	.byte	0x04, 0x29
        /*2b0a*/ 	.short	(.L_52 - .L_51)


	//   ....[0]....
.L_51:
        /*2b0c*/ 	.word	0xffffffff


	//   ....[1]....
        /*2b10*/ 	.word	0xffffffff


	//   ....[2]....
        /*2b14*/ 	.word	0xffffffff


	//   ....[3]....
        /*2b18*/ 	.word	0xffffffff


	//----- nvinfo : EIATTR_COOP_GROUP_INSTR_OFFSETS
	.align		4
.L_52:
        /*2b1c*/ 	.byte	0x04, 0x28
        /*2b1e*/ 	.short	(.L_54 - .L_53)


	//   ....[0]....
.L_53:
        /*2b20*/ 	.word	0x00000070


	//   ....[1]....
        /*2b24*/ 	.word	0x00000330


	//   ....[2]....
        /*2b28*/ 	.word	0x000226b0


	//   ....[3]....
        /*2b2c*/ 	.word	0x00022920


	//----- nvinfo : EIATTR_VRC_CTA_INIT_COUNT
	.align		4
.L_54:
        /*2b30*/ 	.byte	0x02, 0x4a
        /*2b32*/ 	.byte	0x80
	.zero		1


	//----- nvinfo : EIATTR_MBARRIER_INSTR_OFFSETS
	.align		4
        /*2b34*/ 	.byte	0x04, 0x39
        /*2b36*/ 	.short	(.L_56 - .L_55)


	//   ....[0]....
.L_55:
        /*2b38*/ 	.word	0x00005590
        /*2b3c*/ 	.word	0x000000ff
        /*2b40*/ 	.word	0x00000000
        /*2b44*/ 	.short	0x0100
        /*2b46*/ 	.byte	0x0b
	.zero		1


	//   ....[1]....
        /*2b48*/ 	.word	0x000056e0
        /*2b4c*/ 	.word	0x000000ff
        /*2b50*/ 	.word	0x00028008
        /*2b54*/ 	.short	0x0100
        /*2b56*/ 	.byte	0x09
	.zero		1


	//   ....[2]....
        /*2b58*/ 	.word	0x00013b10
        /*2b5c*/ 	.word	0x000000ff
        /*2b60*/ 	.word	0x00000000
        /*2b64*/ 	.short	0x010a
        /*2b66*/ 	.byte	0x0b
	.zero		1


	//   ....[3]....
        /*2b68*/ 	.word	0x0001aac0
        /*2b6c*/ 	.word	0x000000ff
        /*2b70*/ 	.word	0x00000000
        /*2b74*/ 	.short	0x010a
        /*2b76*/ 	.byte	0x0b
	.zero		1


	//   ....[4]....
        /*2b78*/ 	.word	0x0001ac20
        /*2b7c*/ 	.word	0x000000ff
        /*2b80*/ 	.word	0x00028000
        /*2b84*/ 	.short	0x0108
        /*2b86*/ 	.byte	0x09
	.zero		1


	//   ....[5]....
        /*2b88*/ 	.word	0x0001acb0
        /*2b8c*/ 	.word	0x000000ff
        /*2b90*/ 	.word	0x00028008
        /*2b94*/ 	.short	0x0108
        /*2b96*/ 	.byte	0x09
	.zero		1


	//   ....[6]....
        /*2b98*/ 	.word	0x00022940
        /*2b9c*/ 	.word	0x000000ff
        /*2ba0*/ 	.word	0x00000000
        /*2ba4*/ 	.short	0x010a
        /*2ba6*/ 	.byte	0x0b
	.zero		1


	//   ....[7]....
        /*2ba8*/ 	.word	0x00022970
        /*2bac*/ 	.word	0x000000ff
        /*2bb0*/ 	.word	0x00000000
        /*2bb4*/ 	.short	0x010a
        /*2bb6*/ 	.byte	0x0b
	.zero		1


	//----- nvinfo : EIATTR_NUM_MBARRIERS
	.align		4
.L_56:
        /*2bb8*/ 	.byte	0x03, 0x38
        /*2bba*/ 	.short	0x0002


	//----- nvinfo : EIATTR_EXIT_INSTR_OFFSETS
	.align		4
        /*2bbc*/ 	.byte	0x04, 0x1c
        /*2bbe*/ 	.short	(.L_58 - .L_57)


	//   ....[0]....
.L_57:
        /*2bc0*/ 	.word	0x00022930


	//----- nvinfo : EIATTR_REQNTID
	.align		4
.L_58:
        /*2bc4*/ 	.byte	0x04, 0x10
        /*2bc6*/ 	.short	(.L_60 - .L_59)
.L_59:
        /*2bc8*/ 	.word	0x00000080
        /*2bcc*/ 	.word	0x00000001
        /*2bd0*/ 	.word	0x00000001


	//----- nvinfo : EIATTR_CRS_STACK_SIZE
	.align		4
.L_60:
        /*2bd4*/ 	.byte	0x04, 0x1e
        /*2bd6*/ 	.short	(.L_62 - .L_61)
.L_61:
        /*2bd8*/ 	.word	0x00000000


	//----- nvinfo : EIATTR_CBANK_PARAM_SIZE
	.align		4
.L_62:
        /*2bdc*/ 	.byte	0x03, 0x19
        /*2bde*/ 	.short	0x0050


	//----- nvinfo : EIATTR_PARAM_CBANK
	.align		4
        /*2be0*/ 	.byte	0x04, 0x0a
        /*2be2*/ 	.short	(.L_64 - .L_63)
	.align		4
.L_63:
        /*2be4*/ 	.word	index@(.nv.constant0.matmul_kernel)
        /*2be8*/ 	.short	0x0380
        /*2bea*/ 	.short	0x0050


	//----- nvinfo : EIATTR_SW_WAR
	.align		4
.L_64:
        /*2bec*/ 	.byte	0x04, 0x36
        /*2bee*/ 	.short	(.L_66 - .L_65)
.L_65:
        /*2bf0*/ 	.word	0x00000008
.L_66:


//--------------------- .nv.compat                --------------------------
	.section	.nv.compat,"",@"SHT_CUDA_COMPAT_INFO"
	.align	4
        /*0000*/ 	.byte	0x02, 0x02, 0x02, 0x00, 0x02, 0x05, 0x05, 0x00, 0x02, 0x03, 0x00, 0x00, 0x02, 0x06, 0x01, 0x00


//--------------------- .nv.callgraph             --------------------------
	.section	.nv.callgraph,"",@"SHT_CUDA_CALLGRAPH"
	.align	4
	.sectionentsize	8
	.align		4
        /*0000*/ 	.word	0x00000000
	.align		4
        /*0004*/ 	.word	0xffffffff
	.align		4
        /*0008*/ 	.word	0x00000000
	.align		4
        /*000c*/ 	.word	0xfffffffe
	.align		4
        /*0010*/ 	.word	0x00000000
	.align		4
        /*0014*/ 	.word	0xfffffffd
	.align		4
        /*0018*/ 	.word	0x00000000
	.align		4
        /*001c*/ 	.word	0xfffffffc


//--------------------- .text.matmul_kernel       --------------------------
	.section	.text.matmul_kernel,"ax",@progbits
	.align	128
        .global         matmul_kernel
        .type           matmul_kernel,@function
        .size           matmul_kernel,(.L_x_21 - matmul_kernel)
        .other          matmul_kernel,@"STO_CUDA_ENTRY STV_DEFAULT"
matmul_kernel:
.text.matmul_kernel:
[----:B------:R-:W1:Y:S01]  /*0000*/  LDC R1, c[0x0][0x37c] ;  /* 0x0000df00ff017b82 */ /* 0x000e620000000800 */
[----:B------:R-:W2:Y:S01]  /*0010*/  S2R R176, SR_TID.X ;  /* 0x0000000000b07919 */ /* 0x000ea20000002100 */
[----:B-1----:R-:W-:Y:S01]  /*0020*/  VIADD R1, R1, 0xfffffa78 ;  /* 0xfffffa7801017836 */ /* 0x002fe20000000000 */
[----:B--2---:R-:W-:-:S13]  /*0030*/  ISETP.GE.U32.AND P0, PT, R176, 0x20, PT ;  /* 0x00000020b000780c */ /* 0x004fda0003f06070 */
[----:B------:R-:W-:Y:S02]  /*0040*/  VOTEU.ANY UP0, P0 ;  /* 0x0000000000ff7886 */ /* 0x000fe40000000100 */
[----:B------:R-:W-:Y:S05]  /*0050*/  BRA.U UP0, `(.L_x_0) ;  /* 0x0000000100b87547 */ /* 0x000fea000b800000 */
[----:B------:R-:W1:Y:S01]  /*0060*/  S2UR UR6, SR_CgaCtaId ;  /* 0x00000000000679c3 */ /* 0x000e620000008800 */
[----:B------:R-:W-:Y:S01]  /*0070*/  NOP ;  /* 0x0000000000007918 */ /* 0x000fe20000000000 */
[----:B------:R-:W-:Y:S02]  /*0080*/  UMOV UR4, 0x40 ;  /* 0x0000004000047882 */ /* 0x000fe40000000000 */
[----:B-1----:R-:W-:-:S09]  /*0090*/  ULEA UR4, UR6, UR4, 0x18 ;  /* 0x0000000406047291 */ /* 0x002fd2000f8ec0ff */
[----:B------:R-:W1:Y:S01]  /*00a0*/  LDS.U8 R0, [UR4] ;  /* 0x00000004ff007984 */ /* 0x000e620008000000 */
[----:B------:R-:W-:Y:S02]  /*00b0*/  UMOV UR4, 0x400 ;  /* 0x0000040000047882 */ /* 0x000fe40000000000 */
[----:B------:R-:W-:Y:S01]  /*00c0*/  ULEA UR4, UR6, UR4, 0x18 ;  /* 0x0000000406047291 */ /* 0x000fe2000f8ec0ff */
[----:B-1----:R-:W-:-:S13]  /*00d0*/  ISETP.NE.AND P0, PT, R0, RZ, PT ;  /* 0x000000ff0000720c */ /* 0x002fda0003f05270 */
[----:B------:R-:W-:Y:S05]  /*00e0*/  @P0 BRA `(.L_x_1) ;  /* 0x00000000007c0947 */ /* 0x000fea0003800000 */
[----:B------:R-:W-:-:S13]  /*00f0*/  ELECT P0, URZ, PT ;  /* 0x0000000000ff782f */ /* 0x000fda0003800000 */
[----:B------:R-:W-:Y:S05]  /*0100*/  @!P0 BRA `(.L_x_2) ;  /* 0x0000000000848947 */ /* 0x000fea0003800000 */
[----:B------:R-:W-:Y:S01]  /*0110*/  UMOV UR5, 0x10 ;  /* 0x0000001000057882 */ /* 0x000fe20000000000 */
[----:B------:R-:W-:Y:S02]  /*0120*/  IMAD.MOV.U32 R4, RZ, RZ, 0x1 ;  /* 0x00000001ff047424 */ /* 0x000fe400078e00ff */
[----:B------:R-:W-:Y:S02]  /*0130*/  IMAD.MOV.U32 R5, RZ, RZ, 0xffff ;  /* 0x0000ffffff057424 */ /* 0x000fe400078e00ff */
[----:B------:R-:W-:Y:S04]  /*0140*/  DEPBAR.LE SB1, 0x36 ;  /* 0x00009d800000791a */ /* 0x000fe80000000000 */
[----:B------:R-:W1:Y:S02]  /*0150*/  UTCATOMSWS.FIND_AND_SET.ALIGN UP1, UR5, UR5 ;  /* 0x00000005000575e3 */ /* 0x000e640008020800 */
[----:B-1----:R-:W-:-:S04]  /*0160*/  PLOP3.LUT P0, PT, PT, PT, UP1, 0x80, 0x8 ;  /* 0x000000000008781c */ /* 0x002fc80003f0f018 */
[----:B------:R-:W-:-:S04]  /*0170*/  SEL R0, RZ, 0xffffffff, !P0 ;  /* 0xffffffffff007807 */ /* 0x000fc80004000000 */
[----:B------:R-:W-:Y:S01]  /*0180*/  ISETP.NE.AND P0, PT, R0, RZ, PT ;  /* 0x000000ff0000720c */ /* 0x000fe20003f05270 */
[----:B------:R-:W-:-:S12]  /*0190*/  IMAD.U32 R0, RZ, RZ, UR5 ;  /* 0x00000005ff007e24 */ /* 0x000fd8000f8e00ff */
[----:B------:R-:W-:Y:S05]  /*01a0*/  @P0 BRA `(.L_x_3) ;  /* 0x0000000000240947 */ /* 0x000fea0003800000 */
.L_x_4:
[----:B------:R-:W-:Y:S05]  /*01b0*/  NANOSLEEP 0x64 ;  /* 0x000000640000795d */ /* 0x000fea0003800000 */
[----:B------:R-:W-:-:S05]  /*01c0*/  UMOV UR5, 0x10 ;  /* 0x0000001000057882 */ /* 0x000fca0000000000 */
[----:B------:R-:W-:Y:S04]  /*01d0*/  DEPBAR.LE SB1, 0x36 ;  /* 0x00009d800000791a */ /* 0x000fe80000000000 */
[----:B------:R-:W1:Y:S02]  /*01e0*/  UTCATOMSWS.FIND_AND_SET.ALIGN UP1, UR5, UR5 ;  /* 0x00000005000575e3 */ /* 0x000e640008020800 */
[----:B-1----:R-:W-:-:S04]  /*01f0*/  PLOP3.LUT P0, PT, PT, PT, UP1, 0x80, 0x8 ;  /* 0x000000000008781c */ /* 0x002fc80003f0f018 */
[----:B------:R-:W-:-:S04]  /*0200*/  SEL R0, RZ, 0xffffffff, !P0 ;  /* 0xffffffffff007807 */ /* 0x000fc80004000000 */
[----:B------:R-:W-:Y:S01]  /*0210*/  ISETP.NE.AND P0, PT, R0, RZ, PT ;  /* 0x000000ff0000720c */ /* 0x000fe20003f05270 */
[----:B------:R-:W-:-:S12]  /*0220*/  IMAD.U32 R0, RZ, RZ, UR5 ;  /* 0x00000005ff007e24 */ /* 0x000fd8000f8e00ff */
[----:B------:R-:W-:Y:S05]  /*0230*/  @!P0 BRA `(.L_x_4) ;  /* 0xfffffffc00dc8947 */ /* 0x000fea000383ffff */
.L_x_3:
[C---:B------:R-:W-:Y:S01]  /*0240*/  VIADD R3, R0.reuse, 0x10 ;  /* 0x0000001000037836 */ /* 0x040fe20000000000 */
[----:B------:R-:W-:Y:S01]  /*0250*/  UMOV UR5, 0x50 ;  /* 0x0000005000057882 */ /* 0x000fe20000000000 */
[----:B------:R-:W-:Y:S01]  /*0260*/  SHF.L.U32 R2, R5, R0, RZ ;  /* 0x0000000005027219 */ /* 0x000fe200000006ff */
[----:B------:R-:W-:Y:S01]  /*0270*/  ULEA UR5, UR6, UR5, 0x18 ;  /* 0x0000000506057291 */ /* 0x000fe2000f8ec0ff */
[----:B------:R-:W-:Y:S01]  /*0280*/  IMAD.SHL.U32 R0, R0, 0x20, RZ ;  /* 0x0000002000007824 */ /* 0x000fe200078e00ff */
[----:B------:R-:W-:-:S04]  /*0290*/  SHF.L.U32 R3, R4, R3, RZ ;  /* 0x0000000304037219 */ /* 0x000fc800000006ff */
[----:B------:R-:W-:-:S05]  /*02a0*/  LOP3.LUT R2, R3, R2, RZ, 0xfc, !PT ;  /* 0x0000000203027212 */ /* 0x000fca00078efcff */
[----:B------:R1:W-:Y:S04]  /*02b0*/  ATOMS.OR RZ, [UR5], R2 ;  /* 0x00000002ffff798c */ /* 0x0003e8000b000005 */
[----:B------:R1:W-:Y:S01]  /*02c0*/  STS [UR4], R0 ;  /* 0x00000000ff007988 */ /* 0x0003e20008000804 */
[----:B------:R-:W-:Y:S05]  /*02d0*/  BRA `(.L_x_2) ;  /* 0x0000000000107947 */ /* 0x000fea0003800000 */
.L_x_1:
[----:B------:R-:W-:Y:S01]  /*02e0*/  IMAD.MOV.U32 R0, RZ, RZ, -0x1 ;  /* 0xffffffffff007424 */ /* 0x000fe200078e00ff */
[----:B------:R-:W-:-:S04]  /*02f0*/  MOV R2, 0x320 ;  /* 0x0000032000027802 */ /* 0x000fc80000000f00 */
[----:B------:R1:W-:Y:S03]  /*0300*/  STS [UR4], R0 ;  /* 0x00000000ff007988 */ /* 0x0003e60008000804 */
[----:B-1----:R-:W-:Y:S05]  /*0310*/  CALL.REL.NOINC `($__internal_1_$__cuda_sm10x_tcgen05_guardrail_trap_phase_invalid_during_alloc) ;  /* 0x0000022400ac7944 */ /* 0x002fea0003c00000 */
.L_x_2:
[----:B------:R-:W-:Y:S05]  /*0320*/  WARPSYNC.ALL ;  /* 0x0000000000007948 */ /* 0x000fea0003800000 */
[----:B------:R-:W-:Y:S01]  /*0330*/  NOP ;  /* 0x0000000000007918 */ /* 0x000fe20000000000 */
.L_x_0:
[----:B------:R-:W2:Y:S01]  /*0340*/  LDC.64 R134, c[0x0][0x398] ;  /* 0x0000e600ff867b82 */ /* 0x000ea20000000a00 */
[----:B------:R-:W3:Y:S01]  /*0350*/  S2R R5, SR_CTAID.X ;  /* 0x0000000000057919 */ /* 0x000ee20000002500 */
[----:B------:R-:W-:Y:S01]  /*0360*/  UMOV UR9, 0x400 ;  /* 0x0000040000097882 */ /* 0x000fe20000000000 */
[----:B------:R-:W-:Y:S01]  /*0370*/  SHF.R.U32.HI R140, RZ, 0x6, R176 ;  /* 0x00000006ff8c7819 */ /* 0x000fe200000116b0 */
[----:B------:R-:W4:Y:S03]  /*0380*/  LDCU UR5, c[0x0][0x3a4] ;  /* 0x00007480ff0577ac */ /* 0x000f260008000800 */
[----:B------:R-:W-:Y:S01]  /*0390*/  SGXT.U32 R140, R140, 0x1 ;  /* 0x000000018c8c781a */ /* 0x000fe20000000000 */
[----:B------:R-:W5:Y:S01]  /*03a0*/  S2UR UR4, SR_CgaCtaId ;  /* 0x00000000000479c3 */ /* 0x000f620000008800 */
[----:B------:R-:W1:Y:S07]  /*03b0*/  LDCU.128 UR12, c[0x0][0x380] ;  /* 0x00007000ff0c77ac */ /* 0x000e6e0008000c00 */
[----:B------:R-:W1:Y:S02]  /*03c0*/  LDC R178, c[0x0][0x3a0] ;  /* 0x0000e800ffb27b82 */ /* 0x000e640000000800 */
[----:B-12---:R-:W-:-:S06]  /*03d0*/  VIADD R0, R135, 0xff ;  /* 0x000000ff87007836 */ /* 0x006fcc0000000000 */
[----:B------:R-:W1:Y:S01]  /*03e0*/  LDC.64 R72, c[0x0][0x3a8] ;  /* 0x0000ea00ff487b82 */ /* 0x000e620000000a00 */
[----:B------:R-:W-:Y:S01]  /*03f0*/  SHF.R.S32.HI R3, RZ, 0x1f, R0 ;  /* 0x0000001fff037819 */ /* 0x000fe20000011400 */
[----:B-----5:R-:W-:-:S03]  /*0400*/  ULEA UR9, UR4, UR9, 0x18 ;  /* 0x0000000904097291 */ /* 0x020fc6000f8ec0ff */
[----:B------:R-:W-:Y:S02]  /*0410*/  LEA.HI R3, R3, R0, RZ, 0x8 ;  /* 0x0000000003037211 */ /* 0x000fe400078f40ff */
[----:B---3--:R-:W-:Y:S02]  /*0420*/  IABS R8, R5 ;  /* 0x0000000500087213 */ /* 0x008fe40000000000 */
[----:B------:R-:W-:-:S05]  /*0430*/  SHF.R.S32.HI R3, RZ, 0x8, R3 ;  /* 0x00000008ff037819 */ /* 0x000fca0000011403 */
[----:B------:R-:W-:-:S05]  /*0440*/  IMAD.SHL.U32 R4, R3, 0x8, RZ ;  /* 0x0000000803047824 */ /* 0x000fca00078e00ff */
[-C--:B------:R-:W-:Y:S02]  /*0450*/  IABS R7, R4.reuse ;  /* 0x0000000400077213 */ /* 0x080fe40000000000 */
[----:B------:R-:W-:Y:S01]  /*0460*/  IABS R10, R4 ;  /* 0x00000004000a7213 */ /* 0x000fe20000000000 */
[C---:B-1----:R-:W-:Y:S01]  /*0470*/  IMAD.SHL.U32 R15, R72.reuse, 0x2, RZ ;  /* 0x00000002480f7824 */ /* 0x042fe200078e00ff */
[----:B------:R-:W1:Y:S01]  /*0480*/  I2F.RP R0, R7 ;  /* 0x0000000700007306 */ /* 0x000e620000209400 */
[C---:B------:R-:W-:Y:S02]  /*0490*/  IMAD R33, R72.reuse, 0xc, RZ ;  /* 0x0000000c48217824 */ /* 0x040fe400078e02ff */
[C---:B------:R-:W-:Y:S02]  /*04a0*/  IMAD R49, R72.reuse, 0x14, RZ ;  /* 0x0000001448317824 */ /* 0x040fe400078e02ff */
[C---:B------:R-:W-:Y:S02]  /*04b0*/  IMAD R57, R72.reuse, 0x18, RZ ;  /* 0x0000001848397824 */ /* 0x040fe400078e02ff */
[----:B------:R-:W-:-:S02]  /*04c0*/  IMAD R17, R72, 0x3, RZ ;  /* 0x0000000348117824 */ /* 0x000fc400078e02ff */
[C---:B------:R-:W-:Y:S02]  /*04d0*/  IMAD R19, R72.reuse, 0x5, RZ ;  /* 0x0000000548137824 */ /* 0x040fe400078e02ff */
[C---:B------:R-:W-:Y:S02]  /*04e0*/  IMAD R21, R72.reuse, 0x6, RZ ;  /* 0x0000000648157824 */ /* 0x040fe400078e02ff */
[C---:B------:R-:W-:Y:S01]  /*04f0*/  IMAD R69, R72.reuse, 0x1c, RZ ;  /* 0x0000001c48457824 */ /* 0x040fe200078e02ff */
[----:B-1----:R-:W1:Y:S01]  /*0500*/  MUFU.RCP R0, R0 ;  /* 0x0000000000007308 */ /* 0x002e620000001000 */
[C---:B------:R-:W-:Y:S02]  /*0510*/  IMAD R89, R72.reuse, 0x24, RZ ;  /* 0x0000002448597824 */ /* 0x040fe400078e02ff */
[C---:B------:R-:W-:Y:S02]  /*0520*/  IMAD R95, R72.reuse, 0x28, RZ ;  /* 0x00000028485f7824 */ /* 0x040fe400078e02ff */
[----:B------:R-:W-:-:S02]  /*0530*/  IMAD.SHL.U32 R25, R72, 0x8, RZ ;  /* 0x0000000848197824 */ /* 0x000fc400078e00ff */
[C---:B------:R-:W-:Y:S02]  /*0540*/  IMAD R23, R72.reuse, 0x7, RZ ;  /* 0x0000000748177824 */ /* 0x040fe400078e02ff */
[C---:B------:R-:W-:Y:S02]  /*0550*/  IMAD R27, R72.reuse, 0x9, RZ ;  /* 0x00000009481b7824 */ /* 0x040fe400078e02ff */
[C---:B------:R-:W-:Y:S02]  /*0560*/  IMAD R29, R72.reuse, 0xa, RZ ;  /* 0x0000000a481d7824 */ /* 0x040fe400078e02ff */
[C---:B------:R-:W-:Y:S02]  /*0570*/  IMAD R13, R72.reuse, 0x2c, RZ ;  /* 0x0000002c480d7824 */ /* 0x040fe400078e02ff */
[----:B------:R-:W-:Y:S02]  /*0580*/  IMAD R31, R72, 0xb, RZ ;  /* 0x0000000b481f7824 */ /* 0x000fe400078e02ff */
[----:B-1----:R-:W-:-:S02]  /*0590*/  VIADD R2, R0, 0xffffffe ;  /* 0x0ffffffe00027836 */ /* 0x002fc40000000000 */
[----:B------:R-:W-:Y:S02]  /*05a0*/  IMAD.MOV R0, RZ, RZ, -R10 ;  /* 0x000000ffff007224 */ /* 0x000fe400078e0a0a */
[----:B------:R1:W2:Y:S01]  /*05b0*/  F2I.FTZ.U32.TRUNC.NTZ R3, R2 ;  /* 0x0000000200037305 */ /* 0x0002a2000021f000 */
[C---:B------:R-:W-:Y:S02]  /*05c0*/  IMAD R35, R72.reuse, 0xd, RZ ;  /* 0x0000000d48237824 */ /* 0x040fe400078e02ff */
[C---:B------:R-:W-:Y:S02]  /*05d0*/  IMAD R37, R72.reuse, 0xe, RZ ;  /* 0x0000000e48257824 */ /* 0x040fe400078e02ff */
[C---:B------:R-:W-:Y:S02]  /*05e0*/  IMAD R97, R72.reuse, 0x44, RZ ;  /* 0x0000004448617824 */ /* 0x040fe400078e02ff */
[----:B------:R-:W-:Y:S02]  /*05f0*/  IMAD.SHL.U32 R41, R72, 0x10, RZ ;  /* 0x0000001048297824 */ /* 0x000fe400078e00ff */
[----:B-1----:R-:W-:-:S02]  /*0600*/  IMAD.MOV.U32 R2, RZ, RZ, RZ ;  /* 0x000000ffff027224 */ /* 0x002fc400078e00ff */
[C---:B------:R-:W-:Y:S02]  /*0610*/  IMAD R99, R72.reuse, 0x48, RZ ;  /* 0x0000004848637824 */ /* 0x040fe400078e02ff */
[C---:B------:R-:W-:Y:S02]  /*0620*/  IMAD R39, R72.reuse, 0xf, RZ ;  /* 0x0000000f48277824 */ /* 0x040fe400078e02ff */
[----:B--2---:R-:W-:Y:S02]  /*0630*/  IMAD.MOV R6, RZ, RZ, -R3 ;  /* 0x000000ffff067224 */ /* 0x004fe400078e0a03 */
[----:B------:R-:W-:Y:S02]  /*0640*/  IMAD R101, R72, 0x4c, RZ ;  /* 0x0000004c48657824 */ /* 0x000fe400078e02ff */
[----:B------:R-:W-:Y:S02]  /*0650*/  IMAD R9, R6, R7, RZ ;  /* 0x0000000706097224 */ /* 0x000fe400078e02ff */
[----:B------:R-:W-:-:S02]  /*0660*/  IMAD.MOV.U32 R6, RZ, RZ, R8 ;  /* 0x000000ffff067224 */ /* 0x000fc400078e0008 */
[----:B------:R-:W-:-:S04]  /*0670*/  IMAD.HI.U32 R3, R3, R9, R2 ;  /* 0x0000000903037227 */ /* 0x000fc800078e0002 */
[----:B------:R-:W-:Y:S02]  /*0680*/  IMAD R45, R72, 0x12, RZ ;  /* 0x00000012482d7824 */ /* 0x000fe400078e02ff */
[----:B------:R-:W-:-:S04]  /*0690*/  IMAD.HI.U32 R3, R3, R6, RZ ;  /* 0x0000000603037227 */ /* 0x000fc800078e00ff */
[----:B------:R-:W-:Y:S02]  /*06a0*/  IMAD R0, R3, R0, R6 ;  /* 0x0000000003007224 */ /* 0x000fe400078e0206 */
[C---:B------:R-:W-:Y:S02]  /*06b0*/  IMAD R123, R72.reuse, 0x58, RZ ;  /* 0x00000058487b7824 */ /* 0x040fe400078e02ff */
[C---:B------:R-:W-:Y:S01]  /*06c0*/  IMAD R43, R72.reuse, 0x11, RZ ;  /* 0x00000011482b7824 */ /* 0x040fe200078e02ff */
[----:B------:R-:W-:Y:S01]  /*06d0*/  ISETP.GT.U32.AND P1, PT, R7, R0, PT ;  /* 0x000000000700720c */ /* 0x000fe20003f24070 */
[C---:B------:R-:W-:Y:S02]  /*06e0*/  IMAD R119, R72.reuse, 0x50, RZ ;  /* 0x0000005048777824 */ /* 0x040fe400078e02ff */
[C---:B------:R-:W-:Y:S02]  /*06f0*/  IMAD R121, R72.reuse, 0x54, RZ ;  /* 0x0000005448797824 */ /* 0x040fe400078e02ff */
[----:B------:R-:W-:-:S02]  /*0700*/  IMAD R53, R72, 0x16, RZ ;  /* 0x0000001648357824 */ /* 0x000fc400078e02ff */
[C---:B------:R-:W-:Y:S02]  /*0710*/  IMAD R131, R72.reuse, 0x68, RZ ;  /* 0x0000006848837824 */ /* 0x040fe400078e02ff */
[C---:B------:R-:W-:Y:S02]  /*0720*/  IMAD R127, R72.reuse, 0x60, RZ ;  /* 0x00000060487f7824 */ /* 0x040fe400078e02ff */
[----:B------:R-:W-:Y:S02]  /*0730*/  IMAD R65, R72, 0x1a, RZ ;  /* 0x0000001a48417824 */ /* 0x000fe400078e02ff */
[----:B------:R-:W-:Y:S02]  /*0740*/  @!P1 IMAD.IADD R0, R0, 0x1, -R7 ;  /* 0x0000000100009824 */ /* 0x000fe400078e0a07 */
[----:B------:R-:W-:Y:S01]  /*0750*/  @!P1 VIADD R3, R3, 0x1 ;  /* 0x0000000103039836 */ /* 0x000fe20000000000 */
[----:B------:R-:W-:Y:S01]  /*0760*/  ISETP.NE.AND P1, PT, R4, RZ, PT ;  /* 0x000000ff0400720c */ /* 0x000fe20003f25270 */
[----:B------:R-:W-:Y:S01]  /*0770*/  IMAD R159, R72, 0x78, RZ ;  /* 0x00000078489f7824 */ /* 0x000fe200078e02ff */
[----:B------:R-:W-:Y:S01]  /*0780*/  ISETP.GE.U32.AND P0, PT, R0, R7, PT ;  /* 0x000000070000720c */ /* 0x000fe20003f06070 */
[C---:B------:R-:W-:Y:S01]  /*0790*/  IMAD R77, R72.reuse, 0x1e, RZ ;  /* 0x0000001e484d7824 */ /* 0x040fe200078e02ff */
[----:B------:R-:W-:Y:S01]  /*07a0*/  LOP3.LUT R0, R5, R4, RZ, 0x3c, !PT ;  /* 0x0000000405007212 */ /* 0x000fe200078e3cff */
[----:B------:R-:W-:-:S02]  /*07b0*/  IMAD R177, R72, 0x88, RZ ;  /* 0x0000008848b17824 */ /* 0x000fc400078e02ff */
[----:B------:R-:W-:Y:S01]  /*07c0*/  IMAD R85, R72, 0x22, RZ ;  /* 0x0000002248557824 */ /* 0x000fe200078e02ff */
[----:B------:R-:W-:Y:S01]  /*07d0*/  ISETP.GE.AND P2, PT, R0, RZ, PT ;  /* 0x000000ff0000720c */ /* 0x000fe20003f46270 */
[----:B------:R-:W-:Y:S02]  /*07e0*/  VIADD R0, R134, 0x7f ;  /* 0x0000007f86007836 */ /* 0x000fe40000000000 */
[C---:B------:R-:W-:Y:S02]  /*07f0*/  IMAD.SHL.U32 R81, R72.reuse, 0x20, RZ ;  /* 0x0000002048517824 */ /* 0x040fe400078e00ff */
[C---:B------:R-:W-:Y:S02]  /*0800*/  IMAD R181, R72.reuse, 0x90, RZ ;  /* 0x0000009048b57824 */ /* 0x040fe400078e02ff */
[----:B------:R-:W-:Y:S02]  /*0810*/  @P0 VIADD R3, R3, 0x1 ;  /* 0x0000000103030836 */ /* 0x000fe40000000000 */
[----:B------:R-:W-:-:S02]  /*0820*/  IMAD R47, R72, 0x13, RZ ;  /* 0x00000013482f7824 */ /* 0x000fc400078e02ff */
[----:B------:R-:W-:Y:S01]  /*0830*/  IMAD.MOV.U32 R2, RZ, RZ, R3 ;  /* 0x000000ffff027224 */ /* 0x000fe200078e0003 */
[----:B------:R-:W-:Y:S01]  /*0840*/  SHF.R.S32.HI R3, RZ, 0x1f, R0 ;  /* 0x0000001fff037819 */ /* 0x000fe20000011400 */
[C---:B------:R-:W-:Y:S02]  /*0850*/  IMAD R185, R72.reuse, 0x98, RZ ;  /* 0x0000009848b97824 */ /* 0x040fe400078e02ff */
[----:B------:R-:W-:Y:S01]  /*0860*/  @!P2 IMAD.MOV R2, RZ, RZ, -R2 ;  /* 0x000000ffff02a224 */ /* 0x000fe200078e0a02 */
[----:B------:R-:W-:Y:S01]  /*0870*/  @!P1 LOP3.LUT R2, RZ, R4, RZ, 0x33, !PT ;  /* 0x00000004ff029212 */ /* 0x000fe200078e33ff */
[C---:B------:R-:W-:Y:S01]  /*0880*/  IMAD R51, R72.reuse, 0x15, RZ ;  /* 0x0000001548337824 */ /* 0x040fe200078e02ff */
[----:B------:R-:W-:Y:S01]  /*0890*/  LEA.HI R3, R3, R0, RZ, 0x7 ;  /* 0x0000000003037211 */ /* 0x000fe200078f38ff */
[----:B------:R-:W-:Y:S02]  /*08a0*/  IMAD R129, R72, 0x64, RZ ;  /* 0x0000006448817824 */ /* 0x000fe400078e02ff */
[----:B------:R-:W-:-:S02]  /*08b0*/  IMAD.SHL.U32 R8, R2, 0x8, RZ ;  /* 0x0000000802087824 */ /* 0x000fc400078e00ff */
[----:B------:R-:W-:Y:S02]  /*08c0*/  IMAD.MOV R2, RZ, RZ, -R2 ;  /* 0x000000ffff027224 */ /* 0x000fe400078e0a02 */
[----:B------:R-:W-:Y:S01]  /*08d0*/  IMAD R93, R72, 0x26, RZ ;  /* 0x00000026485d7824 */ /* 0x000fe200078e02ff */
[----:B------:R-:W-:Y:S01]  /*08e0*/  LEA.HI.SX32 R3, R3, -R8, 0x19 ;  /* 0x8000000803037211 */ /* 0x000fe200078fcaff */
[----:B------:R-:W-:Y:S02]  /*08f0*/  IMAD R6, R4, R2, R5 ;  /* 0x0000000204067224 */ /* 0x000fe400078e0205 */
[C---:B------:R-:W-:Y:S01]  /*0900*/  IMAD R59, R72.reuse, 0x19, RZ ;  /* 0x00000019483b7824 */ /* 0x040fe200078e02ff */
[----:B------:R-:W-:Y:S01]  /*0910*/  VIMNMX R11, PT, PT, R3, 0x8, PT ;  /* 0x00000008030b7848 */ /* 0x000fe20003fe0100 */
[C---:B------:R-:W-:Y:S02]  /*0920*/  IMAD R139, R72.reuse, 0x74, RZ ;  /* 0x00000074488b7824 */ /* 0x040fe400078e02ff */
[C---:B------:R-:W-:Y:S01]  /*0930*/  IMAD R75, R72.reuse, 0x1d, RZ ;  /* 0x0000001d484b7824 */ /* 0x040fe200078e02ff */
[-C--:B------:R-:W-:Y:S01]  /*0940*/  IABS R7, R11.reuse ;  /* 0x0000000b00077213 */ /* 0x080fe20000000000 */
[C---:B------:R-:W-:Y:S01]  /*0950*/  IMAD R173, R72.reuse, 0x84, RZ ;  /* 0x0000008448ad7824 */ /* 0x040fe200078e02ff */
[----:B------:R-:W-:Y:S01]  /*0960*/  IABS R4, R11 ;  /* 0x0000000b00047213 */ /* 0x000fe20000000000 */
[C---:B------:R-:W-:Y:S01]  /*0970*/  IMAD R125, R72.reuse, 0x5c, RZ ;  /* 0x0000005c487d7824 */ /* 0x040fe200078e02ff */
[----:B------:R-:W1:Y:S01]  /*0980*/  I2F.RP R0, R7 ;  /* 0x0000000700007306 */ /* 0x000e620000209400 */
[----:B------:R-:W-:-:S02]  /*0990*/  IMAD R55, R72, 0x17, RZ ;  /* 0x0000001748377824 */ /* 0x000fc400078e02ff */
[C---:B------:R-:W-:Y:S02]  /*09a0*/  IMAD R133, R72.reuse, 0x6c, RZ ;  /* 0x0000006c48857824 */ /* 0x040fe400078e02ff */
[C---:B------:R-:W-:Y:S02]  /*09b0*/  IMAD R67, R72.reuse, 0x1b, RZ ;  /* 0x0000001b48437824 */ /* 0x040fe400078e02ff */
[C---:B------:R-:W-:Y:S02]  /*09c0*/  IMAD R161, R72.reuse, 0x7c, RZ ;  /* 0x0000007c48a17824 */ /* 0x040fe400078e02ff */
[C---:B------:R-:W-:Y:S02]  /*09d0*/  IMAD R79, R72.reuse, 0x1f, RZ ;  /* 0x0000001f484f7824 */ /* 0x040fe400078e02ff */
[C---:B------:R-:W-:Y:S02]  /*09e0*/  IMAD R179, R72.reuse, 0x8c, RZ ;  /* 0x0000008c48b37824 */ /* 0x040fe400078e02ff */
[C---:B------:R-:W-:Y:S01]  /*09f0*/  IMAD R87, R72.reuse, 0x23, RZ ;  /* 0x0000002348577824 */ /* 0x040fe200078e02ff */
[----:B-1----:R-:W1:Y:S01]  /*0a00*/  MUFU.RCP R0, R0 ;  /* 0x0000000000007308 */ /* 0x002e620000001000 */
[----:B------:R-:W-:-:S02]  /*0a10*/  IMAD R183, R72, 0x94, RZ ;  /* 0x0000009448b77824 */ /* 0x000fc400078e02ff */
[C---:B------:R-:W-:Y:S02]  /*0a20*/  IMAD R83, R72.reuse, 0x21, RZ ;  /* 0x0000002148537824 */ /* 0x040fe400078e02ff */
[----:B------:R-:W-:Y:S02]  /*0a30*/  IMAD R91, R72, 0x25, RZ ;  /* 0x00000025485b7824 */ /* 0x000fe400078e02ff */
[----:B-1----:R-:W-:Y:S02]  /*0a40*/  VIADD R3, R0, 0xffffffe ;  /* 0x0ffffffe00037836 */ /* 0x002fe40000000000 */
[----:B------:R-:W-:-:S04]  /*0a50*/  IMAD.MOV R0, RZ, RZ, -R4 ;  /* 0x000000ffff007224 */ /* 0x000fc800078e0a04 */
[----:B------:R-:W1:Y:S02]  /*0a60*/  F2I.FTZ.U32.TRUNC.NTZ R3, R3 ;  /* 0x0000000300037305 */ /* 0x000e64000021f000 */
[----:B-1----:R-:W-:-:S04]  /*0a70*/  IMAD.MOV R9, RZ, RZ, -R3 ;  /* 0x000000ffff097224 */ /* 0x002fc800078e0a03 */
[----:B------:R-:W-:Y:S01]  /*0a80*/  IMAD.MOV.U32 R2, RZ, RZ, R9 ;  /* 0x000000ffff027224 */ /* 0x000fe200078e0009 */
[----:B------:R-:W-:-:S03]  /*0a90*/  IABS R9, R6 ;  /* 0x0000000600097213 */ /* 0x000fc60000000000 */
[----:B------:R-:W-:Y:S02]  /*0aa0*/  IMAD R5, R2, R7, RZ ;  /* 0x0000000702057224 */ /* 0x000fe400078e02ff */
[----:B------:R-:W-:-:S04]  /*0ab0*/  IMAD.MOV.U32 R2, RZ, RZ, RZ ;  /* 0x000000ffff027224 */ /* 0x000fc800078e00ff */
[----:B------:R-:W-:-:S06]  /*0ac0*/  IMAD.HI.U32 R2, R3, R5, R2 ;  /* 0x0000000503027227 */ /* 0x000fcc00078e0002 */
[----:B------:R-:W-:-:S04]  /*0ad0*/  IMAD.HI.U32 R2, R2, R9, RZ ;  /* 0x0000000902027227 */ /* 0x000fc800078e00ff */
[----:B------:R-:W-:Y:S01]  /*0ae0*/  IMAD R0, R2, R0, R9 ;  /* 0x0000000002007224 */ /* 0x000fe200078e0209 */
[----:B------:R-:W-:Y:S01]  /*0af0*/  IABS R9, R134 ;  /* 0x0000008600097213 */ /* 0x000fe20000000000 */
[----:B------:R-:W-:Y:S03]  /*0b00*/  BAR.SYNC.DEFER_BLOCKING 0x0 ;  /* 0x0000000000007b1d */ /* 0x000fe60000010000 */
[----:B------:R-:W-:-:S03]  /*0b10*/  ISETP.GT.U32.AND P1, PT, R7, R0, PT ;  /* 0x000000000700720c */ /* 0x000fc60003f24070 */
[----:B------:R-:W1:Y:S10]  /*0b20*/  I2F.RP R4, R9 ;  /* 0x0000000900047306 */ /* 0x000e740000209400 */
[----:B------:R-:W-:Y:S01]  /*0b30*/  @!P1 IADD3 R0, PT, PT, R0, -R7, RZ ;  /* 0x8000000700009210 */ /* 0x000fe20007ffe0ff */
[----:B------:R-:W-:Y:S01]  /*0b40*/  @!P1 VIADD R2, R2, 0x1 ;  /* 0x0000000102029836 */ /* 0x000fe20000000000 */
[----:B------:R-:W-:-:S02]  /*0b50*/  ISETP.NE.AND P1, PT, R11, RZ, PT ;  /* 0x000000ff0b00720c */ /* 0x000fc40003f25270 */
[----:B------:R-:W-:Y:S01]  /*0b60*/  ISETP.GE.U32.AND P0, PT, R0, R7, PT ;  /* 0x000000070000720c */ /* 0x000fe20003f06070 */
[----:B-1----:R-:W1:Y:S01]  /*0b70*/  MUFU.RCP R4, R4 ;  /* 0x0000000400047308 */ /* 0x002e620000001000 */
[----:B------:R-:W-:-:S04]  /*0b80*/  LOP3.LUT R0, R6, R11, RZ, 0x3c, !PT ;  /* 0x0000000b06007212 */ /* 0x000fc800078e3cff */
[----:B------:R-:W-:-:S07]  /*0b90*/  ISETP.GE.AND P2, PT, R0, RZ, PT ;  /* 0x000000ff0000720c */ /* 0x000fce0003f46270 */
[----:B------:R-:W-:-:S04]  /*0ba0*/  @P0 VIADD R2, R2, 0x1 ;  /* 0x0000000102020836 */ /* 0x000fc80000000000 */
[----:B------:R-:W-:Y:S02]  /*0bb0*/  IMAD.MOV.U32 R7, RZ, RZ, R2 ;  /* 0x000000ffff077224 */ /* 0x000fe400078e0002 */
[----:B-1----:R-:W-:Y:S01]  /*0bc0*/  VIADD R2, R4, 0xffffffe ;  /* 0x0ffffffe04027836 */ /* 0x002fe20000000000 */
[----:B------:R-:W-:Y:S01]  /*0bd0*/  IABS R4, R135 ;  /* 0x0000008700047213 */ /* 0x000fe20000000000 */
[----:B------:R-:W-:Y:S01]  /*0be0*/  @!P2 IMAD.MOV R7, RZ, RZ, -R7 ;  /* 0x000000ffff07a224 */ /* 0x000fe200078e0a07 */
[----:B------:R-:W-:Y:S01]  /*0bf0*/  @!P1 LOP3.LUT R7, RZ, R11, RZ, 0x33, !PT ;  /* 0x0000000bff079212 */ /* 0x000fe200078e33ff */
[----:B------:R1:W2:Y:S01]  /*0c00*/  F2I.FTZ.U32.TRUNC.NTZ R3, R2 ;  /* 0x0000000200037305 */ /* 0x0002a2000021f000 */
[----:B------:R-:W-:-:S03]  /*0c10*/  ISETP.NE.AND P2, PT, R134, RZ, PT ;  /* 0x000000ff8600720c */ /* 0x000fc60003f45270 */
[----:B------:R-:W-:-:S04]  /*0c20*/  IMAD.MOV R0, RZ, RZ, -R7 ;  /* 0x000000ffff007224 */ /* 0x000fc800078e0a07 */
[----:B------:R-:W-:Y:S02]  /*0c30*/  IMAD R0, R11, R0, R6 ;  /* 0x000000000b007224 */ /* 0x000fe400078e0206 */
[----:B------:R-:W3:Y:S01]  /*0c40*/  I2F.RP R6, R4 ;  /* 0x0000000400067306 */ /* 0x000ee20000209400 */
[----:B-1----:R-:W-:Y:S02]  /*0c50*/  IMAD.MOV.U32 R2, RZ, RZ, RZ ;  /* 0x000000ffff027224 */ /* 0x002fe400078e00ff */
[----:B------:R-:W-:Y:S01]  /*0c60*/  IMAD.IADD R5, R8, 0x1, R0 ;  /* 0x0000000108057824 */ /* 0x000fe200078e0200 */
[----:B------:R-:W-:Y:S01]  /*0c70*/  LOP3.LUT R0, R176, 0x7f, RZ, 0xc0, !PT ;  /* 0x0000007fb0007812 */ /* 0x000fe200078ec0ff */
[----:B--2---:R-:W-:-:S04]  /*0c80*/  IMAD.MOV R10, RZ, RZ, -R3 ;  /* 0x000000ffff0a7224 */ /* 0x004fc800078e0a03 */
[----:B------:R-:W-:Y:S02]  /*0c90*/  IMAD.MOV.U32 R8, RZ, RZ, R10 ;  /* 0x000000ffff087224 */ /* 0x000fe400078e000a */
[----:B------:R-:W-:Y:S02]  /*0ca0*/  IMAD R12, R5, 0x80, R0 ;  /* 0x00000080050c7824 */ /* 0x000fe400078e0200 */
[----:B------:R-:W-:Y:S01]  /*0cb0*/  IMAD R5, R8, R9, RZ ;  /* 0x0000000908057224 */ /* 0x000fe200078e02ff */
[----:B---3--:R-:W1:Y:S02]  /*0cc0*/  MUFU.RCP R6, R6 ;  /* 0x0000000600067308 */ /* 0x008e640000001000 */
[----:B------:R-:W-:Y:S01]  /*0cd0*/  IABS R8, R12 ;  /* 0x0000000c00087213 */ /* 0x000fe20000000000 */
[----:B------:R-:W-:Y:S01]  /*0ce0*/  IMAD.HI.U32 R2, R3, R5, R2 ;  /* 0x0000000503027227 */ /* 0x000fe200078e0002 */
[----:B------:R-:W-:Y:S01]  /*0cf0*/  ISETP.GE.AND P3, PT, R12, RZ, PT ;  /* 0x000000ff0c00720c */ /* 0x000fe20003f66270 */
[----:B------:R2:W-:Y:S02]  /*0d00*/  STL [R1+0x508], R12 ;  /* 0x0005080c01007387 */ /* 0x0005e40000100800 */
[----:B------:R-:W-:-:S02]  /*0d10*/  IMAD.MOV.U32 R3, RZ, RZ, R8 ;  /* 0x000000ffff037224 */ /* 0x000fc400078e0008 */
[----:B------:R-:W3:Y:S01]  /*0d20*/  LDS R8, [UR9] ;  /* 0x00000009ff087984 */ /* 0x000ee20008000800 */
[----:B------:R-:W-:Y:S02]  /*0d30*/  VIADD R10, R178, 0xffffffd3 ;  /* 0xffffffd3b20a7836 */ /* 0x000fe40000000000 */
[----:B------:R-:W-:-:S04]  /*0d40*/  IMAD.HI.U32 R2, R2, R3, RZ ;  /* 0x0000000302027227 */ /* 0x000fc800078e00ff */
[----:B------:R-:W-:Y:S02]  /*0d50*/  IMAD.MOV R2, RZ, RZ, -R2 ;  /* 0x000000ffff027224 */ /* 0x000fe400078e0a02 */
[----:B-1----:R-:W-:Y:S01]  /*0d60*/  VIADD R136, R6, 0xffffffe ;  /* 0x0ffffffe06887836 */ /* 0x002fe20000000000 */
[----:B------:R-:W-:Y:S01]  /*0d70*/  SHF.R.U32.HI R6, RZ, 0x5, R176 ;  /* 0x00000005ff067819 */ /* 0x000fe200000116b0 */
[----:B------:R-:W-:Y:S02]  /*0d80*/  IMAD R2, R9, R2, R3 ;  /* 0x0000000209027224 */ /* 0x000fe400078e0203 */
[----:B------:R1:W5:Y:S01]  /*0d90*/  F2I.FTZ.U32.TRUNC.NTZ R137, R136 ;  /* 0x0000008800897305 */ /* 0x000362000021f000 */
[----:B------:R-:W-:Y:S01]  /*0da0*/  IMAD.SHL.U32 R3, R7, 0x100, RZ ;  /* 0x0000010007037824 */ /* 0x000fe200078e00ff */
[----:B------:R-:W-:Y:S01]  /*0db0*/  R2UR UR6, R6 ;  /* 0x00000000060672ca */ /* 0x000fe200000e0000 */
[----:B------:R-:W-:Y:S01]  /*0dc0*/  BAR.SYNC.DEFER_BLOCKING 0x0 ;  /* 0x0000000000007b1d */ /* 0x000fe20000010000 */
[----:B------:R-:W-:-:S02]  /*0dd0*/  ISETP.GT.U32.AND P0, PT, R9, R2, PT ;  /* 0x000000020900720c */ /* 0x000fc40003f04070 */
[----:B------:R-:W-:Y:S01]  /*0de0*/  LOP3.LUT R140, R3, R140, RZ, 0xfc, !PT ;  /* 0x0000008c038c7212 */ /* 0x000fe200078efcff */
[----:B-1----:R-:W-:-:S03]  /*0df0*/  IMAD.MOV.U32 R136, RZ, RZ, RZ ;  /* 0x000000ffff887224 */ /* 0x002fc600078e00ff */
[C---:B------:R-:W-:Y:S02]  /*0e00*/  LOP3.LUT R6, R140.reuse, 0xfe, RZ, 0xfc, !PT ;  /* 0x000000fe8c067812 */ /* 0x040fe400078efcff */
[----:B--2---:R-:W-:Y:S02]  /*0e10*/  LOP3.LUT R12, R140, 0xe, RZ, 0xfc, !PT ;  /* 0x0000000e8c0c7812 */ /* 0x004fe400078efcff */
[----:B------:R-:W-:Y:S01]  /*0e20*/  ISETP.GE.AND P1, PT, R6, RZ, PT ;  /* 0x000000ff0600720c */ /* 0x000fe20003f26270 */
[----:B-----5:R-:W-:Y:S01]  /*0e30*/  IMAD.MOV R5, RZ, RZ, -R137 ;  /* 0x000000ffff057224 */ /* 0x020fe200078e0a89 */
[----:B------:R-:W-:Y:S01]  /*0e40*/  IABS R61, R6 ;  /* 0x00000006003d7213 */ /* 0x000fe20000000000 */
[----:B------:R-:W-:Y:S01]  /*0e50*/  @!P0 IMAD.IADD R2, R2, 0x1, -R9 ;  /* 0x0000000102028824 */ /* 0x000fe200078e0a09 */
[----:B------:R-:W-:Y:S01]  /*0e60*/  LOP3.LUT R6, R140, 0x4, RZ, 0xfc, !PT ;  /* 0x000000048c067812 */ /* 0x000fe200078efcff */
[----:B------:R-:W-:-:S03]  /*0e70*/  IMAD R5, R5, R4, RZ ;  /* 0x0000000405057224 */ /* 0x000fc600078e02ff */
[----:B------:R-:W-:Y:S01]  /*0e80*/  ISETP.GT.U32.AND P0, PT, R9, R2, PT ;  /* 0x000000020900720c */ /* 0x000fe20003f04070 */
[----:B------:R-:W-:Y:S01]  /*0e90*/  IMAD.HI.U32 R136, R137, R5, R136 ;  /* 0x0000000589887227 */ /* 0x000fe200078e0088 */
[----:B------:R-:W-:Y:S02]  /*0ea0*/  LOP3.LUT R5, R140, 0x2, RZ, 0xfc, !PT ;  /* 0x000000028c057812 */ /* 0x000fe400078efcff */
[----:B------:R-:W-:Y:S01]  /*0eb0*/  IABS R63, R6 ;  /* 0x00000006003f7213 */ /* 0x000fe20000000000 */
[----:B------:R-:W-:Y:S01]  /*0ec0*/  IMAD R137, R72, 0x70, RZ ;  /* 0x0000007048897824 */ /* 0x000fe200078e02ff */
[----:B---3--:R-:W-:Y:S02]  /*0ed0*/  R2UR UR8, R8 ;  /* 0x00000000080872ca */ /* 0x008fe400000e0000 */
[----:B------:R-:W-:Y:S01]  /*0ee0*/  IABS R11, R5 ;  /* 0x00000005000b7213 */ /* 0x000fe20000000000 */
[----:B------:R-:W-:Y:S01]  /*0ef0*/  IMAD.HI.U32 R7, R136, R63, RZ ;  /* 0x0000003f88077227 */ /* 0x000fe200078e00ff */
[----:B------:R-:W-:-:S03]  /*0f00*/  ISETP.GE.AND P5, PT, R5, RZ, PT ;  /* 0x000000ff0500720c */ /* 0x000fc60003fa6270 */
[----:B------:R-:W-:Y:S01]  /*0f10*/  @!P0 IMAD.IADD R2, R2, 0x1, -R9 ;  /* 0x0000000102028824 */ /* 0x000fe200078e0a09 */
[----:B------:R-:W-:Y:S01]  /*0f20*/  ISETP.GE.AND P0, PT, R6, RZ, PT ;  /* 0x000000ff0600720c */ /* 0x000fe20003f06270 */
[----:B------:R-:W-:Y:S01]  /*0f30*/  IMAD.HI.U32 R6, R136, R61, RZ ;  /* 0x0000003d88067227 */ /* 0x000fe200078e00ff */
[----:B------:R-:W-:-:S03]  /*0f40*/  IABS R9, R140 ;  /* 0x0000008c00097213 */ /* 0x000fc60000000000 */
[----:B------:R-:W-:Y:S02]  /*0f50*/  IMAD.MOV R8, RZ, RZ, -R6 ;  /* 0x000000ffff087224 */ /* 0x000fe400078e0a06 */
[----:B------:R-:W-:-:S04]  /*0f60*/  IMAD.HI.U32 R5, R136, R9, RZ ;  /* 0x0000000988057227 */ /* 0x000fc800078e00ff */
[----:B------:R-:W-:-:S04]  /*0f70*/  IMAD.HI.U32 R6, R136, R11, RZ ;  /* 0x0000000b88067227 */ /* 0x000fc800078e00ff */
[----:B------:R-:W-:Y:S01]  /*0f80*/  IMAD R61, R4, R8, R61 ;  /* 0x00000008043d7224 */ /* 0x000fe200078e023d */
[----:B------:R-:W-:Y:S01]  /*0f90*/  LOP3.LUT R8, R140, 0x8, RZ, 0xfc, !PT ;  /* 0x000000088c087812 */ /* 0x000fe200078efcff */
[----:B------:R-:W-:Y:S02]  /*0fa0*/  IMAD.MOV R5, RZ, RZ, -R5 ;  /* 0x000000ffff057224 */ /* 0x000fe400078e0a05 */
[----:B------:R-:W-:Y:S01]  /*0fb0*/  IMAD.MOV R6, RZ, RZ, -R6 ;  /* 0x000000ffff067224 */ /* 0x000fe200078e0a06 */
[C---:B------:R-:W-:Y:S01]  /*0fc0*/  ISETP.GT.U32.AND P6, PT, R4.reuse, R61, PT ;  /* 0x0000003d0400720c */ /* 0x040fe20003fc4070 */
[C---:B------:R-:W-:Y:S02]  /*0fd0*/  IMAD R60, R4.reuse, R5, R9 ;  /* 0x00000005043c7224 */ /* 0x040fe400078e0209 */
[----:B------:R-:W-:Y:S02]  /*0fe0*/  IMAD R62, R4, R6, R11 ;  /* 0x00000006043e7224 */ /* 0x000fe400078e020b */
[----:B------:R-:W-:-:S02]  /*0ff0*/  VIADD R5, R178, 0xffffffed ;  /* 0xffffffedb2057836 */ /* 0x000fc40000000000 */
[----:B------:R-:W-:Y:S02]  /*1000*/  VIADD R6, R178, 0xffffffec ;  /* 0xffffffecb2067836 */ /* 0x000fe40000000000 */
[----:B------:R-:W-:Y:S02]  /*1010*/  IMAD.MOV R7, RZ, RZ, -R7 ;  /* 0x000000ffff077224 */ /* 0x000fe400078e0a07 */
[----:B------:R-:W-:Y:S01]  /*1020*/  @!P3 IMAD.MOV R2, RZ, RZ, -R2 ;  /* 0x000000ffff02b224 */ /* 0x000fe200078e0a02 */
[----:B------:R-:W-:Y:S01]  /*1030*/  @!P2 LOP3.LUT R2, RZ, R134, RZ, 0x33, !PT ;  /* 0x00000086ff02a212 */ /* 0x000fe200078e33ff */
[----:B------:R-:W-:Y:S01]  /*1040*/  IMAD R63, R4, R7, R63 ;  /* 0x00000007043f7224 */ /* 0x000fe200078e023f */
[----:B------:R-:W-:Y:S01]  /*1050*/  ISETP.GE.U32.AND P2, PT, R5, 0x7fffffae, PT ;  /* 0x7fffffae0500780c */ /* 0x000fe20003f46070 */
[----:B------:R-:W-:Y:S01]  /*1060*/  VIADD R5, R178, 0xffffffef ;  /* 0xffffffefb2057836 */ /* 0x000fe20000000000 */
[----:B------:R-:W-:Y:S01]  /*1070*/  ISETP.GE.U32.AND P3, PT, R6, 0x7fffffad, PT ;  /* 0x7fffffad0600780c */ /* 0x000fe20003f66070 */
[C---:B------:R-:W-:Y:S01]  /*1080*/  VIADD R7, R178.reuse, 0xffffffee ;  /* 0xffffffeeb2077836 */ /* 0x040fe20000000000 */
[----:B------:R-:W-:Y:S01]  /*1090*/  IADD3 R6, PT, PT, R178, -0x18, RZ ;  /* 0xffffffe8b2067810 */ /* 0x000fe20007ffe0ff */
[----:B------:R-:W-:Y:S01]  /*10a0*/  @!P6 IMAD.IADD R61, R61, 0x1, -R4 ;  /* 0x000000013d3de824 */ /* 0x000fe200078e0a04 */
[----:B------:R-:W-:Y:S01]  /*10b0*/  SEL R117, RZ, 0x1, P3 ;  /* 0x00000001ff757807 */ /* 0x000fe20001800000 */
[----:B----4-:R-:W-:Y:S01]  /*10c0*/  IMAD R2, R2, UR5, RZ ;  /* 0x0000000502027c24 */ /* 0x010fe2000f8e02ff */
[----:B------:R-:W-:Y:S01]  /*10d0*/  ISETP.GE.U32.AND P6, PT, R5, 0x7fffffb0, PT ;  /* 0x7fffffb00500780c */ /* 0x000fe20003fc6070 */
[----:B------:R-:W-:Y:S01]  /*10e0*/  VIADD R5, R178, 0xffffffe9 ;  /* 0xffffffe9b2057836 */ /* 0x000fe20000000000 */
[----:B------:R-:W-:Y:S01]  /*10f0*/  ISETP.GE.U32.AND P3, PT, R6, 0x7fffffa9, PT ;  /* 0x7fffffa90600780c */ /* 0x000fe20003f66070 */
[C---:B------:R-:W-:Y:S01]  /*1100*/  VIADD R6, R178.reuse, 0xffffffea ;  /* 0xffffffeab2067836 */ /* 0x040fe20000000000 */
[----:B------:R-:W-:Y:S01]  /*1110*/  ISETP.GE.U32.AND P4, PT, R7, 0x7fffffaf, PT ;  /* 0x7fffffaf0700780c */ /* 0x000fe20003f86070 */
[----:B------:R-:W-:Y:S01]  /*1120*/  VIADD R7, R178, 0xffffffe6 ;  /* 0xffffffe6b2077836 */ /* 0x000fe20000000000 */
[----:B------:R-:W-:Y:S01]  /*1130*/  SEL R116, RZ, 0x1fffe, P2 ;  /* 0x0001fffeff747807 */ /* 0x000fe20001000000 */
[C---:B------:R-:W-:Y:S01]  /*1140*/  IMAD R9, R72.reuse, 0x34, RZ ;  /* 0x0000003448097824 */ /* 0x040fe200078e02ff */
[----:B------:R-:W-:Y:S01]  /*1150*/  SEL R115, RZ, 0x4, P4 ;  /* 0x00000004ff737807 */ /* 0x000fe20002000000 */
[----:B------:R-:W-:Y:S01]  /*1160*/  IMAD R11, R72, 0x30, RZ ;  /* 0x00000030480b7824 */ /* 0x000fe200078e02ff */
[----:B------:R-:W-:Y:S01]  /*1170*/  ISETP.GE.U32.AND P2, PT, R5, 0x7fffffaa, PT ;  /* 0x7fffffaa0500780c */ /* 0x000fe20003f46070 */
[----:B------:R-:W-:Y:S01]  /*1180*/  VIADD R5, R178, 0xffffffeb ;  /* 0xffffffebb2057836 */ /* 0x000fe20000000000 */
[----:B------:R-:W-:Y:S01]  /*1190*/  ISETP.GE.U32.AND P4, PT, R6, 0x7fffffab, PT ;  /* 0x7fffffab0600780c */ /* 0x000fe20003f86070 */
[----:B------:R-:W-:Y:S01]  /*11a0*/  VIADD R6, R178, 0xffffffe4 ;  /* 0xffffffe4b2067836 */ /* 0x000fe20000000000 */
[----:B------:R-:W-:-:S02]  /*11b0*/  SEL R114, RZ, 0x7fff8, P6 ;  /* 0x0007fff8ff727807 */ /* 0x000fc40003000000 */
[----:B------:R-:W-:Y:S02]  /*11c0*/  SEL R113, RZ, 0x1, P3 ;  /* 0x00000001ff717807 */ /* 0x000fe40001800000 */
[----:B------:R-:W-:Y:S01]  /*11d0*/  ISETP.GE.U32.AND P6, PT, R5, 0x7fffffac, PT ;  /* 0x7fffffac0500780c */ /* 0x000fe20003fc6070 */
[----:B------:R-:W-:Y:S01]  /*11e0*/  VIADD R5, R178, 0xffffffe5 ;  /* 0xffffffe5b2057836 */ /* 0x000fe20000000000 */
[----:B------:R-:W-:Y:S01]  /*11f0*/  ISETP.GE.U32.AND P3, PT, R6, 0x7fffffa5, PT ;  /* 0x7fffffa50600780c */ /* 0x000fe20003f66070 */
[C---:B------:R-:W-:Y:S01]  /*1200*/  VIADD R6, R178.reuse, 0xffffffe7 ;  /* 0xffffffe7b2067836 */ /* 0x040fe20000000000 */
[----:B------:R-:W-:Y:S02]  /*1210*/  SEL R112, RZ, 0x1fffe, P2 ;  /* 0x0001fffeff707807 */ /* 0x000fe40001000000 */
[----:B------:R-:W-:Y:S02]  /*1220*/  SEL R110, RZ, 0x7fff8, P6 ;  /* 0x0007fff8ff6e7807 */ /* 0x000fe40003000000 */
[----:B------:R-:W-:Y:S01]  /*1230*/  ISETP.GE.U32.AND P2, PT, R5, 0x7fffffa6, PT ;  /* 0x7fffffa60500780c */ /* 0x000fe20003f46070 */
[----:B------:R-:W-:Y:S01]  /*1240*/  VIADD R5, R178, 0xffffffe1 ;  /* 0xffffffe1b2057836 */ /* 0x000fe20000000000 */
[----:B------:R-:W-:Y:S01]  /*1250*/  ISETP.GE.U32.AND P6, PT, R6, 0x7fffffa8, PT ;  /* 0x7fffffa80600780c */ /* 0x000fe20003fc6070 */
[----:B------:R-:W-:Y:S01]  /*1260*/  VIADD R6, R178, 0xffffffe2 ;  /* 0xffffffe2b2067836 */ /* 0x000fe20000000000 */
[----:B------:R-:W-:-:S02]  /*1270*/  SEL R109, RZ, 0x1, P3 ;  /* 0x00000001ff6d7807 */ /* 0x000fc40001800000 */
[----:B------:R-:W-:Y:S02]  /*1280*/  SEL R108, RZ, 0x1fffe, P2 ;  /* 0x0001fffeff6c7807 */ /* 0x000fe40001000000 */
[----:B------:R-:W-:Y:S02]  /*1290*/  SEL R111, RZ, 0x4, P4 ;  /* 0x00000004ff6f7807 */ /* 0x000fe40002000000 */
[----:B------:R-:W-:Y:S01]  /*12a0*/  ISETP.GE.U32.AND P3, PT, R5, 0x7fffffa2, PT ;  /* 0x7fffffa20500780c */ /* 0x000fe20003f66070 */
[----:B------:R-:W-:Y:S01]  /*12b0*/  VIADD R5, R178, 0xffffffe3 ;  /* 0xffffffe3b2057836 */ /* 0x000fe20000000000 */
[----:B------:R-:W-:Y:S01]  /*12c0*/  ISETP.GE.U32.AND P2, PT, R6, 0x7fffffa3, PT ;  /* 0x7fffffa30600780c */ /* 0x000fe20003f46070 */
[C---:B------:R-:W-:Y:S01]  /*12d0*/  VIADD R6, R178.reuse, 0xffffffcc ;  /* 0xffffffccb2067836 */ /* 0x040fe20000000000 */
        /* <DEDUP_REMOVED lines=51> */
[----:B------:R-:W-:Y:S02]  /*1610*/  ISETP.GE.U32.AND P4, PT, R6, 0x7fffff9d, PT ;  /* 0x7fffff9d0600780c */ /* 0x000fe40003f86070 */
[----:B------:R-:W-:Y:S02]  /*1620*/  IADD3 R6, PT, PT, R178, -0x22, RZ ;  /* 0xffffffdeb2067810 */ /* 0x000fe40007ffe0ff */
[----:B------:R-:W-:Y:S02]  /*1630*/  SEL R167, RZ, 0x4, P3 ;  /* 0x00000004ffa77807 */ /* 0x000fe40001800000 */
[----:B------:R-:W-:-:S02]  /*1640*/  SEL R148, RZ, 0x1fffe, P6 ;  /* 0x0001fffeff947807 */ /* 0x000fc40003000000 */
[----:B------:R-:W-:Y:S01]  /*1650*/  ISETP.GE.U32.AND P3, PT, R6, 0x7fffff9f, PT ;  /* 0x7fffff9f0600780c */ /* 0x000fe20003f66070 */
[C---:B------:R-:W-:Y:S01]  /*1660*/  VIADD R6, R178.reuse, 0xffffffd8 ;  /* 0xffffffd8b2067836 */ /* 0x040fe20000000000 */
[----:B------:R-:W-:Y:S01]  /*1670*/  ISETP.GE.U32.AND P6, PT, R5, 0x7fffff9e, PT ;  /* 0x7fffff9e0500780c */ /* 0x000fe20003fc6070 */
[----:B------:R-:W-:Y:S01]  /*1680*/  VIADD R5, R178, 0xffffffdf ;  /* 0xffffffdfb2057836 */ /* 0x000fe20000000000 */
[----:B------:R-:W-:Y:S02]  /*1690*/  SEL R155, RZ, 0x1, P4 ;  /* 0x00000001ff9b7807 */ /* 0x000fe40002000000 */
[----:B------:R-:W-:Y:S02]  /*16a0*/  SEL R166, RZ, 0x7fff8, P2 ;  /* 0x0007fff8ffa67807 */ /* 0x000fe40001000000 */
[----:B------:R-:W-:Y:S01]  /*16b0*/  ISETP.GE.U32.AND P4, PT, R6, 0x7fffff99, PT ;  /* 0x7fffff990600780c */ /* 0x000fe20003f86070 */
[C---:B------:R-:W-:Y:S01]  /*16c0*/  VIADD R6, R178.reuse, 0xffffffda ;  /* 0xffffffdab2067836 */ /* 0x040fe20000000000 */
[----:B------:R-:W-:Y:S01]  /*16d0*/  ISETP.GE.U32.AND P2, PT, R5, 0x7fffffa0, PT ;  /* 0x7fffffa00500780c */ /* 0x000fe20003f46070 */
[----:B------:R-:W-:Y:S01]  /*16e0*/  VIADD R5, R178, 0xffffffd9 ;  /* 0xffffffd9b2057836 */ /* 0x000fe20000000000 */
[----:B------:R-:W-:-:S02]  /*16f0*/  SEL R169, RZ, 0x4, P3 ;  /* 0x00000004ffa97807 */ /* 0x000fc40001800000 */
[----:B------:R-:W-:Y:S02]  /*1700*/  SEL R143, RZ, 0x1fffe, P6 ;  /* 0x0001fffeff8f7807 */ /* 0x000fe40003000000 */
        /* <DEDUP_REMOVED lines=17> */
[----:B------:R-:W-:Y:S02]  /*1820*/  ISETP.GT.U32.AND P2, PT, R4, R61, PT ;  /* 0x0000003d0400720c */ /* 0x000fe40003f44070 */
[----:B------:R-:W-:-:S02]  /*1830*/  SEL R153, RZ, 0x1, P4 ;  /* 0x00000001ff997807 */ /* 0x000fc40002000000 */
[----:B------:R-:W-:Y:S01]  /*1840*/  ISETP.GE.U32.AND P4, PT, R5, 0x7fffff91, PT ;  /* 0x7fffff910500780c */ /* 0x000fe20003f86070 */
[----:B------:R-:W-:Y:S01]  /*1850*/  VIADD R5, R178, 0xffffffd1 ;  /* 0xffffffd1b2057836 */ /* 0x000fe20000000000 */
[----:B------:R-:W-:Y:S02]  /*1860*/  SEL R145, RZ, 0x1fffe, P6 ;  /* 0x0001fffeff917807 */ /* 0x000fe40003000000 */
[----:B------:R-:W-:Y:S02]  /*1870*/  SEL R152, RZ, 0x1, P4 ;  /* 0x00000001ff987807 */ /* 0x000fe40002000000 */
[----:B------:R-:W-:Y:S01]  /*1880*/  ISETP.GE.U32.AND P6, PT, R5, 0x7fffff92, PT ;  /* 0x7fffff920500780c */ /* 0x000fe20003fc6070 */
[----:B------:R-:W-:Y:S01]  /*1890*/  IMAD R5, R72, 0x3c, RZ ;  /* 0x0000003c48057824 */ /* 0x000fe200078e02ff */
[----:B------:R-:W-:Y:S01]  /*18a0*/  SEL R171, RZ, 0x4, P3 ;  /* 0x00000004ffab7807 */ /* 0x000fe20001800000 */
[----:B------:R-:W-:Y:S01]  /*18b0*/  @!P2 IMAD.IADD R61, R61, 0x1, -R4 ;  /* 0x000000013d3da824 */ /* 0x000fe200078e0a04 */
[----:B------:R-:W-:-:S02]  /*18c0*/  LEA R70, P2, R2, UR12, 0x2 ;  /* 0x0000000c02467c11 */ /* 0x000fc4000f8410ff */
[----:B------:R-:W-:Y:S01]  /*18d0*/  SEL R142, RZ, 0x1fffe, P6 ;  /* 0x0001fffeff8e7807 */ /* 0x000fe20003000000 */
[----:B------:R-:W-:Y:S01]  /*18e0*/  @!P1 IMAD.MOV R61, RZ, RZ, -R61 ;  /* 0x000000ffff3d9224 */ /* 0x000fe200078e0a3d */
[----:B------:R-:W-:Y:S02]  /*18f0*/  LEA.HI.X.SX32 R71, R2, UR13, 0x2, P2 ;  /* 0x0000000d02477c11 */ /* 0x000fe400090f16ff */
[-C--:B------:R-:W-:Y:S02]  /*1900*/  LEA R186, P2, R72, R70.reuse, 0x3 ;  /* 0x0000004648ba7211 */ /* 0x080fe400078418ff */
[-C--:B------:R-:W-:Y:S02]  /*1910*/  IADD3 R190, P4, PT, R33, R70.reuse, RZ ;  /* 0x0000004621be7210 */ /* 0x080fe40007f9e0ff */
[----:B------:R-:W-:Y:S02]  /*1920*/  LEA.HI.X.SX32 R187, R15, R71, 0x2, P2 ;  /* 0x000000470fbb7211 */ /* 0x000fe400010f16ff */
[----:B------:R-:W-:-:S02]  /*1930*/  IADD3 R188, P1, PT, R49, R70, RZ ;  /* 0x0000004631bc7210 */ /* 0x000fc40007f3e0ff */
[-C--:B------:R-:W-:Y:S01]  /*1940*/  LEA.HI.X.SX32 R191, R17, R71.reuse, 0x2, P4 ;  /* 0x0000004711bf7211 */ /* 0x080fe200020f16ff */
[----:B------:R1:W-:Y:S01]  /*1950*/  STL.64 [R1+0x158], R186 ;  /* 0x000158ba01007387 */ /* 0x0003e20000100a00 */
[----:B------:R-:W-:Y:S02]  /*1960*/  LEA.HI.X.SX32 R189, R19, R71, 0x2, P1 ;  /* 0x0000004713bd7211 */ /* 0x000fe400008f16ff */
[----:B------:R-:W-:Y:S01]  /*1970*/  ISETP.GE.U32.AND P3, PT, R7, 0x7fffff97, PT ;  /* 0x7fffff970700780c */ /* 0x000fe20003f66070 */
[----:B------:R2:W-:Y:S01]  /*1980*/  STL.64 [R1+0x150], R190 ;  /* 0x000150be01007387 */ /* 0x0005e20000100a00 */
[----:B------:R-:W-:Y:S02]  /*1990*/  IMAD R7, R72, 0x38, RZ ;  /* 0x0000003848077824 */ /* 0x000fe400078e02ff */
[----:B------:R-:W-:Y:S01]  /*19a0*/  SEL R175, RZ, 0x4, P3 ;  /* 0x00000004ffaf7807 */ /* 0x000fe20001800000 */
[----:B------:R3:W-:Y:S01]  /*19b0*/  STL.64 [R1+0x140], R188 ;  /* 0x000140bc01007387 */ /* 0x0007e20000100a00 */
[----:B------:R-:W-:-:S02]  /*19c0*/  ISETP.GE.U32.AND P3, PT, R6, 0x7fffff93, PT ;  /* 0x7fffff930600780c */ /* 0x000fc40003f66070 */
[----:B------:R-:W-:Y:S02]  /*19d0*/  LOP3.LUT R6, R140, 0x6, RZ, 0xfc, !PT ;  /* 0x000000068c067812 */ /* 0x000fe400078efcff */
[-C--:B-1----:R-:W-:Y:S02]  /*19e0*/  IADD3 R186, P6, PT, R57, R70.reuse, RZ ;  /* 0x0000004639ba7210 */ /* 0x082fe40007fde0ff */
[-C--:B--2---:R-:W-:Y:S02]  /*19f0*/  IADD3 R190, P2, PT, R69, R70.reuse, RZ ;  /* 0x0000004645be7210 */ /* 0x084fe40007f5e0ff */
[-C--:B------:R-:W-:Y:S02]  /*1a00*/  LEA.HI.X.SX32 R187, R21, R71.reuse, 0x2, P6 ;  /* 0x0000004715bb7211 */ /* 0x080fe400030f16ff */
[-C--:B---3--:R-:W-:Y:S02]  /*1a10*/  LEA R188, P4, R72, R70.reuse, 0x5 ;  /* 0x0000004648bc7211 */ /* 0x088fe400078828ff */
[----:B------:R-:W-:Y:S01]  /*1a20*/  IADD3 R18, P6, PT, R95, R70, RZ ;  /* 0x000000465f127210 */ /* 0x000fe20007fde0ff */
[----:B------:R1:W-:Y:S01]  /*1a30*/  STL.64 [R1+0x138], R186 ;  /* 0x000138ba01007387 */ /* 0x0003e20000100a00 */
[----:B------:R-:W-:-:S02]  /*1a40*/  LEA.HI.X.SX32 R189, R25, R71, 0x2, P4 ;  /* 0x0000004719bd7211 */ /* 0x000fc400020f16ff */
[-C--:B------:R-:W-:Y:S02]  /*1a50*/  LEA.HI.X.SX32 R191, R23, R71.reuse, 0x2, P2 ;  /* 0x0000004717bf7211 */ /* 0x080fe400010f16ff */
[----:B------:R-:W-:Y:S01]  /*1a60*/  LEA.HI.X.SX32 R19, R29, R71, 0x2, P6 ;  /* 0x000000471d137211 */ /* 0x000fe200030f16ff */
[----:B------:R2:W-:Y:S01]  /*1a70*/  STL.64 [R1+0x128], R188 ;  /* 0x000128bc01007387 */ /* 0x0005e20000100a00 */
[----:B------:R-:W-:-:S03]  /*1a80*/  IADD3 R24, P6, PT, R7, R70, RZ ;  /* 0x0000004607187210 */ /* 0x000fc60007fde0ff */
[----:B------:R-:W-:Y:S01]  /*1a90*/  STL.64 [R1+0x130], R190 ;  /* 0x000130be01007387 */ /* 0x000fe20000100a00 */
[-C--:B------:R-:W-:Y:S02]  /*1aa0*/  LEA.HI.X.SX32 R25, R37, R71.reuse, 0x2, P6 ;  /* 0x0000004725197211 */ /* 0x080fe400030f16ff */
[-C--:B-1----:R-:W-:Y:S02]  /*1ab0*/  IADD3 R186, P1, PT, R89, R70.reuse, RZ ;  /* 0x0000004659ba7210 */ /* 0x082fe40007f3e0ff */
[-C--:B------:R-:W-:Y:S01]  /*1ac0*/  IADD3 R20, P6, PT, R99, R70.reuse, RZ ;  /* 0x0000004663147210 */ /* 0x080fe20007fde0ff */
[----:B------:R-:W-:Y:S01]  /*1ad0*/  IMAD.MOV.U32 R99, RZ, RZ, R17 ;  /* 0x000000ffff637224 */ /* 0x000fe200078e0011 */
[----:B------:R-:W-:Y:S02]  /*1ae0*/  LEA.HI.X.SX32 R187, R27, R71, 0x2, P1 ;  /* 0x000000471bbb7211 */ /* 0x000fe400008f16ff */
[----:B--2---:R-:W-:Y:S01]  /*1af0*/  IADD3 R188, P2, PT, R13, R70, RZ ;  /* 0x000000460dbc7210 */ /* 0x004fe20007f5e0ff */
[----:B------:R-:W-:-:S02]  /*1b00*/  IMAD.MOV.U32 R100, RZ, RZ, R20 ;  /* 0x000000ffff647224 */ /* 0x000fc400078e0014 */
[----:B------:R1:W-:Y:S01]  /*1b10*/  STL.64 [R1+0x120], R186 ;  /* 0x000120ba01007387 */ /* 0x0003e20000100a00 */
[----:B------:R-:W-:Y:S01]  /*1b20*/  LEA.HI.X.SX32 R189, R31, R71, 0x2, P2 ;  /* 0x000000471fbd7211 */ /* 0x000fe200010f16ff */
[----:B------:R-:W-:Y:S01]  /*1b30*/  IMAD.MOV.U32 R100, RZ, RZ, R20 ;  /* 0x000000ffff647224 */ /* 0x000fe200078e0014 */
[-C--:B------:R-:W-:Y:S01]  /*1b40*/  IADD3 R22, P2, PT, R5, R70.reuse, RZ ;  /* 0x0000004605167210 */ /* 0x080fe20007f5e0ff */
[----:B------:R2:W-:Y:S04]  /*1b50*/  STL.64 [R1+0x118], R18 ;  /* 0x0001181201007387 */ /* 0x0005e80000100a00 */
[----:B------:R-:W-:Y:S01]  /*1b60*/  STL.64 [R1+0x110], R188 ;  /* 0x000110bc01007387 */ /* 0x000fe20000100a00 */
[--C-:B------:R-:W-:Y:S02]  /*1b70*/  IMAD.MOV.U32 R96, RZ, RZ, R22.reuse ;  /* 0x000000ffff607224 */ /* 0x100fe400078e0016 */
[----:B------:R-:W-:Y:S01]  /*1b80*/  IMAD.MOV.U32 R96, RZ, RZ, R22 ;  /* 0x000000ffff607224 */ /* 0x000fe200078e0016 */
[----:B-1----:R-:W-:-:S02]  /*1b90*/  IADD3 R186, P4, PT, R11, R70, RZ ;  /* 0x000000460bba7210 */ /* 0x002fc40007f9e0ff */
[-C--:B--2---:R-:W-:Y:S02]  /*1ba0*/  IADD3 R18, P1, PT, R9, R70.reuse, RZ ;  /* 0x0000004609127210 */ /* 0x084fe40007f3e0ff */
[-C--:B------:R-:W-:Y:S02]  /*1bb0*/  LEA.HI.X.SX32 R187, R33, R71.reuse, 0x2, P4 ;  /* 0x0000004721bb7211 */ /* 0x080fe400020f16ff */
[-C--:B------:R-:W-:Y:S02]  /*1bc0*/  LEA.HI.X.SX32 R19, R35, R71.reuse, 0x2, P1 ;  /* 0x0000004723137211 */ /* 0x080fe400008f16ff */
[-C--:B------:R-:W-:Y:S01]  /*1bd0*/  IADD3 R16, P1, PT, R97, R70.reuse, RZ ;  /* 0x0000004661107210 */ /* 0x080fe20007f3e0ff */
[----:B------:R-:W-:Y:S01]  /*1be0*/  IMAD.MOV.U32 R97, RZ, RZ, R23 ;  /* 0x000000ffff617224 */ /* 0x000fe200078e0017 */
[-C--:B------:R-:W-:Y:S01]  /*1bf0*/  LEA.HI.X.SX32 R97, R39, R71.reuse, 0x2, P2 ;  /* 0x0000004727617211 */ /* 0x080fe200010f16ff */
[----:B------:R1:W-:Y:S01]  /*1c00*/  STL.64 [R1+0x100], R18 ;  /* 0x0001001201007387 */ /* 0x0003e20000100a00 */
[----:B------:R-:W-:Y:S01]  /*1c10*/  LEA.HI.X.SX32 R99, R43, R71, 0x2, P1 ;  /* 0x000000472b637211 */ /* 0x000fe200008f16ff */
[--C-:B------:R-:W-:Y:S01]  /*1c20*/  IMAD.MOV.U32 R98, RZ, RZ, R16.reuse ;  /* 0x000000ffff627224 */ /* 0x100fe200078e0010 */
[----:B------:R-:W-:Y:S01]  /*1c30*/  IADD3 R118, P1, PT, R121, R70, RZ ;  /* 0x0000004679767210 */ /* 0x000fe20007f3e0ff */
[----:B------:R-:W-:Y:S01]  /*1c40*/  STL.64 [R1+0x108], R186 ;  /* 0x000108ba01007387 */ /* 0x000fe20000100a00 */
[----:B------:R-:W-:-:S02]  /*1c50*/  IMAD.MOV.U32 R98, RZ, RZ, R16 ;  /* 0x000000ffff627224 */ /* 0x000fc400078e0010 */
[C---:B------:R-:W-:Y:S01]  /*1c60*/  IMAD R23, R72.reuse, 0xa8, RZ ;  /* 0x000000a848177824 */ /* 0x040fe200078e02ff */
[----:B------:R-:W-:Y:S01]  /*1c70*/  STL [R1+0x1d0], R22 ;  /* 0x0001d01601007387 */ /* 0x000fe20000100800 */
[----:B-1----:R-:W-:-:S03]  /*1c80*/  LEA R18, P4, R72, R70, 0x6 ;  /* 0x0000004648127211 */ /* 0x002fc600078830ff */
[----:B------:R-:W-:Y:S01]  /*1c90*/  STL.64 [R1+0x1d8], R24 ;  /* 0x0001d81801007387 */ /* 0x000fe20000100a00 */
[----:B------:R-:W-:-:S03]  /*1ca0*/  LEA.HI.X.SX32 R19, R41, R71, 0x2, P4 ;  /* 0x0000004729137211 */ /* 0x000fc600020f16ff */
[----:B------:R1:W-:Y:S04]  /*1cb0*/  STL [R1+0x1c0], R16 ;  /* 0x0001c01001007387 */ /* 0x0003e80000100800 */
[----:B------:R2:W-:Y:S04]  /*1cc0*/  STL.64 [R1+0x1c8], R18 ;  /* 0x0001c81201007387 */ /* 0x0005e80000100a00 */
[----:B------:R-:W-:Y:S01]  /*1cd0*/  STL [R1+0x1b8], R20 ;  /* 0x0001b81401007387 */ /* 0x000fe20000100800 */
[----:B-1----:R-:W-:-:S03]  /*1ce0*/  IADD3 R16, P4, PT, R119, R70, RZ ;  /* 0x0000004677107210 */ /* 0x002fc60007f9e0ff */
[----:B------:R-:W-:Y:S01]  /*1cf0*/  STL [R1+0x1d4], R97 ;  /* 0x0001d46101007387 */ /* 0x000fe20000100800 */
[-C--:B------:R-:W-:Y:S02]  /*1d00*/  LEA.HI.X.SX32 R119, R51, R71.reuse, 0x2, P1 ;  /* 0x0000004733777211 */ /* 0x080fe400008f16ff */
[-C--:B------:R-:W-:Y:S01]  /*1d10*/  LEA.HI.X.SX32 R17, R49, R71.reuse, 0x2, P4 ;  /* 0x0000004731117211 */ /* 0x080fe200020f16ff */
[----:B------:R-:W-:Y:S01]  /*1d20*/  STL [R1+0x1c4], R99 ;  /* 0x0001c46301007387 */ /* 0x000fe20000100800 */
[-C--:B--2---:R-:W-:Y:S01]  /*1d30*/  IADD3 R18, P2, PT, R101, R70.reuse, RZ ;  /* 0x0000004665127210 */ /* 0x084fe20007f5e0ff */
[----:B------:R-:W-:Y:S01]  /*1d40*/  IMAD.MOV.U32 R101, RZ, RZ, R21 ;  /* 0x000000ffff657224 */ /* 0x000fe200078e0015 */
[-C--:B------:R-:W-:Y:S01]  /*1d50*/  LEA.HI.X.SX32 R101, R45, R71.reuse, 0x2, P6 ;  /* 0x000000472d657211 */ /* 0x080fe200030f16ff */
[----:B------:R-:W-:Y:S01]  /*1d60*/  IMAD R21, R72, 0xa4, RZ ;  /* 0x000000a448157824 */ /* 0x000fe200078e02ff */
[-C--:B------:R-:W-:Y:S02]  /*1d70*/  IADD3 R120, P6, PT, R123, R70.reuse, RZ ;  /* 0x000000467b787210 */ /* 0x080fe40007fde0ff */
[----:B------:R-:W-:Y:S01]  /*1d80*/  IADD3 R126, P4, PT, R127, R70, RZ ;  /* 0x000000467f7e7210 */ /* 0x000fe20007f9e0ff */
[----:B------:R-:W-:Y:S01]  /*1d90*/  STL [R1+0x1bc], R101 ;  /* 0x0001bc6501007387 */ /* 0x000fe20000100800 */
[----:B------:R-:W-:-:S02]  /*1da0*/  LEA.HI.X.SX32 R121, R53, R71, 0x2, P6 ;  /* 0x0000004735797211 */ /* 0x000fc400030f16ff */
[-C--:B------:R-:W-:Y:S02]  /*1db0*/  IADD3 R240, P6, PT, R131, R70.reuse, RZ ;  /* 0x0000004683f07210 */ /* 0x080fe40007fde0ff */
[-C--:B------:R-:W-:Y:S02]  /*1dc0*/  LEA.HI.X.SX32 R127, R57, R71.reuse, 0x2, P4 ;  /* 0x00000047397f7211 */ /* 0x080fe400020f16ff */
[-C--:B------:R-:W-:Y:S02]  /*1dd0*/  LEA.HI.X.SX32 R241, R65, R71.reuse, 0x2, P6 ;  /* 0x0000004741f17211 */ /* 0x080fe400030f16ff */
[-C--:B------:R-:W-:Y:S02]  /*1de0*/  IADD3 R220, P6, PT, R159, R70.reuse, RZ ;  /* 0x000000469fdc7210 */ /* 0x080fe40007fde0ff */
[----:B------:R-:W-:Y:S02]  /*1df0*/  IADD3 R194, P4, PT, R137, R70, RZ ;  /* 0x0000004689c27210 */ /* 0x000fe40007f9e0ff */
[----:B------:R-:W-:-:S02]  /*1e00*/  LEA.HI.X.SX32 R221, R77, R71, 0x2, P6 ;  /* 0x000000474ddd7211 */ /* 0x000fc400030f16ff */
[-C--:B------:R-:W-:Y:S02]  /*1e10*/  IADD3 R234, P6, PT, R177, R70.reuse, RZ ;  /* 0x00000046b1ea7210 */ /* 0x080fe40007fde0ff */
[-C--:B------:R-:W-:Y:S02]  /*1e20*/  LEA.HI.X.SX32 R195, R69, R71.reuse, 0x2, P4 ;  /* 0x0000004745c37211 */ /* 0x080fe400020f16ff */
[----:B------:R-:W-:Y:S02]  /*1e30*/  LEA R228, P4, R72, R70, 0x7 ;  /* 0x0000004648e47211 */ /* 0x000fe400078838ff */
[-C--:B------:R-:W-:Y:S02]  /*1e40*/  LEA.HI.X.SX32 R235, R85, R71.reuse, 0x2, P6 ;  /* 0x0000004755eb7211 */ /* 0x080fe400030f16ff */
[----:B------:R-:W-:Y:S02]  /*1e50*/  ISETP.GT.U32.AND P6, PT, R4, R60, PT ;  /* 0x0000003c0400720c */ /* 0x000fe40003fc4070 */
[----:B------:R-:W-:-:S02]  /*1e60*/  LEA.HI.X.SX32 R229, R81, R71, 0x2, P4 ;  /* 0x0000004751e57211 */ /* 0x000fc400020f16ff */
[-C--:B------:R-:W-:Y:S02]  /*1e70*/  IADD3 R198, P4, PT, R181, R70.reuse, RZ ;  /* 0x00000046b5c67210 */ /* 0x080fe40007f9e0ff */
[-C--:B------:R-:W-:Y:S02]  /*1e80*/  LEA.HI.X.SX32 R19, R47, R71.reuse, 0x2, P2 ;  /* 0x000000472f137211 */ /* 0x080fe400010f16ff */
[-C--:B------:R-:W-:Y:S02]  /*1e90*/  LEA.HI.X.SX32 R199, R89, R71.reuse, 0x2, P4 ;  /* 0x0000004759c77211 */ /* 0x080fe400020f16ff */
[-C--:B------:R-:W-:Y:S01]  /*1ea0*/  IADD3 R214, P4, PT, R185, R70.reuse, RZ ;  /* 0x00000046b9d67210 */ /* 0x080fe20007f9e0ff */
[----:B------:R1:W-:Y:S01]  /*1eb0*/  STL.64 [R1+0x1b0], R18 ;  /* 0x0001b01201007387 */ /* 0x0003e20000100a00 */
[-C--:B------:R-:W-:Y:S01]  /*1ec0*/  IADD3 R242, P1, PT, R129, R70.reuse, RZ ;  /* 0x0000004681f27210 */ /* 0x080fe20007f3e0ff */
[----:B------:R-:W-:Y:S01]  /*1ed0*/  @!P6 IMAD.IADD R60, R60, 0x1, -R4 ;  /* 0x000000013c3ce824 */ /* 0x000fe200078e0a04 */
[-C--:B------:R-:W-:Y:S01]  /*1ee0*/  LEA.HI.X.SX32 R215, R93, R71.reuse, 0x2, P4 ;  /* 0x000000475dd77211 */ /* 0x080fe200020f16ff */
[----:B------:R-:W-:Y:S01]  /*1ef0*/  IMAD.MOV.U32 R129, RZ, RZ, R15 ;  /* 0x000000ffff817224 */ /* 0x000fe200078e000f */
[----:B------:R-:W-:Y:S01]  /*1f00*/  ISETP.GE.U32.AND P4, PT, R10, 0x7fffff94, PT ;  /* 0x7fffff940a00780c */ /* 0x000fe20003f86070 */
[----:B------:R-:W-:Y:S01]  /*1f10*/  IMAD R15, R72, 0x27, RZ ;  /* 0x00000027480f7824 */ /* 0x000fe200078e02ff */
[----:B------:R-:W-:Y:S01]  /*1f20*/  LEA.HI.X.SX32 R243, R59, R71, 0x2, P1 ;  /* 0x000000473bf37211 */ /* 0x000fe200008f16ff */
[----:B------:R2:W-:Y:S01]  /*1f30*/  STL.64 [R1+0x1a8], R16 ;  /* 0x0001a81001007387 */ /* 0x0005e20000100a00 */
[----:B------:R-:W-:-:S02]  /*1f40*/  IADD3 R206, P1, PT, R139, R70, RZ ;  /* 0x000000468bce7210 */ /* 0x000fc40007f3e0ff */
[----:B------:R-:W-:Y:S01]  /*1f50*/  SEL R172, RZ, 0x7fff8, P4 ;  /* 0x0007fff8ffac7807 */ /* 0x000fe20002000000 */
[----:B-1----:R-:W-:Y:S01]  /*1f60*/  IMAD R19, R72, 0x9c, RZ ;  /* 0x0000009c48137824 */ /* 0x002fe200078e02ff */
[----:B------:R-:W-:Y:S02]  /*1f70*/  ISETP.GT.U32.AND P6, PT, R4, R60, PT ;  /* 0x0000003c0400720c */ /* 0x000fe40003fc4070 */
[-C--:B------:R-:W-:Y:S02]  /*1f80*/  LEA.HI.X.SX32 R207, R75, R71.reuse, 0x2, P1 ;  /* 0x000000474bcf7211 */ /* 0x080fe400008f16ff */
[-C--:B------:R-:W-:Y:S01]  /*1f90*/  IADD3 R210, P4, PT, R19, R70.reuse, RZ ;  /* 0x0000004613d27210 */ /* 0x080fe20007f9e0ff */
[C---:B------:R-:W-:Y:S01]  /*1fa0*/  IMAD R19, R72.reuse, 0xa0, RZ ;  /* 0x000000a048137824 */ /* 0x040fe200078e02ff */
[----:B------:R-:W-:Y:S02]  /*1fb0*/  IADD3 R232, P1, PT, R173, R70, RZ ;  /* 0x00000046ade87210 */ /* 0x000fe40007f3e0ff */
[----:B------:R-:W-:Y:S01]  /*1fc0*/  LEA.HI.X.SX32 R211, R15, R71, 0x2, P4 ;  /* 0x000000470fd37211 */ /* 0x000fe200020f16ff */
[----:B------:R-:W-:Y:S01]  /*1fd0*/  IMAD R15, R72, 0x29, RZ ;  /* 0x00000029480f7824 */ /* 0x000fe200078e02ff */
[----:B------:R-:W-:-:S02]  /*1fe0*/  SEL R173, RZ, 0x4, P3 ;  /* 0x00000004ffad7807 */ /* 0x000fc40001800000 */
[----:B------:R-:W-:Y:S01]  /*1ff0*/  ISETP.GE.AND P4, PT, R140, RZ, PT ;  /* 0x000000ff8c00720c */ /* 0x000fe20003f86270 */
[----:B------:R-:W-:Y:S01]  /*2000*/  @!P6 IMAD.IADD R60, R60, 0x1, -R4 ;  /* 0x000000013c3ce824 */ /* 0x000fe200078e0a04 */
[----:B------:R-:W-:Y:S02]  /*2010*/  ISETP.GT.U32.AND P3, PT, R4, R62, PT ;  /* 0x0000003e0400720c */ /* 0x000fe40003f64070 */
[----:B--2---:R-:W-:Y:S02]  /*2020*/  IABS R17, R6 ;  /* 0x0000000600117213 */ /* 0x004fe40000000000 */
[-C--:B------:R-:W-:Y:S02]  /*2030*/  IADD3 R14, P2, PT, R125, R70.reuse, RZ ;  /* 0x000000467d0e7210 */ /* 0x080fe40007f5e0ff */
[-C--:B------:R-:W-:Y:S01]  /*2040*/  IADD3 R224, P6, PT, R19, R70.reuse, RZ ;  /* 0x0000004613e07210 */ /* 0x080fe20007fde0ff */
[----:B------:R-:W-:Y:S01]  /*2050*/  IMAD.HI.U32 R2, R136, R17, RZ ;  /* 0x0000001188027227 */ /* 0x000fe200078e00ff */
[----:B------:R-:W-:Y:S01]  /*2060*/  LEA.HI.X.SX32 R129, R55, R71, 0x2, P2 ;  /* 0x0000004737817211 */ /* 0x000fe200010f16ff */
[----:B------:R1:W-:Y:S01]  /*2070*/  STL [R1+0x190], R14 ;  /* 0x0001900e01007387 */ /* 0x0003e20000100800 */
[-C--:B------:R-:W-:Y:S01]  /*2080*/  IADD3 R238, P2, PT, R133, R70.reuse, RZ ;  /* 0x0000004685ee7210 */ /* 0x080fe20007f5e0ff */
[----:B------:R-:W-:Y:S01]  /*2090*/  @!P4 IMAD.MOV R60, RZ, RZ, -R60 ;  /* 0x000000ffff3cc224 */ /* 0x000fe200078e0a3c */
[----:B------:R-:W-:Y:S01]  /*20a0*/  ISETP.GT.U32.AND P4, PT, R4, R63, PT ;  /* 0x0000003f0400720c */ /* 0x000fe20003f84070 */
[----:B------:R-:W-:Y:S01]  /*20b0*/  @!P3 IMAD.IADD R62, R62, 0x1, -R4 ;  /* 0x000000013e3eb824 */ /* 0x000fe200078e0a04 */
[-C--:B------:R-:W-:Y:S01]  /*20c0*/  LEA.HI.X.SX32 R239, R67, R71.reuse, 0x2, P2 ;  /* 0x0000004743ef7211 */ /* 0x080fe200010f16ff */
[----:B------:R-:W-:Y:S01]  /*20d0*/  IMAD.MOV R2, RZ, RZ, -R2 ;  /* 0x000000ffff027224 */ /* 0x000fe200078e0a02 */
[----:B------:R-:W-:Y:S01]  /*20e0*/  IADD3 R222, P2, PT, R161, R70, RZ ;  /* 0x00000046a1de7210 */ /* 0x000fe20007f5e0ff */
[----:B------:R-:W-:Y:S01]  /*20f0*/  STL.64 [R1+0x1a0], R118 ;  /* 0x0001a07601007387 */ /* 0x000fe20000100a00 */
[C---:B------:R-:W-:Y:S01]  /*2100*/  ISETP.GT.U32.AND P3, PT, R4.reuse, R62, PT ;  /* 0x0000003e0400720c */ /* 0x040fe20003f64070 */
[----:B------:R-:W-:Y:S01]  /*2110*/  IMAD R64, R4, R2, R17 ;  /* 0x0000000204407224 */ /* 0x000fe200078e0211 */
[----:B------:R-:W-:Y:S01]  /*2120*/  LOP3.LUT R2, R140, 0xa, RZ, 0xfc, !PT ;  /* 0x0000000a8c027812 */ /* 0x000fe200078efcff */
[----:B------:R-:W-:Y:S01]  /*2130*/  IMAD R17, R72, 0x2a, RZ ;  /* 0x0000002a48117824 */ /* 0x000fe200078e02ff */
[----:B------:R-:W-:Y:S01]  /*2140*/  LEA.HI.X.SX32 R225, R95, R71, 0x2, P6 ;  /* 0x000000475fe17211 */ /* 0x000fe200030f16ff */
[----:B------:R-:W-:Y:S01]  /*2150*/  STL.64 [R1+0x198], R120 ;  /* 0x0001987801007387 */ /* 0x000fe20000100a00 */
[----:B------:R-:W-:Y:S01]  /*2160*/  ISETP.GT.U32.AND P6, PT, R4, R64, PT ;  /* 0x000000400400720c */ /* 0x000fe20003fc4070 */
[----:B------:R-:W-:Y:S01]  /*2170*/  @!P4 IMAD.IADD R63, R63, 0x1, -R4 ;  /* 0x000000013f3fc824 */ /* 0x000fe200078e0a04 */
[----:B------:R-:W-:Y:S01]  /*2180*/  IADD3 R226, P4, PT, R21, R70, RZ ;  /* 0x0000004615e27210 */ /* 0x000fe20007f9e0ff */
[----:B------:R-:W-:Y:S01]  /*2190*/  STL [R1+0x194], R129 ;  /* 0x0001948101007387 */ /* 0x000fe20000100800 */
[----:B------:R-:W-:-:S02]  /*21a0*/  IABS R19, R2 ;  /* 0x0000000200137213 */ /* 0x000fc40000000000 */
[-C--:B------:R-:W-:Y:S01]  /*21b0*/  LEA.HI.X.SX32 R223, R79, R71.reuse, 0x2, P2 ;  /* 0x000000474fdf7211 */ /* 0x080fe200010f16ff */
[----:B------:R-:W-:Y:S01]  /*21c0*/  @!P3 IMAD.IADD R62, R62, 0x1, -R4 ;  /* 0x000000013e3eb824 */ /* 0x000fe200078e0a04 */
[----:B------:R-:W-:Y:S01]  /*21d0*/  IADD3 R236, P2, PT, R179, R70, RZ ;  /* 0x00000046b3ec7210 */ /* 0x000fe20007f5e0ff */
[----:B------:R-:W-:Y:S01]  /*21e0*/  STL.64 [R1+0x188], R126 ;  /* 0x0001887e01007387 */ /* 0x000fe20000100a00 */
[----:B------:R-:W-:Y:S01]  /*21f0*/  LEA.HI.X.SX32 R227, R15, R71, 0x2, P4 ;  /* 0x000000470fe37211 */ /* 0x000fe200020f16ff */
[----:B------:R-:W-:Y:S01]  /*2200*/  @!P5 IMAD.MOV R62, RZ, RZ, -R62 ;  /* 0x000000ffff3ed224 */ /* 0x000fe200078e0a3e */
[----:B------:R-:W-:Y:S01]  /*2210*/  ISETP.GE.AND P3, PT, R2, RZ, PT ;  /* 0x000000ff0200720c */ /* 0x000fe20003f66270 */
[----:B------:R-:W-:Y:S01]  /*2220*/  IMAD.HI.U32 R2, R136, R19, RZ ;  /* 0x0000001388027227 */ /* 0x000fe200078e00ff */
[----:B------:R-:W-:Y:S01]  /*2230*/  ISETP.GT.U32.AND P4, PT, R4, R63, PT ;  /* 0x0000003f0400720c */ /* 0x000fe20003f84070 */
[----:B------:R-:W-:Y:S01]  /*2240*/  STL.64 [R1+0x180], R242 ;  /* 0x000180f201007387 */ /* 0x000fe20000100a00 */
[----:B------:R-:W-:Y:S01]  /*2250*/  IABS R65, R8 ;  /* 0x0000000800417213 */ /* 0x000fe20000000000 */
[----:B------:R-:W-:Y:S01]  /*2260*/  IMAD.MOV R2, RZ, RZ, -R2 ;  /* 0x000000ffff027224 */ /* 0x000fe200078e0a02 */
[-C--:B------:R-:W-:Y:S01]  /*2270*/  LEA.HI.X.SX32 R237, R87, R71.reuse, 0x2, P2 ;  /* 0x0000004757ed7211 */ /* 0x080fe200010f16ff */
[----:B------:R-:W-:Y:S01]  /*2280*/  @!P6 IMAD.IADD R64, R64, 0x1, -R4 ;  /* 0x000000014040e824 */ /* 0x000fe200078e0a04 */
[----:B------:R-:W-:Y:S01]  /*2290*/  IADD3 R202, P2, PT, R183, R70, RZ ;  /* 0x00000046b7ca7210 */ /* 0x000fe20007f5e0ff */
[----:B------:R-:W-:Y:S01]  /*22a0*/  IMAD R66, R4, R2, R19 ;  /* 0x0000000204427224 */ /* 0x000fe200078e0213 */
[----:B------:R-:W-:Y:S01]  /*22b0*/  LEA.HI.X.SX32 R233, R83, R71, 0x2, P1 ;  /* 0x0000004753e97211 */ /* 0x000fe200008f16ff */
[----:B------:R-:W-:Y:S01]  /*22c0*/  IMAD R19, R72, 0xac, RZ ;  /* 0x000000ac48137824 */ /* 0x000fe200078e02ff */
[----:B------:R-:W-:Y:S01]  /*22d0*/  ISETP.GE.AND P1, PT, R6, RZ, PT ;  /* 0x000000ff0600720c */ /* 0x000fe20003f26270 */
[----:B------:R-:W-:Y:S01]  /*22e0*/  IMAD.HI.U32 R6, R136, R65, RZ ;  /* 0x0000004188067227 */ /* 0x000fe200078e00ff */
[----:B------:R-:W-:Y:S01]  /*22f0*/  LOP3.LUT R10, R140, 0xc, RZ, 0xfc, !PT ;  /* 0x0000000c8c0a7812 */ /* 0x000fe200078efcff */
[----:B------:R-:W-:Y:S01]  /*2300*/  STL.64 [R1+0x178], R240 ;  /* 0x000178f001007387 */ /* 0x000fe20000100a00 */
[-C--:B------:R-:W-:Y:S01]  /*2310*/  LEA.HI.X.SX32 R203, R91, R71.reuse, 0x2, P2 ;  /* 0x000000475bcb7211 */ /* 0x080fe200010f16ff */
[----:B------:R-:W-:Y:S01]  /*2320*/  IMAD.MOV R6, RZ, RZ, -R6 ;  /* 0x000000ffff067224 */ /* 0x000fe200078e0a06 */
[----:B------:R-:W-:Y:S01]  /*2330*/  ISETP.GE.AND P2, PT, R8, RZ, PT ;  /* 0x000000ff0800720c */ /* 0x000fe20003f46270 */
[----:B------:R-:W-:Y:S01]  /*2340*/  @!P4 IMAD.IADD R63, R63, 0x1, -R4 ;  /* 0x000000013f3fc824 */ /* 0x000fe200078e0a04 */
[----:B------:R-:W-:Y:S01]  /*2350*/  IABS R8, R12 ;  /* 0x0000000c00087213 */ /* 0x000fe20000000000 */
[C---:B------:R-:W-:Y:S01]  /*2360*/  IMAD R65, R4.reuse, R6, R65 ;  /* 0x0000000604417224 */ /* 0x040fe200078e0241 */
[----:B------:R-:W-:Y:S01]  /*2370*/  IADD3 R230, P6, PT, R23, R70, RZ ;  /* 0x0000004617e67210 */ /* 0x000fe20007fde0ff */
[----:B------:R-:W-:Y:S01]  /*2380*/  @!P0 IMAD.MOV R63, RZ, RZ, -R63 ;  /* 0x000000ffff3f8224 */ /* 0x000fe200078e0a3f */
[----:B------:R-:W-:Y:S01]  /*2390*/  IABS R67, R10 ;  /* 0x0000000a00437213 */ /* 0x000fe20000000000 */
[----:B------:R-:W-:Y:S01]  /*23a0*/  IMAD.MOV.U32 R15, RZ, RZ, R8 ;  /* 0x000000ffff0f7224 */ /* 0x000fe200078e0008 */
[----:B------:R-:W-:Y:S01]  /*23b0*/  LEA.HI.X.SX32 R231, R17, R71, 0x2, P6 ;  /* 0x0000004711e77211 */ /* 0x000fe200030f16ff */
[----:B------:R-:W-:Y:S01]  /*23c0*/  STL.64 [R1+0x170], R238 ;  /* 0x000170ee01007387 */ /* 0x000fe20000100a00 */
[----:B------:R-:W-:Y:S01]  /*23d0*/  ISETP.GT.U32.AND P6, PT, R4, R64, PT ;  /* 0x000000400400720c */ /* 0x000fe20003fc4070 */
[----:B------:R-:W-:Y:S01]  /*23e0*/  IMAD.HI.U32 R6, R136, R67, RZ ;  /* 0x0000004388067227 */ /* 0x000fe200078e00ff */
[C---:B------:R-:W-:Y:S01]  /*23f0*/  ISETP.GT.U32.AND P4, PT, R4.reuse, R66, PT ;  /* 0x000000420400720c */ /* 0x040fe20003f84070 */
[----:B------:R-:W-:Y:S01]  /*2400*/  STL.64 [R1+0x168], R194 ;  /* 0x000168c201007387 */ /* 0x000fe20000100a00 */
[----:B------:R-:W-:Y:S01]  /*2410*/  ISETP.GT.U32.AND P5, PT, R4, R65, PT ;  /* 0x000000410400720c */ /* 0x000fe20003fa4070 */
[----:B------:R-:W-:Y:S01]  /*2420*/  IMAD.HI.U32 R2, R136, R15, RZ ;  /* 0x0000000f88027227 */ /* 0x000fe200078e00ff */
[----:B------:R-:W-:Y:S01]  /*2430*/  MOV R128, R14 ;  /* 0x0000000e00807202 */ /* 0x000fe20000000f00 */
[----:B------:R-:W-:Y:S01]  /*2440*/  STL.64 [R1+0x2a0], R206 ;  /* 0x0002a0ce01007387 */ /* 0x000fe20000100a00 */
[----:B------:R-:W-:Y:S01]  /*2450*/  LOP3.LUT R8, R140, 0x10, RZ, 0xfc, !PT ;  /* 0x000000108c087812 */ /* 0x000fe200078efcff */
[----:B------:R-:W-:-:S02]  /*2460*/  IMAD.MOV R6, RZ, RZ, -R6 ;  /* 0x000000ffff067224 */ /* 0x000fc400078e0a06 */
[----:B------:R-:W-:Y:S01]  /*2470*/  IMAD.MOV R2, RZ, RZ, -R2 ;  /* 0x000000ffff027224 */ /* 0x000fe200078e0a02 */
[----:B------:R-:W-:Y:S01]  /*2480*/  IABS R69, R8 ;  /* 0x0000000800457213 */ /* 0x000fe20000000000 */
[C---:B------:R-:W-:Y:S01]  /*2490*/  IMAD R67, R4.reuse, R6, R67 ;  /* 0x0000000604437224 */ /* 0x040fe200078e0243 */
[----:B------:R-:W-:Y:S01]  /*24a0*/  STL.64 [R1+0x298], R220 ;  /* 0x000298dc01007387 */ /* 0x000fe20000100a00 */
[----:B------:R-:W-:Y:S02]  /*24b0*/  IMAD R68, R4, R2, R15 ;  /* 0x0000000204447224 */ /* 0x000fe400078e020f */
[--C-:B------:R-:W-:Y:S01]  /*24c0*/  @!P6 IMAD.IADD R64, R64, 0x1, -R4.reuse ;  /* 0x000000014040e824 */ /* 0x100fe200078e0a04 */
[----:B------:R-:W-:Y:S01]  /*24d0*/  ISETP.GT.U32.AND P6, PT, R4, R67, PT ;  /* 0x000000430400720c */ /* 0x000fe20003fc4070 */
[----:B------:R-:W-:Y:S01]  /*24e0*/  IMAD R15, R72, 0x2b, RZ ;  /* 0x0000002b480f7824 */ /* 0x000fe200078e02ff */
[----:B------:R-:W-:Y:S01]  /*24f0*/  ISETP.GT.U32.AND P0, PT, R4, R68, PT ;  /* 0x000000440400720c */ /* 0x000fe20003f04070 */
[----:B------:R-:W-:Y:S01]  /*2500*/  @!P4 IMAD.IADD R66, R66, 0x1, -R4 ;  /* 0x000000014242c824 */ /* 0x000fe200078e0a04 */
[----:B------:R-:W-:Y:S01]  /*2510*/  IADD3 R24, P4, PT, R19, R70, RZ ;  /* 0x0000004613187210 */ /* 0x000fe20007f9e0ff */
[----:B------:R-:W-:Y:S01]  /*2520*/  IMAD.MOV.U32 R128, RZ, RZ, R14 ;  /* 0x000000ffff807224 */ /* 0x000fe200078e000e */
[----:B-1----:R-:W-:Y:S01]  /*2530*/  LOP3.LUT R14, R140, 0x12, RZ, 0xfc, !PT ;  /* 0x000000128c0e7812 */ /* 0x002fe200078efcff */
[--C-:B------:R-:W-:Y:S01]  /*2540*/  @!P5 IMAD.IADD R65, R65, 0x1, -R4.reuse ;  /* 0x000000014141d824 */ /* 0x100fe200078e0a04 */
[----:B------:R-:W-:Y:S01]  /*2550*/  LEA.HI.X.SX32 R25, R15, R71, 0x2, P4 ;  /* 0x000000470f197211 */ /* 0x000fe200020f16ff */
[----:B------:R-:W-:Y:S01]  /*2560*/  IMAD.HI.U32 R2, R136, R69, RZ ;  /* 0x0000004588027227 */ /* 0x000fe200078e00ff */
[----:B------:R-:W-:Y:S01]  /*2570*/  IABS R17, R14 ;  /* 0x0000000e00117213 */ /* 0x000fe20000000000 */
[----:B------:R-:W-:Y:S01]  /*2580*/  STL.64 [R1+0x290], R222 ;  /* 0x000290de01007387 */ /* 0x000fe20000100a00 */
[C---:B------:R-:W-:Y:S01]  /*2590*/  ISETP.GT.U32.AND P4, PT, R4.reuse, R66, PT ;  /* 0x000000420400720c */ /* 0x040fe20003f84070 */
[----:B------:R-:W-:Y:S01]  /*25a0*/  @!P6 IMAD.IADD R67, R67, 0x1, -R4 ;  /* 0x000000014343e824 */ /* 0x000fe200078e0a04 */
[----:B------:R-:W-:Y:S01]  /*25b0*/  ISETP.GT.U32.AND P5, PT, R4, R65, PT ;  /* 0x000000410400720c */ /* 0x000fe20003fa4070 */
[----:B------:R-:W-:Y:S01]  /*25c0*/  IMAD.HI.U32 R6, R136, R17, RZ ;  /* 0x0000001188067227 */ /* 0x000fe200078e00ff */
[----:B------:R-:W-:Y:S02]  /*25d0*/  STL.64 [R1+0x288], R228 ;  /* 0x000288e401007387 */ /* 0x000fe40000100a00 */
[----:B------:R-:W-:Y:S01]  /*25e0*/  ISETP.GT.U32.AND P6, PT, R4, R67, PT ;  /* 0x000000430400720c */ /* 0x000fe20003fc4070 */
[----:B------:R-:W-:Y:S01]  /*25f0*/  IMAD.MOV R6, RZ, RZ, -R6 ;  /* 0x000000ffff067224 */ /* 0x000fe200078e0a06 */
[----:B------:R-:W-:Y:S01]  /*2600*/  STL.64 [R1+0x280], R232 ;  /* 0x000280e801007387 */ /* 0x000fe20000100a00 */
[----:B------:R-:W-:-:S02]  /*2610*/  IMAD.MOV R2, RZ, RZ, -R2 ;  /* 0x000000ffff027224 */ /* 0x000fc400078e0a02 */
[----:B------:R-:W-:Y:S01]  /*2620*/  IMAD R74, R4, R6, R17 ;  /* 0x00000006044a7224 */ /* 0x000fe200078e0211 */
[----:B------:R-:W-:Y:S01]  /*2630*/  STL.64 [R1+0x278], R234 ;  /* 0x000278ea01007387 */ /* 0x000fe20000100a00 */
[--C-:B------:R-:W-:Y:S01]  /*2640*/  @!P4 IMAD.IADD R66, R66, 0x1, -R4.reuse ;  /* 0x000000014242c824 */ /* 0x100fe200078e0a04 */
[----:B------:R-:W-:Y:S01]  /*2650*/  ISETP.GE.AND P4, PT, R14, RZ, PT ;  /* 0x000000ff0e00720c */ /* 0x000fe20003f86270 */
[----:B------:R-:W-:Y:S01]  /*2660*/  @!P5 IMAD.IADD R65, R65, 0x1, -R4 ;  /* 0x000000014141d824 */ /* 0x000fe200078e0a04 */
[----:B------:R-:W-:Y:S01]  /*2670*/  ISETP.GE.AND P5, PT, R10, RZ, PT ;  /* 0x000000ff0a00720c */ /* 0x000fe20003fa6270 */
[----:B------:R-:W-:Y:S01]  /*2680*/  @!P3 IMAD.MOV R66, RZ, RZ, -R66 ;  /* 0x000000ffff42b224 */ /* 0x000fe200078e0a42 */
[----:B------:R-:W-:Y:S01]  /*2690*/  ISETP.GT.U32.AND P3, PT, R4, R74, PT ;  /* 0x0000004a0400720c */ /* 0x000fe20003f64070 */
[----:B------:R-:W-:Y:S01]  /*26a0*/  @!P2 IMAD.MOV R65, RZ, RZ, -R65 ;  /* 0x000000ffff41a224 */ /* 0x000fe200078e0a41 */
[----:B------:R-:W-:Y:S01]  /*26b0*/  ISETP.GE.AND P2, PT, R8, RZ, PT ;  /* 0x000000ff0800720c */ /* 0x000fe20003f46270 */
[----:B------:R-:W-:Y:S01]  /*26c0*/  IMAD R69, R4, R2, R69 ;  /* 0x0000000204457224 */ /* 0x000fe200078e0245 */
[----:B------:R-:W-:Y:S01]  /*26d0*/  LOP3.LUT R8, R140, 0x14, RZ, 0xfc, !PT ;  /* 0x000000148c087812 */ /* 0x000fe200078efcff */
[----:B------:R-:W-:Y:S01]  /*26e0*/  @!P1 IMAD.MOV R64, RZ, RZ, -R64 ;  /* 0x000000ffff409224 */ /* 0x000fe200078e0a40 */
[----:B------:R-:W-:Y:S01]  /*26f0*/  @!P6 IADD3 R67, PT, PT, R67, -R4, RZ ;  /* 0x800000044343e210 */ /* 0x000fe20007ffe0ff */
[--C-:B------:R-:W-:Y:S01]  /*2700*/  @!P0 IMAD.IADD R68, R68, 0x1, -R4.reuse ;  /* 0x0000000144448824 */ /* 0x100fe200078e0a04 */
[----:B------:R-:W-:Y:S01]  /*2710*/  IABS R75, R8 ;  /* 0x00000008004b7213 */ /* 0x000fe20000000000 */
[----:B------:R-:W-:Y:S01]  /*2720*/  IMAD R19, R72, 0xb8, RZ ;  /* 0x000000b848137824 */ /* 0x000fe200078e02ff */
[----:B------:R-:W-:Y:S01]  /*2730*/  ISETP.GT.U32.AND P6, PT, R4, R69, PT ;  /* 0x000000450400720c */ /* 0x000fe20003fc4070 */
[----:B------:R-:W-:Y:S01]  /*2740*/  @!P5 IMAD.MOV R67, RZ, RZ, -R67 ;  /* 0x000000ffff43d224 */ /* 0x000fe200078e0a43 */
[----:B------:R-:W-:Y:S01]  /*2750*/  ISETP.GE.AND P1, PT, R12, RZ, PT ;  /* 0x000000ff0c00720c */ /* 0x000fe20003f26270 */
[----:B------:R-:W-:Y:S01]  /*2760*/  @!P3 IMAD.IADD R74, R74, 0x1, -R4 ;  /* 0x000000014a4ab824 */ /* 0x000fe200078e0a04 */
[----:B------:R-:W-:Y:S01]  /*2770*/  LOP3.LUT R12, R140, 0x18, RZ, 0xfc, !PT ;  /* 0x000000188c0c7812 */ /* 0x000fe200078efcff */
[----:B------:R-:W-:Y:S01]  /*2780*/  IMAD.HI.U32 R2, R136, R75, RZ ;  /* 0x0000004b88027227 */ /* 0x000fe200078e00ff */
[----:B------:R-:W-:Y:S01]  /*2790*/  LOP3.LUT R10, R140, 0x16, RZ, 0xfc, !PT ;  /* 0x000000168c0a7812 */ /* 0x000fe200078efcff */
[----:B------:R-:W-:Y:S01]  /*27a0*/  STL.64 [R1+0x270], R236 ;  /* 0x000270ec01007387 */ /* 0x000fe20000100a00 */
[----:B------:R-:W-:Y:S01]  /*27b0*/  IABS R77, R12 ;  /* 0x0000000c004d7213 */ /* 0x000fe20000000000 */
[----:B------:R-:W-:Y:S01]  /*27c0*/  IMAD.MOV R6, RZ, RZ, -R2 ;  /* 0x000000ffff067224 */ /* 0x000fe200078e0a02 */
[C---:B------:R-:W-:Y:S01]  /*27d0*/  ISETP.GT.U32.AND P3, PT, R4.reuse, R74, PT ;  /* 0x0000004a0400720c */ /* 0x040fe20003f64070 */
[----:B------:R-:W-:Y:S01]  /*27e0*/  STL.64 [R1+0x268], R198 ;  /* 0x000268c601007387 */ /* 0x000fe20000100a00 */
[----:B------:R-:W-:Y:S01]  /*27f0*/  IABS R15, R10 ;  /* 0x0000000a000f7213 */ /* 0x000fe20000000000 */
[----:B------:R-:W-:Y:S01]  /*2800*/  @!P6 IMAD.IADD R69, R69, 0x1, -R4 ;  /* 0x000000014545e824 */ /* 0x000fe200078e0a04 */
[C---:B------:R-:W-:Y:S01]  /*2810*/  ISETP.GT.U32.AND P0, PT, R4.reuse, R68, PT ;  /* 0x000000440400720c */ /* 0x040fe20003f04070 */
[----:B------:R-:W-:Y:S01]  /*2820*/  IMAD R75, R4, R6, R75 ;  /* 0x00000006044b7224 */ /* 0x000fe200078e024b */
[----:B------:R-:W-:Y:S01]  /*2830*/  ISETP.GE.AND P5, PT, R8, RZ, PT ;  /* 0x000000ff0800720c */ /* 0x000fe20003fa6270 */
[----:B------:R-:W-:Y:S01]  /*2840*/  IMAD.HI.U32 R6, R136, R77, RZ ;  /* 0x0000004d88067227 */ /* 0x000fe200078e00ff */
[----:B------:R-:W-:Y:S01]  /*2850*/  ISETP.GT.U32.AND P6, PT, R4, R69, PT ;  /* 0x000000450400720c */ /* 0x000fe20003fc4070 */
[----:B------:R-:W-:Y:S01]  /*2860*/  STL.64 [R1+0x260], R202 ;  /* 0x000260ca01007387 */ /* 0x000fe20000100a00 */
[----:B------:R-:W-:Y:S01]  /*2870*/  LOP3.LUT R14, R140, 0x24, RZ, 0xfc, !PT ;  /* 0x000000248c0e7812 */ /* 0x000fe200078efcff */
[----:B------:R-:W-:-:S02]  /*2880*/  IMAD.MOV R6, RZ, RZ, -R6 ;  /* 0x000000ffff067224 */ /* 0x000fc400078e0a06 */
[----:B------:R-:W-:Y:S01]  /*2890*/  IMAD.HI.U32 R2, R136, R15, RZ ;  /* 0x0000000f88027227 */ /* 0x000fe200078e00ff */
[----:B------:R-:W-:Y:S01]  /*28a0*/  IABS R83, R14 ;  /* 0x0000000e00537213 */ /* 0x000fe20000000000 */
[----:B------:R-:W-:Y:S02]  /*28b0*/  STL.64 [R1+0x258], R214 ;  /* 0x000258d601007387 */ /* 0x000fe40000100a00 */
[----:B------:R-:W-:Y:S01]  /*28c0*/  IMAD R77, R4, R6, R77 ;  /* 0x00000006044d7224 */ /* 0x000fe200078e024d */
[----:B------:R-:W-:Y:S01]  /*28d0*/  LOP3.LUT R6, R140, 0x1c, RZ, 0xfc, !PT ;  /* 0x0000001c8c067812 */ /* 0x000fe200078efcff */
[----:B------:R-:W-:Y:S01]  /*28e0*/  @!P3 IMAD.IADD R74, R74, 0x1, -R4 ;  /* 0x000000014a4ab824 */ /* 0x000fe200078e0a04 */
[----:B------:R-:W-:Y:S01]  /*28f0*/  STL.64 [R1+0x250], R210 ;  /* 0x000250d201007387 */ /* 0x000fe20000100a00 */
[----:B------:R-:W-:Y:S01]  /*2900*/  IMAD.MOV R2, RZ, RZ, -R2 ;  /* 0x000000ffff027224 */ /* 0x000fe200078e0a02 */
[----:B------:R-:W-:Y:S01]  /*2910*/  IABS R79, R6 ;  /* 0x00000006004f7213 */ /* 0x000fe20000000000 */
[----:B------:R-:W-:Y:S01]  /*2920*/  @!P4 IMAD.MOV R74, RZ, RZ, -R74 ;  /* 0x000000ffff4ac224 */ /* 0x000fe200078e0a4a */
[C---:B------:R-:W-:Y:S01]  /*2930*/  ISETP.GT.U32.AND P4, PT, R4.reuse, R77, PT ;  /* 0x0000004d0400720c */ /* 0x040fe20003f84070 */
[----:B------:R-:W-:Y:S01]  /*2940*/  IMAD R76, R4, R2, R15 ;  /* 0x00000002044c7224 */ /* 0x000fe200078e020f */
[----:B------:R-:W-:Y:S01]  /*2950*/  LOP3.LUT R2, R140, 0x1a, RZ, 0xfc, !PT ;  /* 0x0000001a8c027812 */ /* 0x000fe200078efcff */
[--C-:B------:R-:W-:Y:S01]  /*2960*/  @!P0 IMAD.IADD R68, R68, 0x1, -R4.reuse ;  /* 0x0000000144448824 */ /* 0x100fe200078e0a04 */
[----:B------:R-:W-:Y:S01]  /*2970*/  ISETP.GE.AND P0, PT, R10, RZ, PT ;  /* 0x000000ff0a00720c */ /* 0x000fe20003f06270 */
[----:B------:R-:W-:Y:S01]  /*2980*/  @!P6 IMAD.IADD R69, R69, 0x1, -R4 ;  /* 0x000000014545e824 */ /* 0x000fe200078e0a04 */
[----:B------:R-:W-:Y:S01]  /*2990*/  IABS R15, R2 ;  /* 0x00000002000f7213 */ /* 0x000fe20000000000 */
[----:B------:R-:W-:Y:S01]  /*29a0*/  @!P1 IMAD.MOV R68, RZ, RZ, -R68 ;  /* 0x000000ffff449224 */ /* 0x000fe200078e0a44 */
[C---:B------:R-:W-:Y:S01]  /*29b0*/  ISETP.GT.U32.AND P1, PT, R4.reuse, R75, PT ;  /* 0x0000004b0400720c */ /* 0x040fe20003f24070 */
[----:B------:R-:W-:Y:S01]  /*29c0*/  @!P2 IMAD.MOV R69, RZ, RZ, -R69 ;  /* 0x000000ffff45a224 */ /* 0x000fe200078e0a45 */
[----:B------:R-:W-:Y:S01]  /*29d0*/  ISETP.GT.U32.AND P3, PT, R4, R76, PT ;  /* 0x0000004c0400720c */ /* 0x000fe20003f64070 */
[----:B------:R-:W-:Y:S01]  /*29e0*/  STL.64 [R1+0x248], R224 ;  /* 0x000248e001007387 */ /* 0x000fe20000100a00 */
[----:B------:R-:W-:Y:S01]  /*29f0*/  ISETP.GE.AND P2, PT, R2, RZ, PT ;  /* 0x000000ff0200720c */ /* 0x000fe20003f46270 */
[----:B------:R-:W-:Y:S01]  /*2a00*/  IMAD.HI.U32 R2, R136, R15, RZ ;  /* 0x0000000f88027227 */ /* 0x000fe200078e00ff */
[----:B------:R-:W-:Y:S01]  /*2a10*/  ISETP.GE.AND P6, PT, R12, RZ, PT ;  /* 0x000000ff0c00720c */ /* 0x000fe20003fc6270 */
[----:B------:R-:W-:Y:S01]  /*2a20*/  STL.64 [R1+0x240], R226 ;  /* 0x000240e201007387 */ /* 0x000fe20000100a00 */
[C---:B------:R-:W-:Y:S01]  /*2a30*/  LOP3.LUT R12, R140.reuse, 0x20, RZ, 0xfc, !PT ;  /* 0x000000208c0c7812 */ /* 0x040fe200078efcff */
[----:B------:R-:W-:Y:S01]  /*2a40*/  @!P4 IMAD.IADD R77, R77, 0x1, -R4 ;  /* 0x000000014d4dc824 */ /* 0x000fe200078e0a04 */
[----:B------:R-:W-:Y:S01]  /*2a50*/  LOP3.LUT R10, R140, 0x1e, RZ, 0xfc, !PT ;  /* 0x0000001e8c0a7812 */ /* 0x000fe200078efcff */
[----:B------:R-:W-:Y:S01]  /*2a60*/  IMAD.MOV R2, RZ, RZ, -R2 ;  /* 0x000000ffff027224 */ /* 0x000fe200078e0a02 */
[----:B------:R-:W-:Y:S01]  /*2a70*/  IABS R81, R12 ;  /* 0x0000000c00517213 */ /* 0x000fe20000000000 */
[--C-:B------:R-:W-:Y:S01]  /*2a80*/  @!P1 IMAD.IADD R75, R75, 0x1, -R4.reuse ;  /* 0x000000014b4b9824 */ /* 0x100fe200078e0a04 */
[C---:B------:R-:W-:Y:S01]  /*2a90*/  ISETP.GT.U32.AND P4, PT, R4.reuse, R77, PT ;  /* 0x0000004d0400720c */ /* 0x040fe20003f84070 */
[----:B------:R-:W-:Y:S01]  /*2aa0*/  IMAD R78, R4, R2, R15 ;  /* 0x00000002044e7224 */ /* 0x000fe200078e020f */
[----:B------:R-:W-:Y:S01]  /*2ab0*/  IABS R17, R10 ;  /* 0x0000000a00117213 */ /* 0x000fe20000000000 */
[----:B------:R-:W-:Y:S01]  /*2ac0*/  IMAD.HI.U32 R2, R136, R79, RZ ;  /* 0x0000004f88027227 */ /* 0x000fe200078e00ff */
[----:B------:R-:W-:Y:S01]  /*2ad0*/  ISETP.GT.U32.AND P1, PT, R4, R75, PT ;  /* 0x0000004b0400720c */ /* 0x000fe20003f24070 */
[----:B------:R-:W-:Y:S02]  /*2ae0*/  STL.64 [R1+0x238], R230 ;  /* 0x000238e601007387 */ /* 0x000fe40000100a00 */
[----:B------:R-:W-:-:S02]  /*2af0*/  @!P3 IMAD.IADD R76, R76, 0x1, -R4 ;  /* 0x000000014c4cb824 */ /* 0x000fc400078e0a04 */
[----:B------:R-:W-:Y:S01]  /*2b00*/  IMAD.MOV R2, RZ, RZ, -R2 ;  /* 0x000000ffff027224 */ /* 0x000fe200078e0a02 */
[----:B------:R1:W-:Y:S01]  /*2b10*/  STL.64 [R1+0x230], R24 ;  /* 0x0002301801007387 */ /* 0x0003e20000100a00 */
[----:B------:R-:W-:Y:S01]  /*2b20*/  IMAD.HI.U32 R8, R136, R81, RZ ;  /* 0x0000005188087227 */ /* 0x000fe200078e00ff */
[----:B------:R-:W-:-:S03]  /*2b30*/  ISETP.GT.U32.AND P3, PT, R4, R76, PT ;  /* 0x0000004c0400720c */ /* 0x000fc60003f64070 */
[C---:B------:R-:W-:Y:S02]  /*2b40*/  IMAD R79, R4.reuse, R2, R79 ;  /* 0x00000002044f7224 */ /* 0x040fe400078e024f */
[----:B------:R-:W-:Y:S02]  /*2b50*/  @!P4 IMAD.IADD R77, R77, 0x1, -R4 ;  /* 0x000000014d4dc824 */ /* 0x000fe400078e0a04 */
[----:B------:R-:W-:Y:S01]  /*2b60*/  IMAD.MOV R8, RZ, RZ, -R8 ;  /* 0x000000ffff087224 */ /* 0x000fe200078e0a08 */
[----:B------:R-:W-:Y:S01]  /*2b70*/  ISETP.GT.U32.AND P4, PT, R4, R79, PT ;  /* 0x0000004f0400720c */ /* 0x000fe20003f84070 */
[----:B------:R-:W-:Y:S01]  /*2b80*/  @!P1 IMAD.IADD R75, R75, 0x1, -R4 ;  /* 0x000000014b4b9824 */ /* 0x000fe200078e0a04 */
[----:B------:R-:W-:Y:S01]  /*2b90*/  ISETP.GE.AND P1, PT, R6, RZ, PT ;  /* 0x000000ff0600720c */ /* 0x000fe20003f26270 */
[----:B------:R-:W-:-:S04]  /*2ba0*/  IMAD.HI.U32 R6, R136, R17, RZ ;  /* 0x0000001188067227 */ /* 0x000fc800078e00ff */
[----:B------:R-:W-:Y:S01]  /*2bb0*/  @!P3 IMAD.IADD R76, R76, 0x1, -R4 ;  /* 0x000000014c4cb824 */ /* 0x000fe200078e0a04 */
[----:B------:R-:W-:Y:S01]  /*2bc0*/  ISETP.GE.AND P3, PT, R10, RZ, PT ;  /* 0x000000ff0a00720c */ /* 0x000fe20003f66270 */
[----:B------:R-:W-:Y:S01]  /*2bd0*/  IMAD R81, R4, R8, R81 ;  /* 0x0000000804517224 */ /* 0x000fe200078e0251 */
[C---:B------:R-:W-:Y:S01]  /*2be0*/  LOP3.LUT R10, R140.reuse, 0x22, RZ, 0xfc, !PT ;  /* 0x000000228c0a7812 */ /* 0x040fe200078efcff */
[----:B------:R-:W-:Y:S01]  /*2bf0*/  IMAD.MOV R6, RZ, RZ, -R6 ;  /* 0x000000ffff067224 */ /* 0x000fe200078e0a06 */
[----:B------:R-:W-:Y:S01]  /*2c00*/  LOP3.LUT R8, R140, 0x2a, RZ, 0xfc, !PT ;  /* 0x0000002a8c087812 */ /* 0x000fe200078efcff */
[----:B------:R-:W-:Y:S01]  /*2c10*/  @!P6 IMAD.MOV R77, RZ, RZ, -R77 ;  /* 0x000000ffff4de224 */ /* 0x000fe200078e0a4d */
[C---:B------:R-:W-:Y:S01]  /*2c20*/  ISETP.GT.U32.AND P6, PT, R4.reuse, R81, PT ;  /* 0x000000510400720c */ /* 0x040fe20003fc4070 */
[C---:B------:R-:W-:Y:S01]  /*2c30*/  IMAD R80, R4.reuse, R6, R17 ;  /* 0x0000000604507224 */ /* 0x040fe200078e0211 */
[----:B------:R-:W-:Y:S01]  /*2c40*/  IABS R15, R10 ;  /* 0x0000000a000f7213 */ /* 0x000fe20000000000 */
[----:B------:R-:W-:Y:S01]  /*2c50*/  @!P5 IMAD.MOV R75, RZ, RZ, -R75 ;  /* 0x000000ffff4bd224 */ /* 0x000fe200078e0a4b */
[----:B------:R-:W-:Y:S01]  /*2c60*/  @!P4 IADD3 R79, PT, PT, R79, -R4, RZ ;  /* 0x800000044f4fc210 */ /* 0x000fe20007ffe0ff */
[----:B------:R-:W-:Y:S01]  /*2c70*/  @!P0 IMAD.MOV R76, RZ, RZ, -R76 ;  /* 0x000000ffff4c8224 */ /* 0x000fe200078e0a4c */
[----:B------:R-:W-:Y:S01]  /*2c80*/  ISETP.GT.U32.AND P5, PT, R4, R78, PT ;  /* 0x0000004e0400720c */ /* 0x000fe20003fa4070 */
[----:B------:R-:W-:Y:S01]  /*2c90*/  IMAD.HI.U32 R2, R136, R15, RZ ;  /* 0x0000000f88027227 */ /* 0x000fe200078e00ff */
[----:B------:R-:W-:-:S02]  /*2ca0*/  ISETP.GT.U32.AND P4, PT, R4, R79, PT ;  /* 0x0000004f0400720c */ /* 0x000fc40003f84070 */
[----:B------:R-:W-:Y:S01]  /*2cb0*/  ISETP.GT.U32.AND P0, PT, R4, R80, PT ;  /* 0x000000500400720c */ /* 0x000fe20003f04070 */
[----:B------:R-:W-:-:S04]  /*2cc0*/  IMAD.HI.U32 R6, R136, R83, RZ ;  /* 0x0000005388067227 */ /* 0x000fc800078e00ff */
[----:B------:R-:W-:Y:S02]  /*2cd0*/  IMAD.MOV R2, RZ, RZ, -R2 ;  /* 0x000000ffff027224 */ /* 0x000fe400078e0a02 */
[----:B------:R-:W-:Y:S02]  /*2ce0*/  @!P6 IMAD.IADD R81, R81, 0x1, -R4 ;  /* 0x000000015151e824 */ /* 0x000fe400078e0a04 */
[----:B------:R-:W-:Y:S02]  /*2cf0*/  IMAD.MOV R6, RZ, RZ, -R6 ;  /* 0x000000ffff067224 */ /* 0x000fe400078e0a06 */
[C---:B------:R-:W-:Y:S01]  /*2d00*/  IMAD R82, R4.reuse, R2, R15 ;  /* 0x0000000204527224 */ /* 0x040fe200078e020f */
[----:B------:R-:W-:Y:S01]  /*2d10*/  ISETP.GT.U32.AND P6, PT, R4, R81, PT ;  /* 0x000000510400720c */ /* 0x000fe20003fc4070 */
[----:B------:R-:W-:Y:S02]  /*2d20*/  IMAD R17, R72, 0xb0, RZ ;  /* 0x000000b048117824 */ /* 0x000fe400078e02ff */
[----:B------:R-:W-:-:S02]  /*2d30*/  @!P5 IMAD.IADD R78, R78, 0x1, -R4 ;  /* 0x000000014e4ed824 */ /* 0x000fc400078e0a04 */
[----:B------:R-:W-:Y:S01]  /*2d40*/  IMAD R83, R4, R6, R83 ;  /* 0x0000000604537224 */ /* 0x000fe200078e0253 */
[----:B------:R-:W-:Y:S01]  /*2d50*/  LOP3.LUT R6, R140, 0x26, RZ, 0xfc, !PT ;  /* 0x000000268c067812 */ /* 0x000fe200078efcff */
[--C-:B------:R-:W-:Y:S01]  /*2d60*/  @!P4 IMAD.IADD R79, R79, 0x1, -R4.reuse ;  /* 0x000000014f4fc824 */ /* 0x100fe200078e0a04 */
[----:B------:R-:W-:Y:S01]  /*2d70*/  ISETP.GT.U32.AND P4, PT, R4, R82, PT ;  /* 0x000000520400720c */ /* 0x000fe20003f84070 */
[--C-:B------:R-:W-:Y:S01]  /*2d80*/  @!P0 IMAD.IADD R80, R80, 0x1, -R4.reuse ;  /* 0x0000000150508824 */ /* 0x100fe200078e0a04 */
[----:B------:R-:W-:Y:S01]  /*2d90*/  IADD3 R182, P0, PT, R17, R70, RZ ;  /* 0x0000004611b67210 */ /* 0x000fe20007f1e0ff */
[----:B------:R-:W-:Y:S01]  /*2da0*/  @!P1 IMAD.MOV R79, RZ, RZ, -R79 ;  /* 0x000000ffff4f9224 */ /* 0x000fe200078e0a4f */
[C---:B------:R-:W-:Y:S01]  /*2db0*/  ISETP.GT.U32.AND P5, PT, R4.reuse, R78, PT ;  /* 0x0000004e0400720c */ /* 0x040fe20003fa4070 */
[----:B------:R-:W-:Y:S01]  /*2dc0*/  @!P6 IMAD.IADD R81, R81, 0x1, -R4 ;  /* 0x000000015151e824 */ /* 0x000fe200078e0a04 */
[----:B------:R-:W-:Y:S01]  /*2dd0*/  ISETP.GT.U32.AND P1, PT, R4, R83, PT ;  /* 0x000000530400720c */ /* 0x000fe20003f24070 */
[C---:B------:R-:W-:Y:S01]  /*2de0*/  IMAD R15, R72.reuse, 0x2e, RZ ;  /* 0x0000002e480f7824 */ /* 0x040fe200078e02ff */
[----:B------:R-:W-:Y:S01]  /*2df0*/  LEA.HI.X.SX32 R183, R13, R71, 0x2, P0 ;  /* 0x000000470db77211 */ /* 0x000fe200000f16ff */
[----:B------:R-:W-:Y:S01]  /*2e00*/  IMAD R17, R72, 0xb4, RZ ;  /* 0x000000b448117824 */ /* 0x000fe200078e02ff */
[----:B------:R-:W-:-:S02]  /*2e10*/  ISETP.GT.U32.AND P0, PT, R4, R80, PT ;  /* 0x000000500400720c */ /* 0x000fc40003f04070 */
[----:B------:R-:W-:Y:S01]  /*2e20*/  IABS R13, R6 ;  /* 0x00000006000d7213 */ /* 0x000fe20000000000 */
[--C-:B------:R-:W-:Y:S01]  /*2e30*/  @!P4 IMAD.IADD R82, R82, 0x1, -R4.reuse ;  /* 0x000000015252c824 */ /* 0x100fe200078e0a04 */
[----:B------:R-:W-:Y:S01]  /*2e40*/  ISETP.GE.AND P6, PT, R6, RZ, PT ;  /* 0x000000ff0600720c */ /* 0x000fe20003fc6270 */
[----:B------:R-:W-:Y:S01]  /*2e50*/  STL.64 [R1+0x228], R182 ;  /* 0x000228b601007387 */ /* 0x000fe20000100a00 */
[----:B------:R-:W-:Y:S01]  /*2e60*/  LOP3.LUT R6, R140, 0x28, RZ, 0xfc, !PT ;  /* 0x000000288c067812 */ /* 0x000fe200078efcff */
[----:B------:R-:W-:Y:S01]  /*2e70*/  IMAD.HI.U32 R2, R136, R13, RZ ;  /* 0x0000000d88027227 */ /* 0x000fe200078e00ff */
[----:B------:R-:W-:Y:S02]  /*2e80*/  ISETP.GT.U32.AND P4, PT, R4, R82, PT ;  /* 0x000000520400720c */ /* 0x000fe40003f84070 */
[----:B------:R-:W-:Y:S01]  /*2e90*/  IABS R85, R6 ;  /* 0x0000000600557213 */ /* 0x000fe20000000000 */
[----:B------:R-:W-:Y:S01]  /*2ea0*/  @!P5 IMAD.IADD R78, R78, 0x1, -R4 ;  /* 0x000000014e4ed824 */ /* 0x000fe200078e0a04 */
[----:B------:R-:W-:Y:S01]  /*2eb0*/  ISETP.GE.AND P5, PT, R12, RZ, PT ;  /* 0x000000ff0c00720c */ /* 0x000fe20003fa6270 */
[----:B------:R-:W-:Y:S01]  /*2ec0*/  IMAD.MOV R2, RZ, RZ, -R2 ;  /* 0x000000ffff027224 */ /* 0x000fe200078e0a02 */
[----:B------:R-:W-:Y:S01]  /*2ed0*/  LOP3.LUT R12, R140, 0x36, RZ, 0xfc, !PT ;  /* 0x000000368c0c7812 */ /* 0x000fe200078efcff */
[----:B------:R-:W-:-:S02]  /*2ee0*/  @!P1 IMAD.IADD R83, R83, 0x1, -R4 ;  /* 0x0000000153539824 */ /* 0x000fc400078e0a04 */
[----:B------:R-:W-:Y:S01]  /*2ef0*/  @!P2 IMAD.MOV R78, RZ, RZ, -R78 ;  /* 0x000000ffff4ea224 */ /* 0x000fe200078e0a4e */
[----:B------:R-:W-:Y:S01]  /*2f00*/  ISETP.GE.AND P2, PT, R10, RZ, PT ;  /* 0x000000ff0a00720c */ /* 0x000fe20003f46270 */
[----:B------:R-:W-:Y:S01]  /*2f10*/  @!P0 IMAD.IADD R80, R80, 0x1, -R4 ;  /* 0x0000000150508824 */ /* 0x000fe200078e0a04 */
[C---:B------:R-:W-:Y:S01]  /*2f20*/  ISETP.GT.U32.AND P1, PT, R4.reuse, R83, PT ;  /* 0x000000530400720c */ /* 0x040fe20003f24070 */
[----:B------:R-:W-:Y:S01]  /*2f30*/  IMAD R84, R4, R2, R13 ;  /* 0x0000000204547224 */ /* 0x000fe200078e020d */
[----:B------:R-:W-:Y:S01]  /*2f40*/  IABS R13, R8 ;  /* 0x00000008000d7213 */ /* 0x000fe20000000000 */
[----:B------:R-:W-:Y:S01]  /*2f50*/  IMAD.HI.U32 R2, R136, R85, RZ ;  /* 0x0000005588027227 */ /* 0x000fe200078e00ff */
[----:B------:R-:W-:Y:S02]  /*2f60*/  ISETP.GE.AND P0, PT, R14, RZ, PT ;  /* 0x000000ff0e00720c */ /* 0x000fe40003f06270 */
[----:B------:R-:W-:Y:S01]  /*2f70*/  LOP3.LUT R10, R140, 0x2e, RZ, 0xfc, !PT ;  /* 0x0000002e8c0a7812 */ /* 0x000fe200078efcff */
[----:B------:R-:W-:Y:S01]  /*2f80*/  @!P3 IMAD.MOV R80, RZ, RZ, -R80 ;  /* 0x000000ffff50b224 */ /* 0x000fe200078e0a50 */
[----:B------:R-:W-:Y:S01]  /*2f90*/  ISETP.GE.AND P3, PT, R6, RZ, PT ;  /* 0x000000ff0600720c */ /* 0x000fe20003f66270 */
[----:B------:R-:W-:Y:S01]  /*2fa0*/  IMAD.HI.U32 R6, R136, R13, RZ ;  /* 0x0000000d88067227 */ /* 0x000fe200078e00ff */
[----:B------:R-:W-:-:S02]  /*2fb0*/  IABS R59, R10 ;  /* 0x0000000a003b7213 */ /* 0x000fc40000000000 */
[----:B------:R-:W-:Y:S01]  /*2fc0*/  LOP3.LUT R14, R140, 0x38, RZ, 0xfc, !PT ;  /* 0x000000388c0e7812 */ /* 0x000fe200078efcff */
[----:B------:R-:W-:Y:S01]  /*2fd0*/  IMAD.MOV R2, RZ, RZ, -R2 ;  /* 0x000000ffff027224 */ /* 0x000fe200078e0a02 */
[----:B------:R-:W-:Y:S01]  /*2fe0*/  IABS R55, R12 ;  /* 0x0000000c00377213 */ /* 0x000fe20000000000 */
[----:B------:R-:W-:Y:S01]  /*2ff0*/  @!P4 IMAD.IADD R82, R82, 0x1, -R4 ;  /* 0x000000015252c824 */ /* 0x000fe200078e0a04 */
[----:B------:R-:W-:Y:S01]  /*3000*/  ISETP.GE.AND P4, PT, R8, RZ, PT ;  /* 0x000000ff0800720c */ /* 0x000fe20003f86270 */
[----:B------:R-:W-:Y:S01]  /*3010*/  IMAD.MOV R6, RZ, RZ, -R6 ;  /* 0x000000ffff067224 */ /* 0x000fe200078e0a06 */
[----:B------:R-:W-:Y:S01]  /*3020*/  LOP3.LUT R8, R140, 0x2c, RZ, 0xfc, !PT ;  /* 0x0000002c8c087812 */ /* 0x000fe200078efcff */
[C---:B------:R-:W-:Y:S02]  /*3030*/  IMAD R85, R4.reuse, R2, R85 ;  /* 0x0000000204557224 */ /* 0x040fe400078e0255 */
[----:B------:R-:W-:Y:S01]  /*3040*/  @!P1 IMAD.IADD R83, R83, 0x1, -R4 ;  /* 0x0000000153539824 */ /* 0x000fe200078e0a04 */
[----:B------:R-:W-:Y:S01]  /*3050*/  IABS R87, R8 ;  /* 0x0000000800577213 */ /* 0x000fe20000000000 */
[----:B------:R-:W-:Y:S01]  /*3060*/  IMAD R86, R4, R6, R13 ;  /* 0x0000000604567224 */ /* 0x000fe200078e020d */
[----:B------:R-:W-:Y:S01]  /*3070*/  ISETP.GE.AND P1, PT, R8, RZ, PT ;  /* 0x000000ff0800720c */ /* 0x000fe20003f26270 */
[----:B------:R-:W-:Y:S01]  /*3080*/  @!P2 IMAD.MOV R82, RZ, RZ, -R82 ;  /* 0x000000ffff52a224 */ /* 0x000fe200078e0a52 */
[C---:B------:R-:W-:Y:S01]  /*3090*/  ISETP.GT.U32.AND P2, PT, R4.reuse, R85, PT ;  /* 0x000000550400720c */ /* 0x040fe20003f44070 */
[----:B------:R-:W-:Y:S01]  /*30a0*/  @!P5 IMAD.MOV R81, RZ, RZ, -R81 ;  /* 0x000000ffff51d224 */ /* 0x000fe200078e0a51 */
[C---:B------:R-:W-:Y:S01]  /*30b0*/  ISETP.GT.U32.AND P5, PT, R4.reuse, R84, PT ;  /* 0x000000540400720c */ /* 0x040fe20003fa4070 */
[----:B------:R-:W-:Y:S01]  /*30c0*/  @!P0 IMAD.MOV R83, RZ, RZ, -R83 ;  /* 0x000000ffff538224 */ /* 0x000fe200078e0a53 */
[----:B------:R-:W-:Y:S01]  /*30d0*/  ISETP.GT.U32.AND P0, PT, R4, R86, PT ;  /* 0x000000560400720c */ /* 0x000fe20003f04070 */
[----:B------:R-:W-:Y:S01]  /*30e0*/  IMAD.HI.U32 R2, R136, R87, RZ ;  /* 0x0000005788027227 */ /* 0x000fe200078e00ff */
[----:B------:R-:W-:-:S03]  /*30f0*/  LOP3.LUT R8, R140, 0x34, RZ, 0xfc, !PT ;  /* 0x000000348c087812 */ /* 0x000fc600078efcff */
[----:B------:R-:W-:Y:S02]  /*3100*/  IMAD.MOV R2, RZ, RZ, -R2 ;  /* 0x000000ffff027224 */ /* 0x000fe400078e0a02 */
[----:B------:R-:W-:-:S04]  /*3110*/  IMAD.HI.U32 R6, R136, R59, RZ ;  /* 0x0000003b88067227 */ /* 0x000fc800078e00ff */
[--C-:B------:R-:W-:Y:S01]  /*3120*/  @!P2 IMAD.IADD R85, R85, 0x1, -R4.reuse ;  /* 0x000000015555a824 */ /* 0x100fe200078e0a04 */
[----:B------:R-:W-:Y:S01]  /*3130*/  IADD3 R248, P2, PT, R19, R70, RZ ;  /* 0x0000004613f87210 */ /* 0x000fe20007f5e0ff */
[--C-:B------:R-:W-:Y:S02]  /*3140*/  @!P5 IMAD.IADD R84, R84, 0x1, -R4.reuse ;  /* 0x000000015454d824 */ /* 0x100fe400078e0a04 */
[----:B------:R-:W-:Y:S01]  /*3150*/  @!P0 IMAD.IADD R86, R86, 0x1, -R4 ;  /* 0x0000000156568824 */ /* 0x000fe200078e0a04 */
[C---:B------:R-:W-:Y:S01]  /*3160*/  ISETP.GT.U32.AND P0, PT, R4.reuse, R85, PT ;  /* 0x000000550400720c */ /* 0x040fe20003f04070 */
[C---:B------:R-:W-:Y:S01]  /*3170*/  IMAD R87, R4.reuse, R2, R87 ;  /* 0x0000000204577224 */ /* 0x040fe200078e0257 */
[----:B------:R-:W-:Y:S01]  /*3180*/  LEA.HI.X.SX32 R249, R15, R71, 0x2, P2 ;  /* 0x000000470ff97211 */ /* 0x000fe200010f16ff */
[----:B------:R-:W-:Y:S01]  /*3190*/  IMAD.MOV R6, RZ, RZ, -R6 ;  /* 0x000000ffff067224 */ /* 0x000fe200078e0a06 */
[----:B------:R-:W-:Y:S01]  /*31a0*/  ISETP.GT.U32.AND P5, PT, R4, R84, PT ;  /* 0x000000540400720c */ /* 0x000fe20003fa4070 */
[----:B------:R-:W-:Y:S01]  /*31b0*/  IMAD R13, R72, 0x2d, RZ ;  /* 0x0000002d480d7824 */ /* 0x000fe200078e02ff */
[C---:B------:R-:W-:Y:S01]  /*31c0*/  ISETP.GT.U32.AND P2, PT, R4.reuse, R86, PT ;  /* 0x000000560400720c */ /* 0x040fe20003f44070 */
[----:B------:R-:W-:Y:S01]  /*31d0*/  IMAD R59, R4, R6, R59 ;  /* 0x00000006043b7224 */ /* 0x000fe200078e023b */
[----:B------:R-:W-:Y:S01]  /*31e0*/  LOP3.LUT R2, R140, 0x30, RZ, 0xfc, !PT ;  /* 0x000000308c027812 */ /* 0x000fe200078efcff */
[----:B------:R-:W-:Y:S01]  /*31f0*/  IMAD R19, R72, 0xd0, RZ ;  /* 0x000000d048137824 */ /* 0x000fe200078e02ff */
[----:B------:R-:W-:-:S02]  /*3200*/  LOP3.LUT R6, R140, 0x32, RZ, 0xfc, !PT ;  /* 0x000000328c067812 */ /* 0x000fc400078efcff */
[----:B------:R-:W-:Y:S02]  /*3210*/  IABS R15, R14 ;  /* 0x0000000e000f7213 */ /* 0x000fe40000000000 */
[----:B------:R-:W-:Y:S02]  /*3220*/  @!P0 IADD3 R85, PT, PT, R85, -R4, RZ ;  /* 0x8000000455558210 */ /* 0x000fe40007ffe0ff */
[----:B------:R-:W-:Y:S01]  /*3230*/  ISETP.GT.U32.AND P0, PT, R4, R87, PT ;  /* 0x000000570400720c */ /* 0x000fe20003f04070 */
[--C-:B------:R-:W-:Y:S01]  /*3240*/  @!P5 IMAD.IADD R84, R84, 0x1, -R4.reuse ;  /* 0x000000015454d824 */ /* 0x100fe200078e0a04 */
[----:B------:R-:W-:Y:S01]  /*3250*/  IADD3 R250, P5, PT, R17, R70, RZ ;  /* 0x0000004611fa7210 */ /* 0x000fe20007fbe0ff */
[----:B------:R-:W-:Y:S01]  /*3260*/  @!P2 IMAD.IADD R86, R86, 0x1, -R4 ;  /* 0x000000015656a824 */ /* 0x000fe200078e0a04 */
[----:B------:R-:W-:Y:S01]  /*3270*/  IABS R57, R6 ;  /* 0x0000000600397213 */ /* 0x000fe20000000000 */
[----:B------:R-:W-:Y:S01]  /*3280*/  @!P6 IMAD.MOV R84, RZ, RZ, -R84 ;  /* 0x000000ffff54e224 */ /* 0x000fe200078e0a54 */
[----:B------:R-:W-:Y:S01]  /*3290*/  LEA.HI.X.SX32 R251, R13, R71, 0x2, P5 ;  /* 0x000000470dfb7211 */ /* 0x000fe200028f16ff */
[----:B------:R-:W-:Y:S01]  /*32a0*/  @!P4 IMAD.MOV R86, RZ, RZ, -R86 ;  /* 0x000000ffff56c224 */ /* 0x000fe200078e0a56 */
[----:B------:R-:W-:Y:S01]  /*32b0*/  ISETP.GT.U32.AND P4, PT, R4, R59, PT ;  /* 0x0000003b0400720c */ /* 0x000fe20003f84070 */
[----:B------:R-:W-:Y:S01]  /*32c0*/  @!P3 IMAD.MOV R85, RZ, RZ, -R85 ;  /* 0x000000ffff55b224 */ /* 0x000fe200078e0a55 */
[----:B------:R-:W-:Y:S01]  /*32d0*/  IABS R13, R2 ;  /* 0x00000002000d7213 */ /* 0x000fe20000000000 */
[----:B------:R-:W-:Y:S01]  /*32e0*/  IMAD R17, R72, 0xcc, RZ ;  /* 0x000000cc48117824 */ /* 0x000fe200078e02ff */
[----:B------:R-:W-:Y:S01]  /*32f0*/  ISETP.GE.AND P6, PT, R2, RZ, PT ;  /* 0x000000ff0200720c */ /* 0x000fe20003fc6270 */
[----:B------:R-:W-:Y:S01]  /*3300*/  @!P0 IMAD.IADD R87, R87, 0x1, -R4 ;  /* 0x0000000157578824 */ /* 0x000fe200078e0a04 */
[----:B------:R-:W-:Y:S01]  /*3310*/  ISETP.GE.AND P3, PT, R8, RZ, PT ;  /* 0x000000ff0800720c */ /* 0x000fe20003f66270 */
[----:B------:R-:W-:Y:S01]  /*3320*/  IMAD.HI.U32 R2, R136, R13, RZ ;  /* 0x0000000d88027227 */ /* 0x000fe200078e00ff */
[----:B------:R-:W-:Y:S01]  /*3330*/  IABS R8, R8 ;  /* 0x0000000800087213 */ /* 0x000fe20000000000 */
[----:B------:R-:W-:Y:S01]  /*3340*/  STL.64 [R1+0x220], R250 ;  /* 0x000220fa01007387 */ /* 0x000fe20000100a00 */
[----:B------:R-:W-:Y:S01]  /*3350*/  ISETP.GT.U32.AND P0, PT, R4, R87, PT ;  /* 0x000000570400720c */ /* 0x000fe20003f04070 */
[----:B------:R-:W-:Y:S01]  /*3360*/  IMAD.MOV R2, RZ, RZ, -R2 ;  /* 0x000000ffff027224 */ /* 0x000fe200078e0a02 */
[----:B------:R-:W-:Y:S01]  /*3370*/  ISETP.GE.AND P5, PT, R10, RZ, PT ;  /* 0x000000ff0a00720c */ /* 0x000fe20003fa6270 */
[----:B------:R-:W-:Y:S01]  /*3380*/  @!P4 IMAD.IADD R59, R59, 0x1, -R4 ;  /* 0x000000013b3bc824 */ /* 0x000fe200078e0a04 */
[----:B------:R-:W-:Y:S01]  /*3390*/  ISETP.GE.AND P2, PT, R6, RZ, PT ;  /* 0x000000ff0600720c */ /* 0x000fe20003f46270 */
[C---:B------:R-:W-:Y:S01]  /*33a0*/  IMAD R58, R4.reuse, R2, R13 ;  /* 0x00000002043a7224 */ /* 0x040fe200078e020d */
[----:B------:R-:W-:Y:S01]  /*33b0*/  STL.64 [R1+0x2a8], R248 ;  /* 0x0002a8f801007387 */ /* 0x000fe20000100a00 */
[----:B------:R-:W-:Y:S01]  /*33c0*/  IMAD.MOV.U32 R13, RZ, RZ, R8 ;  /* 0x000000ffff0d7224 */ /* 0x000fe200078e0008 */
[----:B------:R-:W-:Y:S01]  /*33d0*/  ISETP.GT.U32.AND P4, PT, R4, R59, PT ;  /* 0x0000003b0400720c */ /* 0x000fe20003f84070 */
[----:B------:R-:W-:-:S04]  /*33e0*/  IMAD.HI.U32 R2, R136, R57, RZ ;  /* 0x0000003988027227 */ /* 0x000fc800078e00ff */
[----:B------:R-:W-:-:S04]  /*33f0*/  IMAD.HI.U32 R6, R136, R13, RZ ;  /* 0x0000000d88067227 */ /* 0x000fc800078e00ff */
[----:B------:R-:W-:Y:S02]  /*3400*/  IMAD.MOV R10, RZ, RZ, -R2 ;  /* 0x000000ffff0a7224 */ /* 0x000fe400078e0a02 */
[----:B------:R-:W-:Y:S01]  /*3410*/  @!P0 IMAD.IADD R87, R87, 0x1, -R4 ;  /* 0x0000000157578824 */ /* 0x000fe200078e0a04 */
[C---:B------:R-:W-:Y:S01]  /*3420*/  ISETP.GT.U32.AND P0, PT, R4.reuse, R58, PT ;  /* 0x0000003a0400720c */ /* 0x040fe20003f04070 */
[----:B------:R-:W-:Y:S02]  /*3430*/  IMAD.MOV R6, RZ, RZ, -R6 ;  /* 0x000000ffff067224 */ /* 0x000fe400078e0a06 */
[----:B------:R-:W-:Y:S01]  /*3440*/  IMAD R57, R4, R10, R57 ;  /* 0x0000000a04397224 */ /* 0x000fe200078e0239 */
[----:B------:R-:W-:Y:S01]  /*3450*/  LOP3.LUT R10, R140, 0x3c, RZ, 0xfc, !PT ;  /* 0x0000003c8c0a7812 */ /* 0x000fe200078efcff */
[C---:B------:R-:W-:Y:S02]  /*3460*/  IMAD R56, R4.reuse, R6, R13 ;  /* 0x0000000604387224 */ /* 0x040fe400078e020d */
[----:B------:R-:W-:Y:S01]  /*3470*/  @!P1 IMAD.MOV R87, RZ, RZ, -R87 ;  /* 0x000000ffff579224 */ /* 0x000fe200078e0a57 */
[C---:B------:R-:W-:Y:S01]  /*3480*/  ISETP.GT.U32.AND P1, PT, R4.reuse, R57, PT ;  /* 0x000000390400720c */ /* 0x040fe20003f24070 */
[----:B------:R-:W-:Y:S01]  /*3490*/  @!P4 IMAD.IADD R59, R59, 0x1, -R4 ;  /* 0x000000013b3bc824 */ /* 0x000fe200078e0a04 */
[----:B------:R-:W-:Y:S01]  /*34a0*/  ISETP.GT.U32.AND P4, PT, R4, R56, PT ;  /* 0x000000380400720c */ /* 0x000fe20003f84070 */
[----:B------:R-:W-:-:S04]  /*34b0*/  IMAD.HI.U32 R8, R136, R55, RZ ;  /* 0x0000003788087227 */ /* 0x000fc800078e00ff */
[----:B------:R-:W-:-:S04]  /*34c0*/  IMAD.HI.U32 R2, R136, R15, RZ ;  /* 0x0000000f88027227 */ /* 0x000fc800078e00ff */
[----:B------:R-:W-:Y:S02]  /*34d0*/  IMAD.MOV R8, RZ, RZ, -R8 ;  /* 0x000000ffff087224 */ /* 0x000fe400078e0a08 */
[----:B------:R-:W-:Y:S02]  /*34e0*/  IMAD.MOV R2, RZ, RZ, -R2 ;  /* 0x000000ffff027224 */ /* 0x000fe400078e0a02 */
[----:B------:R-:W-:Y:S01]  /*34f0*/  IMAD R55, R4, R8, R55 ;  /* 0x0000000804377224 */ /* 0x000fe200078e0237 */
[----:B------:R-:W-:Y:S01]  /*3500*/  LOP3.LUT R8, R140, 0x3a, RZ, 0xfc, !PT ;  /* 0x0000003a8c087812 */ /* 0x000fe200078efcff */
[--C-:B------:R-:W-:Y:S02]  /*3510*/  @!P1 IMAD.IADD R57, R57, 0x1, -R4.reuse ;  /* 0x0000000139399824 */ /* 0x100fe400078e0a04 */
[----:B------:R-:W-:Y:S01]  /*3520*/  IMAD R54, R4, R2, R15 ;  /* 0x0000000204367224 */ /* 0x000fe200078e020f */
[----:B------:R-:W-:Y:S01]  /*3530*/  IABS R2, R10 ;  /* 0x0000000a00027213 */ /* 0x000fe20000000000 */
[----:B------:R-:W-:Y:S01]  /*3540*/  IMAD R15, R72, 0xbc, RZ ;  /* 0x000000bc480f7824 */ /* 0x000fe200078e02ff */
[----:B------:R-:W-:Y:S01]  /*3550*/  IABS R53, R8 ;  /* 0x0000000800357213 */ /* 0x000fe20000000000 */
[--C-:B------:R-:W-:Y:S01]  /*3560*/  @!P4 IMAD.IADD R56, R56, 0x1, -R4.reuse ;  /* 0x000000013838c824 */ /* 0x100fe200078e0a04 */
[----:B------:R-:W-:Y:S01]  /*3570*/  ISETP.GT.U32.AND P4, PT, R4, R57, PT ;  /* 0x000000390400720c */ /* 0x000fe20003f84070 */
[----:B------:R-:W-:Y:S01]  /*3580*/  @!P0 IMAD.IADD R58, R58, 0x1, -R4 ;  /* 0x000000013a3a8824 */ /* 0x000fe200078e0a04 */
[----:B------:R-:W-:Y:S01]  /*3590*/  IADD3 R246, P1, PT, R15, R70, RZ ;  /* 0x000000460ff67210 */ /* 0x000fe20007f3e0ff */
[----:B------:R-:W-:-:S02]  /*35a0*/  IMAD.MOV.U32 R15, RZ, RZ, R2 ;  /* 0x000000ffff0f7224 */ /* 0x000fc400078e0002 */
[----:B------:R-:W-:Y:S01]  /*35b0*/  IMAD.HI.U32 R2, R136, R53, RZ ;  /* 0x0000003588027227 */ /* 0x000fe200078e00ff */
[----:B------:R-:W-:-:S03]  /*35c0*/  ISETP.GT.U32.AND P0, PT, R4, R58, PT ;  /* 0x0000003a0400720c */ /* 0x000fc60003f04070 */
[----:B------:R-:W-:Y:S02]  /*35d0*/  IMAD R13, R72, 0x2f, RZ ;  /* 0x0000002f480d7824 */ /* 0x000fe400078e02ff */
[----:B------:R-:W-:Y:S02]  /*35e0*/  IMAD.MOV R2, RZ, RZ, -R2 ;  /* 0x000000ffff027224 */ /* 0x000fe400078e0a02 */
[--C-:B------:R-:W-:Y:S01]  /*35f0*/  @!P4 IMAD.IADD R57, R57, 0x1, -R4.reuse ;  /* 0x000000013939c824 */ /* 0x100fe200078e0a04 */
[----:B------:R-:W-:Y:S01]  /*3600*/  LEA.HI.X.SX32 R247, R13, R71, 0x2, P1 ;  /* 0x000000470df77211 */ /* 0x000fe200008f16ff */
[C---:B------:R-:W-:Y:S01]  /*3610*/  IMAD R53, R4.reuse, R2, R53 ;  /* 0x0000000204357224 */ /* 0x040fe200078e0235 */
[----:B------:R-:W-:Y:S01]  /*3620*/  ISETP.GT.U32.AND P1, PT, R4, R56, PT ;  /* 0x000000380400720c */ /* 0x000fe20003f24070 */
[----:B------:R-:W-:Y:S01]  /*3630*/  @!P2 IMAD.MOV R57, RZ, RZ, -R57 ;  /* 0x000000ffff39a224 */ /* 0x000fe200078e0a39 */
[----:B------:R-:W-:Y:S01]  /*3640*/  ISETP.GE.AND P4, PT, R14, RZ, PT ;  /* 0x000000ff0e00720c */ /* 0x000fe20003f86270 */
[----:B------:R-:W-:Y:S01]  /*3650*/  @!P0 IMAD.IADD R58, R58, 0x1, -R4 ;  /* 0x000000013a3a8824 */ /* 0x000fe200078e0a04 */
[----:B------:R-:W-:Y:S01]  /*3660*/  ISETP.GT.U32.AND P2, PT, R4, R53, PT ;  /* 0x000000350400720c */ /* 0x000fe20003f44070 */
[----:B------:R-:W-:Y:S01]  /*3670*/  IMAD.HI.U32 R6, R136, R15, RZ ;  /* 0x0000000f88067227 */ /* 0x000fe200078e00ff */
[C---:B------:R-:W-:Y:S01]  /*3680*/  ISETP.GT.U32.AND P0, PT, R4.reuse, R55, PT ;  /* 0x000000370400720c */ /* 0x040fe20003f04070 */
[----:B------:R-:W-:Y:S02]  /*3690*/  STL.64 [R1+0x2b0], R246 ;  /* 0x0002b0f601007387 */ /* 0x000fe40000100a00 */
[----:B------:R-:W-:Y:S01]  /*36a0*/  @!P6 IMAD.MOV R58, RZ, RZ, -R58 ;  /* 0x000000ffff3ae224 */ /* 0x000fe200078e0a3a */
[----:B------:R-:W-:Y:S01]  /*36b0*/  ISETP.GT.U32.AND P6, PT, R4, R54, PT ;  /* 0x000000360400720c */ /* 0x000fe20003fc4070 */
[----:B------:R-:W-:-:S02]  /*36c0*/  IMAD.MOV R6, RZ, RZ, -R6 ;  /* 0x000000ffff067224 */ /* 0x000fc400078e0a06 */
[--C-:B------:R-:W-:Y:S01]  /*36d0*/  @!P1 IMAD.IADD R56, R56, 0x1, -R4.reuse ;  /* 0x0000000138389824 */ /* 0x100fe200078e0a04 */
[----:B------:R-:W-:Y:S01]  /*36e0*/  ISETP.GE.AND P1, PT, R8, RZ, PT ;  /* 0x000000ff0800720c */ /* 0x000fe20003f26270 */
[----:B------:R-:W-:Y:S01]  /*36f0*/  IMAD R52, R4, R6, R15 ;  /* 0x0000000604347224 */ /* 0x000fe200078e020f */
[----:B------:R-:W-:Y:S01]  /*3700*/  LOP3.LUT R8, R140, 0x3e, RZ, 0xfc, !PT ;  /* 0x0000003e8c087812 */ /* 0x000fe200078efcff */
[----:B------:R-:W-:Y:S01]  /*3710*/  IMAD R15, R72, 0xc0, RZ ;  /* 0x000000c0480f7824 */ /* 0x000fe200078e02ff */
[----:B------:R-:W-:Y:S01]  /*3720*/  @!P3 IADD3 R56, PT, PT, -R56, RZ, RZ ;  /* 0x000000ff3838b210 */ /* 0x000fe20007ffe1ff */
[----:B------:R-:W-:Y:S01]  /*3730*/  @!P5 IMAD.MOV R59, RZ, RZ, -R59 ;  /* 0x000000ffff3bd224 */ /* 0x000fe200078e0a3b */
[----:B------:R-:W-:Y:S01]  /*3740*/  ISETP.GE.AND P5, PT, R12, RZ, PT ;  /* 0x000000ff0c00720c */ /* 0x000fe20003fa6270 */
[--C-:B------:R-:W-:Y:S01]  /*3750*/  @!P2 IMAD.IADD R53, R53, 0x1, -R4.reuse ;  /* 0x000000013535a824 */ /* 0x100fe200078e0a04 */
[----:B------:R-:W-:Y:S01]  /*3760*/  IABS R51, R8 ;  /* 0x0000000800337213 */ /* 0x000fe20000000000 */
[--C-:B------:R-:W-:Y:S01]  /*3770*/  @!P6 IMAD.IADD R54, R54, 0x1, -R4.reuse ;  /* 0x000000013636e824 */ /* 0x100fe200078e0a04 */
[----:B------:R-:W-:Y:S01]  /*3780*/  ISETP.GT.U32.AND P3, PT, R4, R52, PT ;  /* 0x000000340400720c */ /* 0x000fe20003f64070 */
[----:B------:R-:W-:Y:S01]  /*3790*/  @!P0 IMAD.IADD R55, R55, 0x1, -R4 ;  /* 0x0000000137378824 */ /* 0x000fe200078e0a04 */
[----:B------:R-:W-:Y:S01]  /*37a0*/  IADD3 R244, P2, PT, R15, R70, RZ ;  /* 0x000000460ff47210 */ /* 0x000fe20007f5e0ff */
[----:B------:R-:W-:Y:S01]  /*37b0*/  IMAD.HI.U32 R2, R136, R51, RZ ;  /* 0x0000003388027227 */ /* 0x000fe200078e00ff */
[----:B------:R-:W-:-:S02]  /*37c0*/  LOP3.LUT R12, R140, 0x40, RZ, 0xfc, !PT ;  /* 0x000000408c0c7812 */ /* 0x000fc400078efcff */
[----:B------:R-:W-:Y:S01]  /*37d0*/  LEA.HI.X.SX32 R245, R11, R71, 0x2, P2 ;  /* 0x000000470bf57211 */ /* 0x000fe200010f16ff */
[----:B------:R-:W-:Y:S01]  /*37e0*/  IMAD.MOV R6, RZ, RZ, -R2 ;  /* 0x000000ffff067224 */ /* 0x000fe200078e0a02 */
[----:B------:R-:W-:Y:S01]  /*37f0*/  IABS R13, R12 ;  /* 0x0000000c000d7213 */ /* 0x000fe20000000000 */
[----:B------:R-:W-:Y:S01]  /*3800*/  IMAD R11, R72, 0x31, RZ ;  /* 0x00000031480b7824 */ /* 0x000fe200078e02ff */
[C---:B------:R-:W-:Y:S01]  /*3810*/  ISETP.GT.U32.AND P2, PT, R4.reuse, R53, PT ;  /* 0x000000350400720c */ /* 0x040fe20003f44070 */
[C---:B------:R-:W-:Y:S01]  /*3820*/  IMAD R51, R4.reuse, R6, R51 ;  /* 0x0000000604337224 */ /* 0x040fe200078e0233 */
[----:B------:R-:W-:Y:S01]  /*3830*/  ISETP.GT.U32.AND P6, PT, R4, R54, PT ;  /* 0x000000360400720c */ /* 0x000fe20003fc4070 */
[----:B------:R-:W-:Y:S01]  /*3840*/  IMAD.HI.U32 R2, R136, R13, RZ ;  /* 0x0000000d88027227 */ /* 0x000fe200078e00ff */
[----:B------:R-:W-:Y:S01]  /*3850*/  LOP3.LUT R6, R140, 0x44, RZ, 0xfc, !PT ;  /* 0x000000448c067812 */ /* 0x000fe200078efcff */
[----:B------:R-:W-:Y:S01]  /*3860*/  STL.64 [R1+0x2b8], R244 ;  /* 0x0002b8f401007387 */ /* 0x000fe20000100a00 */
[----:B------:R-:W-:Y:S01]  /*3870*/  ISETP.GT.U32.AND P0, PT, R4, R55, PT ;  /* 0x000000370400720c */ /* 0x000fe20003f04070 */
[----:B------:R-:W-:-:S02]  /*3880*/  @!P3 IMAD.IADD R52, R52, 0x1, -R4 ;  /* 0x000000013434b824 */ /* 0x000fc400078e0a04 */
[----:B------:R-:W-:Y:S02]  /*3890*/  IMAD.MOV R2, RZ, RZ, -R2 ;  /* 0x000000ffff027224 */ /* 0x000fe400078e0a02 */
[----:B------:R-:W-:Y:S01]  /*38a0*/  IMAD R15, R72, 0xc8, RZ ;  /* 0x000000c8480f7824 */ /* 0x000fe200078e02ff */
[C---:B------:R-:W-:Y:S01]  /*38b0*/  ISETP.GT.U32.AND P3, PT, R4.reuse, R52, PT ;  /* 0x000000340400720c */ /* 0x040fe20003f64070 */
[----:B------:R-:W-:Y:S01]  /*38c0*/  IMAD R50, R4, R2, R13 ;  /* 0x0000000204327224 */ /* 0x000fe200078e020d */
[----:B------:R-:W-:Y:S01]  /*38d0*/  LOP3.LUT R2, R140, 0x42, RZ, 0xfc, !PT ;  /* 0x000000428c027812 */ /* 0x000fe200078efcff */
[--C-:B------:R-:W-:Y:S02]  /*38e0*/  @!P2 IMAD.IADD R53, R53, 0x1, -R4.reuse ;  /* 0x000000013535a824 */ /* 0x100fe400078e0a04 */
[----:B------:R-:W-:Y:S01]  /*38f0*/  @!P6 IMAD.IADD R54, R54, 0x1, -R4 ;  /* 0x000000013636e824 */ /* 0x000fe200078e0a04 */
[----:B------:R-:W-:Y:S01]  /*3900*/  IABS R49, R2 ;  /* 0x0000000200317213 */ /* 0x000fe20000000000 */
[----:B------:R-:W-:Y:S01]  /*3910*/  @!P1 IMAD.MOV R53, RZ, RZ, -R53 ;  /* 0x000000ffff359224 */ /* 0x000fe200078e0a35 */
[C---:B------:R-:W-:Y:S01]  /*3920*/  ISETP.GT.U32.AND P1, PT, R4.reuse, R50, PT ;  /* 0x000000320400720c */ /* 0x040fe20003f24070 */
[----:B------:R-:W-:Y:S01]  /*3930*/  @!P4 IMAD.MOV R54, RZ, RZ, -R54 ;  /* 0x000000ffff36c224 */ /* 0x000fe200078e0a36 */
[----:B------:R-:W-:Y:S01]  /*3940*/  ISETP.GT.U32.AND P4, PT, R4, R51, PT ;  /* 0x000000330400720c */ /* 0x000fe20003f84070 */
[----:B------:R-:W-:Y:S01]  /*3950*/  IMAD R13, R72, 0xc4, RZ ;  /* 0x000000c4480d7824 */ /* 0x000fe200078e02ff */
[----:B------:R-:W-:Y:S01]  /*3960*/  ISETP.GE.AND P2, PT, R2, RZ, PT ;  /* 0x000000ff0200720c */ /* 0x000fe20003f46270 */
[----:B------:R-:W-:Y:S01]  /*3970*/  @!P3 IMAD.IADD R52, R52, 0x1, -R4 ;  /* 0x000000013434b824 */ /* 0x000fe200078e0a04 */
[----:B------:R-:W-:Y:S01]  /*3980*/  ISETP.GE.AND P6, PT, R8, RZ, PT ;  /* 0x000000ff0800720c */ /* 0x000fe20003fc6270 */
[----:B------:R-:W-:Y:S01]  /*3990*/  IMAD.HI.U32 R2, R136, R49, RZ ;  /* 0x0000003188027227 */ /* 0x000fe200078e00ff */
[----:B------:R-:W-:-:S02]  /*39a0*/  IADD3 R218, P3, PT, R13, R70, RZ ;  /* 0x000000460dda7210 */ /* 0x000fc40007f7e0ff */
[----:B------:R-:W-:Y:S01]  /*39b0*/  LOP3.LUT R8, R140, 0x46, RZ, 0xfc, !PT ;  /* 0x000000468c087812 */ /* 0x000fe200078efcff */
[----:B------:R-:W-:Y:S01]  /*39c0*/  IMAD.MOV R2, RZ, RZ, -R2 ;  /* 0x000000ffff027224 */ /* 0x000fe200078e0a02 */
[----:B------:R-:W-:Y:S01]  /*39d0*/  LEA.HI.X.SX32 R219, R11, R71, 0x2, P3 ;  /* 0x000000470bdb7211 */ /* 0x000fe200018f16ff */
[--C-:B------:R-:W-:Y:S01]  /*39e0*/  @!P1 IMAD.IADD R50, R50, 0x1, -R4.reuse ;  /* 0x0000000132329824 */ /* 0x100fe200078e0a04 */
[----:B------:R-:W-:Y:S01]  /*39f0*/  IABS R11, R6 ;  /* 0x00000006000b7213 */ /* 0x000fe20000000000 */
[----:B------:R-:W-:Y:S01]  /*3a00*/  @!P4 IMAD.IADD R51, R51, 0x1, -R4 ;  /* 0x000000013333c824 */ /* 0x000fe200078e0a04 */
[----:B------:R-:W-:Y:S01]  /*3a10*/  IABS R47, R8 ;  /* 0x00000008002f7213 */ /* 0x000fe20000000000 */
[C---:B------:R-:W-:Y:S01]  /*3a20*/  IMAD R49, R4.reuse, R2, R49 ;  /* 0x0000000204317224 */ /* 0x040fe200078e0231 */
[----:B------:R-:W-:Y:S01]  /*3a30*/  ISETP.GT.U32.AND P1, PT, R4, R50, PT ;  /* 0x000000320400720c */ /* 0x000fe20003f24070 */
[----:B------:R-:W-:Y:S01]  /*3a40*/  IMAD.HI.U32 R2, R136, R11, RZ ;  /* 0x0000000b88027227 */ /* 0x000fe200078e00ff */
[----:B------:R-:W-:Y:S01]  /*3a50*/  ISETP.GT.U32.AND P3, PT, R4, R51, PT ;  /* 0x000000330400720c */ /* 0x000fe20003f64070 */
[----:B------:R-:W-:Y:S01]  /*3a60*/  STL.64 [R1+0x2c0], R218 ;  /* 0x0002c0da01007387 */ /* 0x000fe20000100a00 */
[----:B------:R-:W-:Y:S01]  /*3a70*/  ISETP.GE.AND P4, PT, R6, RZ, PT ;  /* 0x000000ff0600720c */ /* 0x000fe20003f86270 */
[----:B------:R-:W-:-:S02]  /*3a80*/  IMAD.MOV R2, RZ, RZ, -R2 ;  /* 0x000000ffff027224 */ /* 0x000fc400078e0a02 */
[--C-:B------:R-:W-:Y:S01]  /*3a90*/  @!P0 IMAD.IADD R55, R55, 0x1, -R4.reuse ;  /* 0x0000000137378824 */ /* 0x100fe200078e0a04 */
[----:B------:R-:W-:Y:S01]  /*3aa0*/  ISETP.GE.AND P0, PT, R10, RZ, PT ;  /* 0x000000ff0a00720c */ /* 0x000fe20003f06270 */
[----:B------:R-:W-:Y:S01]  /*3ab0*/  IMAD R48, R4, R2, R11 ;  /* 0x0000000204307224 */ /* 0x000fe200078e020b */
[----:B------:R-:W-:Y:S01]  /*3ac0*/  LOP3.LUT R10, R140, 0x48, RZ, 0xfc, !PT ;  /* 0x000000488c0a7812 */ /* 0x000fe200078efcff */
[----:B------:R-:W-:Y:S01]  /*3ad0*/  @!P5 IMAD.MOV R55, RZ, RZ, -R55 ;  /* 0x000000ffff37d224 */ /* 0x000fe200078e0a37 */
[----:B------:R-:W-:Y:S01]  /*3ae0*/  ISETP.GE.AND P5, PT, R12, RZ, PT ;  /* 0x000000ff0c00720c */ /* 0x000fe20003fa6270 */
[--C-:B------:R-:W-:Y:S01]  /*3af0*/  @!P1 IMAD.IADD R50, R50, 0x1, -R4.reuse ;  /* 0x0000000132329824 */ /* 0x100fe200078e0a04 */
[C---:B------:R-:W-:Y:S01]  /*3b00*/  ISETP.GT.U32.AND P1, PT, R4.reuse, R48, PT ;  /* 0x000000300400720c */ /* 0x040fe20003f24070 */
[----:B------:R-:W-:Y:S01]  /*3b10*/  @!P3 IMAD.IADD R51, R51, 0x1, -R4 ;  /* 0x000000013333b824 */ /* 0x000fe200078e0a04 */
[----:B------:R-:W-:Y:S01]  /*3b20*/  ISETP.GT.U32.AND P3, PT, R4, R49, PT ;  /* 0x000000310400720c */ /* 0x000fe20003f64070 */
[----:B------:R-:W-:Y:S01]  /*3b30*/  IMAD.HI.U32 R6, R136, R47, RZ ;  /* 0x0000002f88067227 */ /* 0x000fe200078e00ff */
[----:B------:R-:W-:-:S02]  /*3b40*/  IABS R13, R10 ;  /* 0x0000000a000d7213 */ /* 0x000fc40000000000 */
[----:B------:R-:W-:Y:S01]  /*3b50*/  LOP3.LUT R2, R140, 0x4a, RZ, 0xfc, !PT ;  /* 0x0000004a8c027812 */ /* 0x000fe200078efcff */
[----:B------:R-:W-:Y:S01]  /*3b60*/  @!P0 IMAD.MOV R52, RZ, RZ, -R52 ;  /* 0x000000ffff348224 */ /* 0x000fe200078e0a34 */
[----:B------:R-:W-:Y:S01]  /*3b70*/  ISETP.GE.AND P0, PT, R8, RZ, PT ;  /* 0x000000ff0800720c */ /* 0x000fe20003f06270 */
[----:B------:R-:W-:Y:S01]  /*3b80*/  IMAD.HI.U32 R8, R136, R13, RZ ;  /* 0x0000000d88087227 */ /* 0x000fe200078e00ff */
[----:B------:R-:W-:-:S03]  /*3b90*/  LOP3.LUT R12, R140, 0x54, RZ, 0xfc, !PT ;  /* 0x000000548c0c7812 */ /* 0x000fc600078efcff */
[--C-:B------:R-:W-:Y:S01]  /*3ba0*/  @!P1 IMAD.IADD R48, R48, 0x1, -R4.reuse ;  /* 0x0000000130309824 */ /* 0x100fe200078e0a04 */
[----:B------:R-:W-:Y:S01]  /*3bb0*/  IABS R43, R12 ;  /* 0x0000000c002b7213 */ /* 0x000fe20000000000 */
[----:B------:R-:W-:Y:S02]  /*3bc0*/  @!P3 IMAD.IADD R49, R49, 0x1, -R4 ;  /* 0x000000013131b824 */ /* 0x000fe400078e0a04 */
[----:B------:R-:W-:Y:S01]  /*3bd0*/  IMAD.MOV R8, RZ, RZ, -R8 ;  /* 0x000000ffff087224 */ /* 0x000fe200078e0a08 */
[C---:B------:R-:W-:Y:S01]  /*3be0*/  ISETP.GT.U32.AND P1, PT, R4.reuse, R48, PT ;  /* 0x000000300400720c */ /* 0x040fe20003f24070 */
[----:B------:R-:W-:Y:S01]  /*3bf0*/  IMAD.MOV R6, RZ, RZ, -R6 ;  /* 0x000000ffff067224 */ /* 0x000fe200078e0a06 */
[C---:B------:R-:W-:Y:S01]  /*3c00*/  ISETP.GT.U32.AND P3, PT, R4.reuse, R49, PT ;  /* 0x000000310400720c */ /* 0x040fe20003f64070 */
[----:B------:R-:W-:Y:S01]  /*3c10*/  IMAD R46, R4, R8, R13 ;  /* 0x00000008042e7224 */ /* 0x000fe200078e020d */
[----:B------:R-:W-:Y:S01]  /*3c20*/  LOP3.LUT R8, R140, 0x4e, RZ, 0xfc, !PT ;  /* 0x0000004e8c087812 */ /* 0x000fe200078efcff */
[----:B------:R-:W-:Y:S01]  /*3c30*/  IMAD R47, R4, R6, R47 ;  /* 0x00000006042f7224 */ /* 0x000fe200078e022f */
[----:B------:R-:W-:Y:S01]  /*3c40*/  LOP3.LUT R6, R140, 0x4c, RZ, 0xfc, !PT ;  /* 0x0000004c8c067812 */ /* 0x000fe200078efcff */
[----:B------:R-:W-:-:S02]  /*3c50*/  IMAD R11, R72, 0x32, RZ ;  /* 0x00000032480b7824 */ /* 0x000fc400078e02ff */
[----:B------:R-:W-:Y:S01]  /*3c60*/  @!P5 IMAD.MOV R50, RZ, RZ, -R50 ;  /* 0x000000ffff32d224 */ /* 0x000fe200078e0a32 */
[----:B------:R-:W-:Y:S01]  /*3c70*/  IADD3 R216, P5, PT, R15, R70, RZ ;  /* 0x000000460fd87210 */ /* 0x000fe20007fbe0ff */
[----:B------:R-:W-:Y:S01]  /*3c80*/  IMAD R13, R72, 0x33, RZ ;  /* 0x00000033480d7824 */ /* 0x000fe200078e02ff */
[----:B------:R-:W-:Y:S01]  /*3c90*/  IABS R45, R6 ;  /* 0x00000006002d7213 */ /* 0x000fe20000000000 */
[--C-:B------:R-:W-:Y:S01]  /*3ca0*/  @!P1 IMAD.IADD R48, R48, 0x1, -R4.reuse ;  /* 0x0000000130309824 */ /* 0x100fe200078e0a04 */
[C---:B------:R-:W-:Y:S01]  /*3cb0*/  ISETP.GT.U32.AND P1, PT, R4.reuse, R46, PT ;  /* 0x0000002e0400720c */ /* 0x040fe20003f24070 */
[----:B------:R-:W-:Y:S01]  /*3cc0*/  @!P3 IMAD.IADD R49, R49, 0x1, -R4 ;  /* 0x000000013131b824 */ /* 0x000fe200078e0a04 */
[----:B------:R-:W-:Y:S01]  /*3cd0*/  ISETP.GT.U32.AND P3, PT, R4, R47, PT ;  /* 0x0000002f0400720c */ /* 0x000fe20003f64070 */
[----:B------:R-:W-:Y:S01]  /*3ce0*/  @!P6 IMAD.MOV R51, RZ, RZ, -R51 ;  /* 0x000000ffff33e224 */ /* 0x000fe200078e0a33 */
[----:B------:R-:W-:Y:S01]  /*3cf0*/  LEA.HI.X.SX32 R217, R11, R71, 0x2, P5 ;  /* 0x000000470bd97211 */ /* 0x000fe200028f16ff */
[----:B------:R-:W-:Y:S01]  /*3d00*/  @!P2 IMAD.MOV R49, RZ, RZ, -R49 ;  /* 0x000000ffff31a224 */ /* 0x000fe200078e0a31 */
[----:B------:R-:W-:Y:S01]  /*3d10*/  IABS R11, R2 ;  /* 0x00000002000b7213 */ /* 0x000fe20000000000 */
[----:B------:R-:W-:Y:S01]  /*3d20*/  @!P4 IMAD.MOV R48, RZ, RZ, -R48 ;  /* 0x000000ffff30c224 */ /* 0x000fe200078e0a30 */
[----:B------:R-:W-:Y:S01]  /*3d30*/  ISETP.GE.AND P5, PT, R2, RZ, PT ;  /* 0x000000ff0200720c */ /* 0x000fe20003fa6270 */
[----:B------:R-:W-:Y:S01]  /*3d40*/  STL.64 [R1+0x2c8], R216 ;  /* 0x0002c8d801007387 */ /* 0x000fe20000100a00 */
[----:B------:R-:W-:Y:S01]  /*3d50*/  IADD3 R212, P2, PT, R17, R70, RZ ;  /* 0x0000004611d47210 */ /* 0x000fe20007f5e0ff */
[----:B------:R-:W-:Y:S01]  /*3d60*/  IMAD.HI.U32 R2, R136, R11, RZ ;  /* 0x0000000b88027227 */ /* 0x000fe200078e00ff */
[----:B------:R-:W-:-:S02]  /*3d70*/  IABS R15, R8 ;  /* 0x00000008000f7213 */ /* 0x000fc40000000000 */
[----:B------:R-:W-:Y:S01]  /*3d80*/  LEA.HI.X.SX32 R213, R13, R71, 0x2, P2 ;  /* 0x000000470dd57211 */ /* 0x000fe200010f16ff */
[--C-:B------:R-:W-:Y:S01]  /*3d90*/  @!P1 IMAD.IADD R46, R46, 0x1, -R4.reuse ;  /* 0x000000012e2e9824 */ /* 0x100fe200078e0a04 */
[----:B------:R-:W-:Y:S01]  /*3da0*/  IADD3 R14, PT, PT, -R2, RZ, RZ ;  /* 0x000000ff020e7210 */ /* 0x000fe20007ffe1ff */
[----:B------:R-:W-:Y:S01]  /*3db0*/  @!P3 IMAD.IADD R47, R47, 0x1, -R4 ;  /* 0x000000012f2fb824 */ /* 0x000fe200078e0a04 */
[----:B------:R-:W-:Y:S01]  /*3dc0*/  IADD3 R208, P3, PT, R19, R70, RZ ;  /* 0x0000004613d07210 */ /* 0x000fe20007f7e0ff */
[----:B------:R-:W-:Y:S01]  /*3dd0*/  IMAD.HI.U32 R2, R136, R45, RZ ;  /* 0x0000002d88027227 */ /* 0x000fe200078e00ff */
[C---:B------:R-:W-:Y:S01]  /*3de0*/  ISETP.GT.U32.AND P1, PT, R4.reuse, R46, PT ;  /* 0x0000002e0400720c */ /* 0x040fe20003f24070 */
[----:B------:R-:W-:Y:S01]  /*3df0*/  STL.64 [R1+0x2d0], R212 ;  /* 0x0002d0d401007387 */ /* 0x000fe20000100a00 */
[C---:B------:R-:W-:Y:S01]  /*3e00*/  ISETP.GT.U32.AND P2, PT, R4.reuse, R47, PT ;  /* 0x0000002f0400720c */ /* 0x040fe20003f44070 */
[----:B------:R-:W-:Y:S01]  /*3e10*/  IMAD.MOV R2, RZ, RZ, -R2 ;  /* 0x000000ffff027224 */ /* 0x000fe200078e0a02 */
[----:B------:R-:W-:Y:S01]  /*3e20*/  LEA.HI.X.SX32 R209, R9, R71, 0x2, P3 ;  /* 0x0000004709d17211 */ /* 0x000fe200018f16ff */
[----:B------:R-:W-:Y:S01]  /*3e30*/  IMAD R14, R4, R14, R11 ;  /* 0x0000000e040e7224 */ /* 0x000fe200078e020b */
[----:B------:R-:W-:Y:S01]  /*3e40*/  ISETP.GE.AND P6, PT, R10, RZ, PT ;  /* 0x000000ff0a00720c */ /* 0x000fe20003fc6270 */
[----:B------:R-:W-:Y:S01]  /*3e50*/  IMAD R45, R4, R2, R45 ;  /* 0x00000002042d7224 */ /* 0x000fe200078e022d */
[----:B------:R-:W-:Y:S01]  /*3e60*/  ISETP.GE.AND P3, PT, R6, RZ, PT ;  /* 0x000000ff0600720c */ /* 0x000fe20003f66270 */
[----:B------:R-:W-:Y:S01]  /*3e70*/  IMAD R13, R72, 0xd4, RZ ;  /* 0x000000d4480d7824 */ /* 0x000fe200078e02ff */
[----:B------:R-:W-:Y:S01]  /*3e80*/  LOP3.LUT R2, R140, 0x50, RZ, 0xfc, !PT ;  /* 0x000000508c027812 */ /* 0x000fe200078efcff */
[----:B------:R-:W-:Y:S01]  /*3e90*/  IMAD.HI.U32 R6, R136, R15, RZ ;  /* 0x0000000f88067227 */ /* 0x000fe200078e00ff */
[----:B------:R-:W-:Y:S01]  /*3ea0*/  LOP3.LUT R10, R140, 0x52, RZ, 0xfc, !PT ;  /* 0x000000528c0a7812 */ /* 0x000fe200078efcff */
[----:B------:R-:W-:Y:S01]  /*3eb0*/  STL.64 [R1+0x2d8], R208 ;  /* 0x0002d8d001007387 */ /* 0x000fe20000100a00 */
[----:B------:R-:W-:Y:S01]  /*3ec0*/  ISETP.GE.AND P4, PT, R8, RZ, PT ;  /* 0x000000ff0800720c */ /* 0x000fe20003f86270 */
[--C-:B------:R-:W-:Y:S01]  /*3ed0*/  @!P1 IMAD.IADD R46, R46, 0x1, -R4.reuse ;  /* 0x000000012e2e9824 */ /* 0x100fe200078e0a04 */
[C---:B------:R-:W-:Y:S01]  /*3ee0*/  ISETP.GT.U32.AND P1, PT, R4.reuse, R45, PT ;  /* 0x0000002d0400720c */ /* 0x040fe20003f24070 */
[----:B------:R-:W-:Y:S01]  /*3ef0*/  @!P2 IMAD.IADD R47, R47, 0x1, -R4 ;  /* 0x000000012f2fa824 */ /* 0x000fe200078e0a04 */
[----:B------:R-:W-:Y:S01]  /*3f00*/  ISETP.GT.U32.AND P2, PT, R4, R14, PT ;  /* 0x0000000e0400720c */ /* 0x000fe20003f44070 */
[----:B------:R-:W-:-:S02]  /*3f10*/  IMAD R9, R72, 0x35, RZ ;  /* 0x0000003548097824 */ /* 0x000fc400078e02ff */
[----:B------:R-:W-:Y:S01]  /*3f20*/  @!P0 IMAD.MOV R47, RZ, RZ, -R47 ;  /* 0x000000ffff2f8224 */ /* 0x000fe200078e0a2f */
[----:B------:R-:W-:Y:S01]  /*3f30*/  IADD3 R204, P0, PT, R13, R70, RZ ;  /* 0x000000460dcc7210 */ /* 0x000fe20007f1e0ff */
[----:B------:R-:W-:Y:S01]  /*3f40*/  IMAD.MOV R6, RZ, RZ, -R6 ;  /* 0x000000ffff067224 */ /* 0x000fe200078e0a06 */
[----:B------:R-:W-:Y:S01]  /*3f50*/  IABS R13, R10 ;  /* 0x0000000a000d7213 */ /* 0x000fe20000000000 */
[----:B------:R-:W-:Y:S01]  /*3f60*/  @!P6 IMAD.MOV R46, RZ, RZ, -R46 ;  /* 0x000000ffff2ee224 */ /* 0x000fe200078e0a2e */
[----:B------:R-:W-:Y:S01]  /*3f70*/  LEA.HI.X.SX32 R205, R9, R71, 0x2, P0 ;  /* 0x0000004709cd7211 */ /* 0x000fe200000f16ff */
[----:B------:R-:W-:Y:S01]  /*3f80*/  IMAD R16, R4, R6, R15 ;  /* 0x0000000604107224 */ /* 0x000fe200078e020f */
[----:B------:R-:W-:Y:S01]  /*3f90*/  IABS R9, R2 ;  /* 0x0000000200097213 */ /* 0x000fe20000000000 */
[--C-:B------:R-:W-:Y:S02]  /*3fa0*/  @!P1 IMAD.IADD R45, R45, 0x1, -R4.reuse ;  /* 0x000000012d2d9824 */ /* 0x100fe400078e0a04 */
[----:B------:R-:W-:Y:S01]  /*3fb0*/  @!P2 IMAD.IADD R14, R14, 0x1, -R4 ;  /* 0x000000010e0ea824 */ /* 0x000fe200078e0a04 */
[----:B------:R-:W-:Y:S01]  /*3fc0*/  ISETP.GE.AND P2, PT, R2, RZ, PT ;  /* 0x000000ff0200720c */ /* 0x000fe20003f46270 */
[----:B------:R-:W-:Y:S01]  /*3fd0*/  IMAD.HI.U32 R2, R136, R9, RZ ;  /* 0x0000000988027227 */ /* 0x000fe200078e00ff */
[C---:B------:R-:W-:Y:S01]  /*3fe0*/  ISETP.GT.U32.AND P6, PT, R4.reuse, R16, PT ;  /* 0x000000100400720c */ /* 0x040fe20003fc4070 */
[----:B------:R-:W-:Y:S01]  /*3ff0*/  STL.64 [R1+0x2e0], R204 ;  /* 0x0002e0cc01007387 */ /* 0x000fe20000100a00 */
[C---:B------:R-:W-:Y:S01]  /*4000*/  ISETP.GT.U32.AND P1, PT, R4.reuse, R45, PT ;  /* 0x0000002d0400720c */ /* 0x040fe20003f24070 */
[----:B------:R-:W-:Y:S01]  /*4010*/  IMAD.MOV R2, RZ, RZ, -R2 ;  /* 0x000000ffff027224 */ /* 0x000fe200078e0a02 */
[----:B------:R-:W-:Y:S01]  /*4020*/  ISETP.GT.U32.AND P0, PT, R4, R14, PT ;  /* 0x0000000e0400720c */ /* 0x000fe20003f04070 */
[----:B------:R-:W-:-:S04]  /*4030*/  IMAD.HI.U32 R6, R136, R13, RZ ;  /* 0x0000000d88067227 */ /* 0x000fc800078e00ff */
[----:B------:R-:W-:Y:S01]  /*4040*/  IMAD R44, R4, R2, R9 ;  /* 0x00000002042c7224 */ /* 0x000fe200078e0209 */
[----:B------:R-:W-:Y:S01]  /*4050*/  LOP3.LUT R2, R140, 0x56, RZ, 0xfc, !PT ;  /* 0x000000568c027812 */ /* 0x000fe200078efcff */
[----:B------:R-:W-:Y:S02]  /*4060*/  IMAD.MOV R6, RZ, RZ, -R6 ;  /* 0x000000ffff067224 */ /* 0x000fe400078e0a06 */
[--C-:B------:R-:W-:Y:S02]  /*4070*/  @!P6 IMAD.IADD R16, R16, 0x1, -R4.reuse ;  /* 0x000000011010e824 */ /* 0x100fe400078e0a04 */
[----:B------:R-:W-:Y:S01]  /*4080*/  @!P1 IMAD.IADD R45, R45, 0x1, -R4 ;  /* 0x000000012d2d9824 */ /* 0x000fe200078e0a04 */
[C---:B------:R-:W-:Y:S01]  /*4090*/  ISETP.GT.U32.AND P1, PT, R4.reuse, R44, PT ;  /* 0x0000002c0400720c */ /* 0x040fe20003f24070 */
[C---:B------:R-:W-:Y:S01]  /*40a0*/  IMAD R18, R4.reuse, R6, R13 ;  /* 0x0000000604127224 */ /* 0x040fe200078e020d */
[----:B------:R-:W-:Y:S01]  /*40b0*/  ISETP.GT.U32.AND P6, PT, R4, R16, PT ;  /* 0x000000100400720c */ /* 0x000fe20003fc4070 */
[----:B------:R-:W-:-:S02]  /*40c0*/  IMAD R13, R72, 0xdc, RZ ;  /* 0x000000dc480d7824 */ /* 0x000fc400078e02ff */
[----:B------:R-:W-:Y:S02]  /*40d0*/  IMAD R9, R72, 0x37, RZ ;  /* 0x0000003748097824 */ /* 0x000fe400078e02ff */
[----:B------:R-:W-:Y:S01]  /*40e0*/  @!P3 IMAD.MOV R45, RZ, RZ, -R45 ;  /* 0x000000ffff2db224 */ /* 0x000fe200078e0a2d */
[----:B------:R-:W-:Y:S01]  /*40f0*/  IADD3 R196, P3, PT, R13, R70, RZ ;  /* 0x000000460dc47210 */ /* 0x000fe20007f7e0ff */
[----:B------:R-:W-:-:S03]  /*4100*/  IMAD.HI.U32 R8, R136, R43, RZ ;  /* 0x0000002b88087227 */ /* 0x000fc600078e00ff */
[----:B------:R-:W-:Y:S01]  /*4110*/  LEA.HI.X.SX32 R197, R9, R71, 0x2, P3 ;  /* 0x0000004709c57211 */ /* 0x000fe200018f16ff */
[--C-:B------:R-:W-:Y:S01]  /*4120*/  @!P1 IMAD.IADD R44, R44, 0x1, -R4.reuse ;  /* 0x000000012c2c9824 */ /* 0x100fe200078e0a04 */
[----:B------:R-:W-:Y:S01]  /*4130*/  IABS R9, R2 ;  /* 0x0000000200097213 */ /* 0x000fe20000000000 */
[----:B------:R-:W-:Y:S01]  /*4140*/  @!P6 IMAD.IADD R16, R16, 0x1, -R4 ;  /* 0x000000011010e824 */ /* 0x000fe200078e0a04 */
[----:B------:R-:W-:Y:S01]  /*4150*/  ISETP.GT.U32.AND P6, PT, R4, R18, PT ;  /* 0x000000120400720c */ /* 0x000fe20003fc4070 */
[----:B------:R-:W-:Y:S01]  /*4160*/  IMAD R15, R72, 0xd8, RZ ;  /* 0x000000d8480f7824 */ /* 0x000fe200078e02ff */
[----:B------:R-:W-:Y:S01]  /*4170*/  ISETP.GT.U32.AND P3, PT, R4, R44, PT ;  /* 0x0000002c0400720c */ /* 0x000fe20003f64070 */
[----:B------:R-:W-:Y:S01]  /*4180*/  IMAD.MOV R8, RZ, RZ, -R8 ;  /* 0x000000ffff087224 */ /* 0x000fe200078e0a08 */
[----:B------:R-:W-:Y:S01]  /*4190*/  ISETP.GE.AND P1, PT, R2, RZ, PT ;  /* 0x000000ff0200720c */ /* 0x000fe20003f26270 */
[----:B------:R-:W-:Y:S01]  /*41a0*/  @!P0 IMAD.IADD R14, R14, 0x1, -R4 ;  /* 0x000000010e0e8824 */ /* 0x000fe200078e0a04 */
[----:B------:R-:W-:Y:S01]  /*41b0*/  IADD3 R200, P0, PT, R15, R70, RZ ;  /* 0x000000460fc87210 */ /* 0x000fe20007f1e0ff */
[----:B------:R-:W-:-:S02]  /*41c0*/  IMAD R15, R72, 0xe0, RZ ;  /* 0x000000e0480f7824 */ /* 0x000fc400078e02ff */
[----:B------:R-:W-:Y:S01]  /*41d0*/  IMAD R43, R4, R8, R43 ;  /* 0x00000008042b7224 */ /* 0x000fe200078e022b */
[----:B------:R-:W-:Y:S01]  /*41e0*/  LOP3.LUT R8, R140, 0x58, RZ, 0xfc, !PT ;  /* 0x000000588c087812 */ /* 0x000fe200078efcff */
[----:B------:R-:W-:Y:S01]  /*41f0*/  @!P4 IMAD.MOV R16, RZ, RZ, -R16 ;  /* 0x000000ffff10c224 */ /* 0x000fe200078e0a10 */
[----:B------:R-:W-:Y:S01]  /*4200*/  IADD3 R192, P4, PT, R15, R70, RZ ;  /* 0x000000460fc07210 */ /* 0x000fe20007f9e0ff */
[----:B------:R-:W-:Y:S01]  /*4210*/  IMAD R11, R72, 0x36, RZ ;  /* 0x00000036480b7824 */ /* 0x000fe200078e02ff */
[----:B------:R-:W-:Y:S01]  /*4220*/  IABS R13, R8 ;  /* 0x00000008000d7213 */ /* 0x000fe20000000000 */
[--C-:B------:R-:W-:Y:S01]  /*4230*/  @!P6 IMAD.IADD R18, R18, 0x1, -R4.reuse ;  /* 0x000000011212e824 */ /* 0x100fe200078e0a04 */
[----:B------:R-:W-:Y:S01]  /*4240*/  LEA.HI.X.SX32 R193, R7, R71, 0x2, P4 ;  /* 0x0000004707c17211 */ /* 0x000fe200020f16ff */
[----:B------:R-:W-:Y:S01]  /*4250*/  @!P3 IMAD.IADD R44, R44, 0x1, -R4 ;  /* 0x000000012c2cb824 */ /* 0x000fe200078e0a04 */
[----:B------:R-:W-:Y:S01]  /*4260*/  ISETP.GT.U32.AND P3, PT, R4, R43, PT ;  /* 0x0000002b0400720c */ /* 0x000fe20003f64070 */
[----:B------:R-:W-:Y:S01]  /*4270*/  IMAD.HI.U32 R2, R136, R9, RZ ;  /* 0x0000000988027227 */ /* 0x000fe200078e00ff */
[----:B------:R-:W-:-:S02]  /*4280*/  LEA.HI.X.SX32 R201, R11, R71, 0x2, P0 ;  /* 0x000000470bc97211 */ /* 0x000fc400000f16ff */
[----:B------:R-:W-:Y:S01]  /*4290*/  ISETP.GT.U32.AND P4, PT, R4, R18, PT ;  /* 0x000000120400720c */ /* 0x000fe20003f84070 */
[----:B------:R-:W-:Y:S01]  /*42a0*/  IMAD.MOV R20, RZ, RZ, -R2 ;  /* 0x000000ffff147224 */ /* 0x000fe200078e0a02 */
[----:B------:R-:W-:Y:S01]  /*42b0*/  ISETP.GE.AND P0, PT, R10, RZ, PT ;  /* 0x000000ff0a00720c */ /* 0x000fe20003f06270 */
[----:B------:R-:W-:Y:S01]  /*42c0*/  @!P5 IMAD.MOV R14, RZ, RZ, -R14 ;  /* 0x000000ffff0ed224 */ /* 0x000fe200078e0a0e */
[----:B------:R-:W-:Y:S01]  /*42d0*/  LOP3.LUT R10, R140, 0x5a, RZ, 0xfc, !PT ;  /* 0x0000005a8c0a7812 */ /* 0x000fe200078efcff */
[----:B------:R-:W-:Y:S01]  /*42e0*/  IMAD R20, R4, R20, R9 ;  /* 0x0000001404147224 */ /* 0x000fe200078e0209 */
[----:B------:R-:W-:Y:S01]  /*42f0*/  ISETP.GE.AND P5, PT, R12, RZ, PT ;  /* 0x000000ff0c00720c */ /* 0x000fe20003fa6270 */
[----:B------:R-:W-:Y:S01]  /*4300*/  IMAD R9, R72, 0xe8, RZ ;  /* 0x000000e848097824 */ /* 0x000fe200078e02ff */
[----:B------:R-:W-:Y:S01]  /*4310*/  IABS R6, R10 ;  /* 0x0000000a00067213 */ /* 0x000fe20000000000 */
[----:B------:R-:W-:Y:S01]  /*4320*/  @!P3 IMAD.IADD R43, R43, 0x1, -R4 ;  /* 0x000000012b2bb824 */ /* 0x000fe200078e0a04 */
[----:B------:R-:W-:Y:S01]  /*4330*/  STL.64 [R1+0x2e8], R200 ;  /* 0x0002e8c801007387 */ /* 0x000fe20000100a00 */
[----:B------:R-:W-:-:S03]  /*4340*/  IMAD.HI.U32 R2, R136, R13, RZ ;  /* 0x0000000d88027227 */ /* 0x000fc600078e00ff */
[----:B------:R-:W-:Y:S01]  /*4350*/  ISETP.GT.U32.AND P3, PT, R4, R43, PT ;  /* 0x0000002b0400720c */ /* 0x000fe20003f64070 */
[----:B------:R-:W-:Y:S01]  /*4360*/  IMAD.MOV.U32 R7, RZ, RZ, R6 ;  /* 0x000000ffff077224 */ /* 0x000fe200078e0006 */
[----:B------:R-:W-:Y:S01]  /*4370*/  STL.64 [R1+0x2f0], R196 ;  /* 0x0002f0c401007387 */ /* 0x000fe20000100a00 */
[----:B------:R-:W-:Y:S01]  /*4380*/  @!P4 IMAD.IADD R18, R18, 0x1, -R4 ;  /* 0x000000011212c824 */ /* 0x000fe200078e0a04 */
[----:B------:R-:W-:Y:S01]  /*4390*/  ISETP.GT.U32.AND P4, PT, R4, R20, PT ;  /* 0x000000140400720c */ /* 0x000fe20003f84070 */
[----:B------:R-:W-:Y:S01]  /*43a0*/  IMAD.HI.U32 R6, R136, R7, RZ ;  /* 0x0000000788067227 */ /* 0x000fe200078e00ff */
[----:B------:R-:W-:Y:S03]  /*43b0*/  STL.64 [R1+0x2f8], R192 ;  /* 0x0002f8c001007387 */ /* 0x000fe60000100a00 */
[----:B------:R-:W-:Y:S01]  /*43c0*/  @!P0 IMAD.MOV R18, RZ, RZ, -R18 ;  /* 0x000000ffff128224 */ /* 0x000fe200078e0a12 */
[----:B------:R-:W-:Y:S01]  /*43d0*/  IADD3 R6, PT, PT, -R6, RZ, RZ ;  /* 0x000000ff06067210 */ /* 0x000fe20007ffe1ff */
[----:B------:R-:W-:Y:S01]  /*43e0*/  IMAD.MOV R2, RZ, RZ, -R2 ;  /* 0x000000ffff027224 */ /* 0x000fe200078e0a02 */
[----:B------:R-:W-:Y:S01]  /*43f0*/  IADD3 R188, P0, PT, R9, R70, RZ ;  /* 0x0000004609bc7210 */ /* 0x000fe20007f1e0ff */
[----:B------:R-:W-:-:S02]  /*4400*/  @!P3 IMAD.IADD R43, R43, 0x1, -R4 ;  /* 0x000000012b2bb824 */ /* 0x000fc400078e0a04 */
[----:B------:R-:W-:Y:S02]  /*4410*/  IMAD R22, R4, R6, R7 ;  /* 0x0000000604167224 */ /* 0x000fe400078e0207 */
[----:B------:R-:W-:Y:S02]  /*4420*/  IMAD R7, R72, 0x3a, RZ ;  /* 0x0000003a48077824 */ /* 0x000fe400078e02ff */
[----:B------:R-:W-:Y:S02]  /*4430*/  @!P4 IMAD.IADD R20, R20, 0x1, -R4 ;  /* 0x000000011414c824 */ /* 0x000fe400078e0a04 */
[----:B------:R-:W-:Y:S01]  /*4440*/  @!P5 IMAD.MOV R43, RZ, RZ, -R43 ;  /* 0x000000ffff2bd224 */ /* 0x000fe200078e0a2b */
[----:B------:R-:W-:Y:S01]  /*4450*/  LEA.HI.X.SX32 R189, R7, R71, 0x2, P0 ;  /* 0x0000004707bd7211 */ /* 0x000fe200000f16ff */
[C---:B------:R-:W-:Y:S01]  /*4460*/  IMAD R42, R4.reuse, R2, R13 ;  /* 0x00000002042a7224 */ /* 0x040fe200078e020d */
[C---:B------:R-:W-:Y:S01]  /*4470*/  ISETP.GT.U32.AND P0, PT, R4.reuse, R20, PT ;  /* 0x000000140400720c */ /* 0x040fe20003f04070 */
[----:B------:R-:W-:Y:S01]  /*4480*/  @!P2 IMAD.MOV R44, RZ, RZ, -R44 ;  /* 0x000000ffff2ca224 */ /* 0x000fe200078e0a2c */
[----:B------:R-:W-:Y:S01]  /*4490*/  ISETP.GT.U32.AND P5, PT, R4, R22, PT ;  /* 0x000000160400720c */ /* 0x000fe20003fa4070 */
[----:B------:R-:W-:Y:S01]  /*44a0*/  IMAD R17, R72, 0xe4, RZ ;  /* 0x000000e448117824 */ /* 0x000fe200078e02ff */
[----:B------:R-:W-:Y:S01]  /*44b0*/  LOP3.LUT R2, R140, 0x5c, RZ, 0xfc, !PT ;  /* 0x0000005c8c027812 */ /* 0x000fe200078efcff */
[----:B------:R-:W-:Y:S01]  /*44c0*/  IMAD R7, R72, 0xec, RZ ;  /* 0x000000ec48077824 */ /* 0x000fe200078e02ff */
[----:B------:R-:W-:Y:S01]  /*44d0*/  ISETP.GE.AND P2, PT, R10, RZ, PT ;  /* 0x000000ff0a00720c */ /* 0x000fe20003f46270 */
[C---:B------:R-:W-:Y:S01]  /*44e0*/  IMAD R11, R72.reuse, 0x39, RZ ;  /* 0x00000039480b7824 */ /* 0x040fe200078e02ff */
[----:B------:R-:W-:Y:S01]  /*44f0*/  IABS R41, R2 ;  /* 0x0000000200297213 */ /* 0x000fe20000000000 */
[----:B------:R-:W-:Y:S01]  /*4500*/  IMAD R9, R72, 0x3b, RZ ;  /* 0x0000003b48097824 */ /* 0x000fe200078e02ff */
[----:B------:R-:W-:-:S02]  /*4510*/  LOP3.LUT R10, R140, 0x5e, RZ, 0xfc, !PT ;  /* 0x0000005e8c0a7812 */ /* 0x000fc400078efcff */
[----:B------:R-:W-:Y:S01]  /*4520*/  ISETP.GE.AND P4, PT, R2, RZ, PT ;  /* 0x000000ff0200720c */ /* 0x000fe20003f86270 */
[----:B------:R-:W-:Y:S01]  /*4530*/  IMAD.HI.U32 R2, R136, R41, RZ ;  /* 0x0000002988027227 */ /* 0x000fe200078e00ff */
[----:B------:R-:W-:Y:S02]  /*4540*/  ISETP.GT.U32.AND P3, PT, R4, R42, PT ;  /* 0x0000002a0400720c */ /* 0x000fe40003f64070 */
[----:B------:R-:W-:Y:S01]  /*4550*/  IABS R6, R10 ;  /* 0x0000000a00067213 */ /* 0x000fe20000000000 */
[--C-:B------:R-:W-:Y:S01]  /*4560*/  @!P0 IMAD.IADD R20, R20, 0x1, -R4.reuse ;  /* 0x0000000114148824 */ /* 0x100fe200078e0a04 */
[-C--:B------:R-:W-:Y:S01]  /*4570*/  IADD3 R190, P6, PT, R17, R70.reuse, RZ ;  /* 0x0000004611be7210 */ /* 0x080fe20007fde0ff */
[----:B------:R-:W-:Y:S01]  /*4580*/  @!P5 IMAD.IADD R22, R22, 0x1, -R4 ;  /* 0x000000011616d824 */ /* 0x000fe200078e0a04 */
[----:B------:R-:W-:Y:S01]  /*4590*/  IADD3 R186, P0, PT, R7, R70, RZ ;  /* 0x0000004607ba7210 */ /* 0x000fe20007f1e0ff */
[----:B------:R-:W-:Y:S01]  /*45a0*/  IMAD.MOV R2, RZ, RZ, -R2 ;  /* 0x000000ffff027224 */ /* 0x000fe200078e0a02 */
[----:B------:R-:W-:Y:S01]  /*45b0*/  LEA.HI.X.SX32 R191, R11, R71, 0x2, P6 ;  /* 0x000000470bbf7211 */ /* 0x000fe200030f16ff */
[----:B------:R-:W-:Y:S01]  /*45c0*/  IMAD.MOV.U32 R7, RZ, RZ, R6 ;  /* 0x000000ffff077224 */ /* 0x000fe200078e0006 */
[----:B------:R-:W-:Y:S01]  /*45d0*/  LOP3.LUT R11, R140, 0x60, RZ, 0xfc, !PT ;  /* 0x000000608c0b7812 */ /* 0x000fe200078efcff */
[C---:B------:R-:W-:Y:S01]  /*45e0*/  IMAD R41, R4.reuse, R2, R41 ;  /* 0x0000000204297224 */ /* 0x040fe200078e0229 */
[----:B------:R-:W-:Y:S01]  /*45f0*/  ISETP.GT.U32.AND P5, PT, R4, R22, PT ;  /* 0x000000160400720c */ /* 0x000fe20003fa4070 */
[----:B------:R-:W-:Y:S01]  /*4600*/  IMAD.HI.U32 R2, R136, R7, RZ ;  /* 0x0000000788027227 */ /* 0x000fe200078e00ff */
[----:B------:R-:W-:Y:S01]  /*4610*/  ISETP.GE.AND P6, PT, R8, RZ, PT ;  /* 0x000000ff0800720c */ /* 0x000fe20003fc6270 */
[----:B------:R-:W-:Y:S01]  /*4620*/  STL.64 [R1+0x300], R190 ;  /* 0x000300be01007387 */ /* 0x000fe20000100a00 */
[----:B------:R-:W-:Y:S01]  /*4630*/  IABS R8, R11 ;  /* 0x0000000b00087213 */ /* 0x000fe20000000000 */
[----:B------:R-:W-:Y:S01]  /*4640*/  @!P3 IMAD.IADD R42, R42, 0x1, -R4 ;  /* 0x000000012a2ab824 */ /* 0x000fe200078e0a04 */
[----:B------:R-:W-:Y:S01]  /*4650*/  LEA.HI.X.SX32 R187, R9, R71, 0x2, P0 ;  /* 0x0000004709bb7211 */ /* 0x000fe200000f16ff */
[----:B------:R-:W-:Y:S01]  /*4660*/  IMAD.MOV R2, RZ, RZ, -R2 ;  /* 0x000000ffff027224 */ /* 0x000fe200078e0a02 */
[----:B------:R-:W-:Y:S01]  /*4670*/  ISETP.GE.AND P3, PT, R10, RZ, PT ;  /* 0x000000ff0a00720c */ /* 0x000fe20003f66270 */
[----:B------:R-:W-:Y:S01]  /*4680*/  IMAD.MOV.U32 R9, RZ, RZ, R8 ;  /* 0x000000ffff097224 */ /* 0x000fe200078e0008 */
[C---:B------:R-:W-:Y:S01]  /*4690*/  ISETP.GT.U32.AND P0, PT, R4.reuse, R42, PT ;  /* 0x0000002a0400720c */ /* 0x040fe20003f04070 */
[----:B-1----:R-:W-:Y:S01]  /*46a0*/  IMAD R24, R4, R2, R7 ;  /* 0x0000000204187224 */ /* 0x002fe200078e0207 */
[----:B------:R-:W-:Y:S01]  /*46b0*/  LOP3.LUT R10, R140, 0x62, RZ, 0xfc, !PT ;  /* 0x000000628c0a7812 */ /* 0x000fe200078efcff */
[----:B------:R-:W-:Y:S01]  /*46c0*/  IMAD.HI.U32 R6, R136, R9, RZ ;  /* 0x0000000988067227 */ /* 0x000fe200078e00ff */
[----:B------:R-:W-:Y:S02]  /*46d0*/  STL.64 [R1+0x308], R188 ;  /* 0x000308bc01007387 */ /* 0x000fe40000100a00 */
[----:B------:R-:W-:Y:S01]  /*46e0*/  IABS R8, R10 ;  /* 0x0000000a00087213 */ /* 0x000fe20000000000 */
[----:B------:R-:W-:Y:S01]  /*46f0*/  @!P5 IMAD.IADD R22, R22, 0x1, -R4 ;  /* 0x000000011616d824 */ /* 0x000fe200078e0a04 */
[C---:B------:R-:W-:Y:S01]  /*4700*/  ISETP.GT.U32.AND P5, PT, R4.reuse, R24, PT ;  /* 0x000000180400720c */ /* 0x040fe20003fa4070 */
[----:B------:R-:W-:Y:S01]  /*4710*/  @!P1 IMAD.MOV R20, RZ, RZ, -R20 ;  /* 0x000000ffff149224 */ /* 0x000fe200078e0a14 */
[----:B------:R-:W-:Y:S01]  /*4720*/  ISETP.GT.U32.AND P1, PT, R4, R41, PT ;  /* 0x000000290400720c */ /* 0x000fe20003f24070 */
[----:B------:R-:W-:Y:S01]  /*4730*/  IMAD.MOV R6, RZ, RZ, -R6 ;  /* 0x000000ffff067224 */ /* 0x000fe200078e0a06 */
[----:B------:R-:W-:Y:S01]  /*4740*/  STL.64 [R1+0x310], R186 ;  /* 0x000310ba01007387 */ /* 0x000fe20000100a00 */
[----:B------:R-:W-:Y:S01]  /*4750*/  @!P0 IMAD.IADD R42, R42, 0x1, -R4 ;  /* 0x000000012a2a8824 */ /* 0x000fe200078e0a04 */
[----:B------:R-:W-:Y:S01]  /*4760*/  ISETP.GE.AND P0, PT, R11, RZ, PT ;  /* 0x000000ff0b00720c */ /* 0x000fe20003f06270 */
[----:B------:R-:W-:Y:S01]  /*4770*/  IMAD R40, R4, R6, R9 ;  /* 0x0000000604287224 */ /* 0x000fe200078e0209 */
[----:B------:R-:W-:Y:S01]  /*4780*/  LOP3.LUT R11, R140, 0x64, RZ, 0xfc, !PT ;  /* 0x000000648c0b7812 */ /* 0x000fe200078efcff */
[----:B------:R-:W-:-:S02]  /*4790*/  IMAD R9, R72, 0xf0, RZ ;  /* 0x000000f048097824 */ /* 0x000fc400078e02ff */
[----:B------:R-:W-:Y:S01]  /*47a0*/  @!P6 IMAD.MOV R42, RZ, RZ, -R42 ;  /* 0x000000ffff2ae224 */ /* 0x000fe200078e0a2a */
[----:B------:R-:W-:Y:S01]  /*47b0*/  IABS R39, R11 ;  /* 0x0000000b00277213 */ /* 0x000fe20000000000 */
[----:B------:R-:W-:Y:S01]  /*47c0*/  @!P5 IMAD.IADD R24, R24, 0x1, -R4 ;  /* 0x000000011818d824 */ /* 0x000fe200078e0a04 */
[----:B------:R-:W-:Y:S01]  /*47d0*/  IADD3 R26, P6, PT, R9, R70, RZ ;  /* 0x00000046091a7210 */ /* 0x000fe20007fde0ff */
[----:B------:R-:W-:Y:S01]  /*47e0*/  @!P2 IMAD.MOV R22, RZ, RZ, -R22 ;  /* 0x000000ffff16a224 */ /* 0x000fe200078e0a16 */
[C---:B------:R-:W-:Y:S01]  /*47f0*/  ISETP.GT.U32.AND P2, PT, R4.reuse, R40, PT ;  /* 0x000000280400720c */ /* 0x040fe20003f44070 */
[----:B------:R-:W-:Y:S01]  /*4800*/  @!P1 IMAD.IADD R41, R41, 0x1, -R4 ;  /* 0x0000000129299824 */ /* 0x000fe200078e0a04 */
[----:B------:R-:W-:Y:S01]  /*4810*/  LEA.HI.X.SX32 R27, R5, R71, 0x2, P6 ;  /* 0x00000047051b7211 */ /* 0x000fe200030f16ff */
[----:B------:R-:W-:Y:S01]  /*4820*/  IMAD.MOV.U32 R7, RZ, RZ, R8 ;  /* 0x000000ffff077224 */ /* 0x000fe200078e0008 */
[----:B------:R-:W-:Y:S01]  /*4830*/  ISETP.GT.U32.AND P6, PT, R4, R24, PT ;  /* 0x000000180400720c */ /* 0x000fe20003fc4070 */
[----:B------:R-:W-:Y:S01]  /*4840*/  IMAD.HI.U32 R6, R136, R39, RZ ;  /* 0x0000002788067227 */ /* 0x000fe200078e00ff */
[----:B------:R-:W-:Y:S01]  /*4850*/  ISETP.GT.U32.AND P1, PT, R4, R41, PT ;  /* 0x000000290400720c */ /* 0x000fe20003f24070 */
[----:B------:R1:W-:Y:S01]  /*4860*/  STL.64 [R1+0x328], R26 ;  /* 0x0003281a01007387 */ /* 0x0003e20000100a00 */
[----:B------:R-:W-:Y:S01]  /*4870*/  LOP3.LUT R8, R140, 0x6a, RZ, 0xfc, !PT ;  /* 0x0000006a8c087812 */ /* 0x000fe200078efcff */
[----:B------:R-:W-:Y:S01]  /*4880*/  IMAD.HI.U32 R2, R136, R7, RZ ;  /* 0x0000000788027227 */ /* 0x000fe200078e00ff */
[----:B------:R-:W-:-:S02]  /*4890*/  ISETP.GE.AND P5, PT, R10, RZ, PT ;  /* 0x000000ff0a00720c */ /* 0x000fc40003fa6270 */
[----:B------:R-:W-:Y:S01]  /*48a0*/  LOP3.LUT R10, R140, 0x6c, RZ, 0xfc, !PT ;  /* 0x0000006c8c0a7812 */ /* 0x000fe200078efcff */
[----:B------:R-:W-:Y:S02]  /*48b0*/  IMAD.MOV R6, RZ, RZ, -R6 ;  /* 0x000000ffff067224 */ /* 0x000fe400078e0a06 */
[----:B------:R-:W-:Y:S01]  /*48c0*/  @!P2 IMAD.IADD R40, R40, 0x1, -R4 ;  /* 0x000000012828a824 */ /* 0x000fe200078e0a04 */
[----:B------:R-:W-:Y:S01]  /*48d0*/  IABS R37, R10 ;  /* 0x0000000a00257213 */ /* 0x000fe20000000000 */
[----:B------:R-:W-:Y:S02]  /*48e0*/  IMAD.MOV R2, RZ, RZ, -R2 ;  /* 0x000000ffff027224 */ /* 0x000fe400078e0a02 */
[C---:B------:R-:W-:Y:S01]  /*48f0*/  IMAD R39, R4.reuse, R6, R39 ;  /* 0x0000000604277224 */ /* 0x040fe200078e0227 */
[----:B------:R-:W-:Y:S01]  /*4900*/  ISETP.GT.U32.AND P2, PT, R4, R40, PT ;  /* 0x000000280400720c */ /* 0x000fe20003f44070 */
[--C-:B------:R-:W-:Y:S01]  /*4910*/  @!P6 IMAD.IADD R24, R24, 0x1, -R4.reuse ;  /* 0x000000011818e824 */ /* 0x100fe200078e0a04 */
[----:B------:R-:W-:Y:S01]  /*4920*/  LOP3.LUT R6, R140, 0x68, RZ, 0xfc, !PT ;  /* 0x000000688c067812 */ /* 0x000fe200078efcff */
[----:B------:R-:W-:Y:S01]  /*4930*/  @!P1 IMAD.IADD R41, R41, 0x1, -R4 ;  /* 0x0000000129299824 */ /* 0x000fe200078e0a04 */
[----:B------:R-:W-:Y:S01]  /*4940*/  ISETP.GE.AND P1, PT, R11, RZ, PT ;  /* 0x000000ff0b00720c */ /* 0x000fe20003f26270 */
[----:B-1----:R-:W-:Y:S01]  /*4950*/  IMAD R26, R4, R2, R7 ;  /* 0x00000002041a7224 */ /* 0x002fe200078e0207 */
[----:B------:R-:W-:Y:S01]  /*4960*/  LOP3.LUT R2, R140, 0x66, RZ, 0xfc, !PT ;  /* 0x000000668c027812 */ /* 0x000fe200078efcff */
[----:B------:R-:W-:Y:S01]  /*4970*/  @!P3 IMAD.MOV R24, RZ, RZ, -R24 ;  /* 0x000000ffff18b224 */ /* 0x000fe200078e0a18 */
[C---:B------:R-:W-:Y:S01]  /*4980*/  ISETP.GT.U32.AND P3, PT, R4.reuse, R39, PT ;  /* 0x000000270400720c */ /* 0x040fe20003f64070 */
[----:B------:R-:W-:Y:S01]  /*4990*/  @!P4 IMAD.MOV R41, RZ, RZ, -R41 ;  /* 0x000000ffff29c224 */ /* 0x000fe200078e0a29 */
[----:B------:R-:W-:Y:S01]  /*49a0*/  ISETP.GT.U32.AND P4, PT, R4, R26, PT ;  /* 0x0000001a0400720c */ /* 0x000fe20003f84070 */
[----:B------:R-:W-:Y:S01]  /*49b0*/  IMAD R9, R72, 0xf4, RZ ;  /* 0x000000f448097824 */ /* 0x000fe200078e02ff */
[----:B------:R-:W-:Y:S01]  /*49c0*/  ISETP.GE.AND P6, PT, R2, RZ, PT ;  /* 0x000000ff0200720c */ /* 0x000fe20003fc6270 */
[----:B------:R-:W-:Y:S01]  /*49d0*/  IMAD R5, R72, 0x3d, RZ ;  /* 0x0000003d48057824 */ /* 0x000fe200078e02ff */
[----:B------:R-:W-:-:S02]  /*49e0*/  IABS R7, R2 ;  /* 0x0000000200077213 */ /* 0x000fc40000000000 */
[----:B------:R-:W-:Y:S02]  /*49f0*/  IABS R2, R6 ;  /* 0x0000000600027213 */ /* 0x000fe40000000000 */
[----:B------:R-:W-:Y:S02]  /*4a00*/  @!P2 IADD3 R40, PT, PT, R40, -R4, RZ ;  /* 0x800000042828a210 */ /* 0x000fe40007ffe0ff */
[----:B------:R-:W-:Y:S01]  /*4a10*/  IADD3 R12, P2, PT, R9, R70, RZ ;  /* 0x00000046090c7210 */ /* 0x000fe20007f5e0ff */
[----:B------:R-:W-:Y:S01]  /*4a20*/  IMAD.MOV.U32 R9, RZ, RZ, R2 ;  /* 0x000000ffff097224 */ /* 0x000fe200078e0002 */
[----:B------:R-:W-:Y:S01]  /*4a30*/  IABS R11, R8 ;  /* 0x00000008000b7213 */ /* 0x000fe20000000000 */
[----:B------:R-:W-:Y:S01]  /*4a40*/  @!P3 IMAD.IADD R39, R39, 0x1, -R4 ;  /* 0x000000012727b824 */ /* 0x000fe200078e0a04 */
[----:B------:R-:W-:Y:S01]  /*4a50*/  LEA.HI.X.SX32 R13, R5, R71, 0x2, P2 ;  /* 0x00000047050d7211 */ /* 0x000fe200010f16ff */
[----:B------:R-:W-:-:S03]  /*4a60*/  IMAD.HI.U32 R2, R136, R7, RZ ;  /* 0x0000000788027227 */ /* 0x000fc600078e00ff */
[----:B------:R-:W-:Y:S01]  /*4a70*/  ISETP.GT.U32.AND P3, PT, R4, R39, PT ;  /* 0x000000270400720c */ /* 0x000fe20003f64070 */
[----:B------:R-:W-:Y:S01]  /*4a80*/  @!P4 IMAD.IADD R26, R26, 0x1, -R4 ;  /* 0x000000011a1ac824 */ /* 0x000fe200078e0a04 */
[----:B------:R1:W-:Y:S01]  /*4a90*/  STL.64 [R1+0x338], R12 ;  /* 0x0003380c01007387 */ /* 0x0003e20000100a00 */
[----:B------:R-:W-:Y:S01]  /*4aa0*/  IMAD.MOV R28, RZ, RZ, -R2 ;  /* 0x000000ffff1c7224 */ /* 0x000fe200078e0a02 */
[----:B------:R-:W-:Y:S01]  /*4ab0*/  ISETP.GE.AND P4, PT, R6, RZ, PT ;  /* 0x000000ff0600720c */ /* 0x000fe20003f86270 */
[----:B------:R-:W-:Y:S01]  /*4ac0*/  IMAD.HI.U32 R2, R136, R9, RZ ;  /* 0x0000000988027227 */ /* 0x000fe200078e00ff */
[----:B------:R-:W-:-:S03]  /*4ad0*/  ISETP.GT.U32.AND P2, PT, R4, R26, PT ;  /* 0x0000001a0400720c */ /* 0x000fc60003f44070 */
[----:B------:R-:W-:Y:S02]  /*4ae0*/  IMAD.MOV R2, RZ, RZ, -R2 ;  /* 0x000000ffff027224 */ /* 0x000fe400078e0a02 */
[C---:B------:R-:W-:Y:S02]  /*4af0*/  IMAD R28, R4.reuse, R28, R7 ;  /* 0x0000001c041c7224 */ /* 0x040fe400078e0207 */
[----:B------:R-:W-:Y:S01]  /*4b00*/  IMAD R38, R4, R2, R9 ;  /* 0x0000000204267224 */ /* 0x000fe200078e0209 */
[----:B-1----:R-:W-:Y:S01]  /*4b10*/  LOP3.LUT R12, R140, 0x6e, RZ, 0xfc, !PT ;  /* 0x0000006e8c0c7812 */ /* 0x002fe200078efcff */
[--C-:B------:R-:W-:Y:S02]  /*4b20*/  @!P3 IMAD.IADD R39, R39, 0x1, -R4.reuse ;  /* 0x000000012727b824 */ /* 0x100fe400078e0a04 */
[----:B------:R-:W-:Y:S01]  /*4b30*/  IMAD.HI.U32 R5, R136, R11, RZ ;  /* 0x0000000b88057227 */ /* 0x000fe200078e00ff */
[----:B------:R-:W-:Y:S02]  /*4b40*/  ISETP.GT.U32.AND P3, PT, R4, R38, PT ;  /* 0x000000260400720c */ /* 0x000fe40003f64070 */
[----:B------:R-:W-:Y:S01]  /*4b50*/  IABS R7, R12 ;  /* 0x0000000c00077213 */ /* 0x000fe20000000000 */
[----:B------:R-:W-:Y:S01]  /*4b60*/  @!P2 IMAD.IADD R26, R26, 0x1, -R4 ;  /* 0x000000011a1aa824 */ /* 0x000fe200078e0a04 */
[----:B------:R-:W-:Y:S01]  /*4b70*/  ISETP.GT.U32.AND P2, PT, R4, R28, PT ;  /* 0x0000001c0400720c */ /* 0x000fe20003f44070 */
[----:B------:R-:W-:-:S02]  /*4b80*/  IMAD.MOV R5, RZ, RZ, -R5 ;  /* 0x000000ffff057224 */ /* 0x000fc400078e0a05 */
[----:B------:R-:W-:Y:S02]  /*4b90*/  @!P5 IMAD.MOV R26, RZ, RZ, -R26 ;  /* 0x000000ffff1ad224 */ /* 0x000fe400078e0a1a */
[----:B------:R-:W-:Y:S02]  /*4ba0*/  IMAD R30, R4, R5, R11 ;  /* 0x00000005041e7224 */ /* 0x000fe400078e020b */
[----:B------:R-:W-:-:S03]  /*4bb0*/  IMAD.HI.U32 R2, R136, R37, RZ ;  /* 0x0000002588027227 */ /* 0x000fc600078e00ff */
[----:B------:R-:W-:Y:S01]  /*4bc0*/  ISETP.GT.U32.AND P5, PT, R4, R30, PT ;  /* 0x0000001e0400720c */ /* 0x000fe20003fa4070 */
[--C-:B------:R-:W-:Y:S02]  /*4bd0*/  @!P3 IMAD.IADD R38, R38, 0x1, -R4.reuse ;  /* 0x000000012626b824 */ /* 0x100fe400078e0a04 */
[----:B------:R-:W-:Y:S02]  /*4be0*/  @!P2 IMAD.IADD R28, R28, 0x1, -R4 ;  /* 0x000000011c1ca824 */ /* 0x000fe400078e0a04 */
[----:B------:R-:W-:Y:S01]  /*4bf0*/  IMAD.MOV R2, RZ, RZ, -R2 ;  /* 0x000000ffff027224 */ /* 0x000fe200078e0a02 */
[C---:B------:R-:W-:Y:S01]  /*4c00*/  ISETP.GT.U32.AND P3, PT, R4.reuse, R38, PT ;  /* 0x000000260400720c */ /* 0x040fe20003f64070 */
[----:B------:R-:W-:Y:S01]  /*4c10*/  @!P0 IMAD.MOV R40, RZ, RZ, -R40 ;  /* 0x000000ffff288224 */ /* 0x000fe200078e0a28 */
[----:B------:R-:W-:Y:S01]  /*4c20*/  ISETP.GT.U32.AND P2, PT, R4, R28, PT ;  /* 0x0000001c0400720c */ /* 0x000fe20003f44070 */
[----:B------:R-:W-:Y:S01]  /*4c30*/  IMAD.HI.U32 R5, R136, R7, RZ ;  /* 0x0000000788057227 */ /* 0x000fe200078e00ff */
[----:B------:R-:W-:-:S02]  /*4c40*/  ISETP.GE.AND P0, PT, R8, RZ, PT ;  /* 0x000000ff0800720c */ /* 0x000fc40003f06270 */
[----:B------:R-:W-:Y:S01]  /*4c50*/  LOP3.LUT R8, R140, 0x70, RZ, 0xfc, !PT ;  /* 0x000000708c087812 */ /* 0x000fe200078efcff */
[----:B------:R-:W-:Y:S02]  /*4c60*/  IMAD R37, R4, R2, R37 ;  /* 0x0000000204257224 */ /* 0x000fe400078e0225 */
[----:B------:R-:W-:Y:S01]  /*4c70*/  IMAD.MOV R5, RZ, RZ, -R5 ;  /* 0x000000ffff057224 */ /* 0x000fe200078e0a05 */
[----:B------:R-:W-:Y:S01]  /*4c80*/  IABS R9, R8 ;  /* 0x0000000800097213 */ /* 0x000fe20000000000 */
[--C-:B------:R-:W-:Y:S02]  /*4c90*/  @!P5 IMAD.IADD R30, R30, 0x1, -R4.reuse ;  /* 0x000000011e1ed824 */ /* 0x100fe400078e0a04 */
[----:B------:R-:W-:Y:S01]  /*4ca0*/  @!P3 IMAD.IADD R38, R38, 0x1, -R4 ;  /* 0x000000012626b824 */ /* 0x000fe200078e0a04 */
[C---:B------:R-:W-:Y:S01]  /*4cb0*/  ISETP.GT.U32.AND P3, PT, R4.reuse, R37, PT ;  /* 0x000000250400720c */ /* 0x040fe20003f64070 */
[C---:B------:R-:W-:Y:S01]  /*4cc0*/  IMAD R32, R4.reuse, R5, R7 ;  /* 0x0000000504207224 */ /* 0x040fe200078e0207 */
[----:B------:R-:W-:Y:S01]  /*4cd0*/  ISETP.GT.U32.AND P5, PT, R4, R30, PT ;  /* 0x0000001e0400720c */ /* 0x000fe20003fa4070 */
[----:B------:R-:W-:-:S04]  /*4ce0*/  IMAD.HI.U32 R6, R136, R9, RZ ;  /* 0x0000000988067227 */ /* 0x000fc800078e00ff */
[----:B------:R-:W-:Y:S01]  /*4cf0*/  @!P2 IMAD.IADD R28, R28, 0x1, -R4 ;  /* 0x000000011c1ca824 */ /* 0x000fe200078e0a04 */
[----:B------:R-:W-:Y:S01]  /*4d00*/  ISETP.GE.AND P2, PT, R12, RZ, PT ;  /* 0x000000ff0c00720c */ /* 0x000fe20003f46270 */
[----:B------:R-:W-:Y:S02]  /*4d10*/  IMAD R11, R72, 0xf8, RZ ;  /* 0x000000f8480b7824 */ /* 0x000fe400078e02ff */
[----:B------:R-:W-:Y:S01]  /*4d20*/  @!P4 IMAD.MOV R38, RZ, RZ, -R38 ;  /* 0x000000ffff26c224 */ /* 0x000fe200078e0a26 */
[----:B------:R-:W-:Y:S01]  /*4d30*/  ISETP.GT.U32.AND P4, PT, R4, R32, PT ;  /* 0x000000200400720c */ /* 0x000fe20003f84070 */
[----:B------:R-:W-:Y:S02]  /*4d40*/  IMAD.MOV R6, RZ, RZ, -R6 ;  /* 0x000000ffff067224 */ /* 0x000fe400078e0a06 */
[C---:B------:R-:W-:Y:S02]  /*4d50*/  IMAD R5, R72.reuse, 0x3e, RZ ;  /* 0x0000003e48057824 */ /* 0x040fe400078e02ff */
[----:B------:R-:W-:Y:S01]  /*4d60*/  @!P6 IMAD.MOV R28, RZ, RZ, -R28 ;  /* 0x000000ffff1ce224 */ /* 0x000fe200078e0a1c */
[----:B------:R-:W-:Y:S01]  /*4d70*/  IADD3 R34, P6, PT, R11, R70, RZ ;  /* 0x000000460b227210 */ /* 0x000fe20007fde0ff */
[----:B------:R-:W-:-:S02]  /*4d80*/  IMAD R13, R72, 0xfc, RZ ;  /* 0x000000fc480d7824 */ /* 0x000fc400078e02ff */
[----:B------:R-:W-:Y:S01]  /*4d90*/  IMAD R36, R4, R6, R9 ;  /* 0x0000000604247224 */ /* 0x000fe200078e0209 */
[-C--:B------:R-:W-:Y:S01]  /*4da0*/  LEA.HI.X.SX32 R35, R5, R71.reuse, 0x2, P6 ;  /* 0x0000004705237211 */ /* 0x080fe200030f16ff */
[----:B------:R-:W-:Y:S01]  /*4db0*/  IMAD R9, R72, 0x3f, RZ ;  /* 0x0000003f48097824 */ /* 0x000fe200078e02ff */
[----:B------:R-:W-:Y:S01]  /*4dc0*/  IADD3 R12, P6, PT, R13, R70, RZ ;  /* 0x000000460d0c7210 */ /* 0x000fe20007fde0ff */
[----:B------:R-:W-:Y:S01]  /*4dd0*/  @!P1 IMAD.MOV R39, RZ, RZ, -R39 ;  /* 0x000000ffff279224 */ /* 0x000fe200078e0a27 */
[----:B------:R-:W-:Y:S01]  /*4de0*/  ISETP.GE.AND P1, PT, R10, RZ, PT ;  /* 0x000000ff0a00720c */ /* 0x000fe20003f26270 */
[--C-:B------:R-:W-:Y:S01]  /*4df0*/  @!P3 IMAD.IADD R37, R37, 0x1, -R4.reuse ;  /* 0x000000012525b824 */ /* 0x100fe200078e0a04 */
[----:B------:R-:W-:Y:S01]  /*4e00*/  LOP3.LUT R10, R140, 0x72, RZ, 0xfc, !PT ;  /* 0x000000728c0a7812 */ /* 0x000fe200078efcff */
[--C-:B------:R-:W-:Y:S01]  /*4e10*/  @!P5 IMAD.IADD R30, R30, 0x1, -R4.reuse ;  /* 0x000000011e1ed824 */ /* 0x100fe200078e0a04 */
[----:B------:R-:W-:Y:S01]  /*4e20*/  ISETP.GT.U32.AND P5, PT, R4, R36, PT ;  /* 0x000000240400720c */ /* 0x000fe20003fa4070 */
[----:B------:R-:W-:Y:S01]  /*4e30*/  IMAD.SHL.U32 R5, R72, 0x4, RZ ;  /* 0x0000000448057824 */ /* 0x000fe200078e00ff */
[----:B------:R-:W-:Y:S01]  /*4e40*/  LEA.HI.X.SX32 R13, R9, R71, 0x2, P6 ;  /* 0x00000047090d7211 */ /* 0x000fe200030f16ff */
[----:B------:R-:W-:Y:S01]  /*4e50*/  @!P4 IMAD.IADD R32, R32, 0x1, -R4 ;  /* 0x000000012020c824 */ /* 0x000fe200078e0a04 */
[----:B------:R-:W-:Y:S01]  /*4e60*/  ISETP.GT.U32.AND P6, PT, R4, R37, PT ;  /* 0x000000250400720c */ /* 0x000fe20003fc4070 */
[----:B------:R1:W-:Y:S01]  /*4e70*/  STL.64 [R1+0x340], R34 ;  /* 0x0003402201007387 */ /* 0x0003e20000100a00 */
[----:B------:R-:W-:Y:S01]  /*4e80*/  IABS R7, R10 ;  /* 0x0000000a00077213 */ /* 0x000fe20000000000 */
[----:B------:R-:W-:Y:S01]  /*4e90*/  @!P0 IMAD.MOV R30, RZ, RZ, -R30 ;  /* 0x000000ffff1e8224 */ /* 0x000fe200078e0a1e */
[----:B------:R-:W-:Y:S01]  /*4ea0*/  LEA R180, P4, R72, R70, 0x4 ;  /* 0x0000004648b47211 */ /* 0x000fe200078820ff */
[----:B------:R2:W-:Y:S01]  /*4eb0*/  STL.64 [R1+0x350], R12 ;  /* 0x0003500c01007387 */ /* 0x0005e20000100a00 */
[----:B------:R-:W-:Y:S01]  /*4ec0*/  LOP3.LUT R6, R140, 0x76, RZ, 0xfc, !PT ;  /* 0x000000768c067812 */ /* 0x000fe200078efcff */
[----:B------:R-:W-:Y:S01]  /*4ed0*/  IMAD.HI.U32 R2, R136, R7, RZ ;  /* 0x0000000788027227 */ /* 0x000fe200078e00ff */
[----:B------:R-:W-:-:S02]  /*4ee0*/  LEA.HI.X.SX32 R181, R5, R71, 0x2, P4 ;  /* 0x0000004705b57211 */ /* 0x000fc400020f16ff */
[----:B------:R-:W-:Y:S01]  /*4ef0*/  ISETP.GT.U32.AND P4, PT, R4, R32, PT ;  /* 0x000000200400720c */ /* 0x000fe20003f84070 */
[----:B------:R-:W-:Y:S01]  /*4f00*/  IMAD.MOV R2, RZ, RZ, -R2 ;  /* 0x000000ffff027224 */ /* 0x000fe200078e0a02 */
[----:B------:R-:W-:Y:S01]  /*4f10*/  IABS R33, R6 ;  /* 0x0000000600217213 */ /* 0x000fe20000000000 */
[----:B------:R-:W-:Y:S01]  /*4f20*/  @!P5 IMAD.IADD R36, R36, 0x1, -R4 ;  /* 0x000000012424d824 */ /* 0x000fe200078e0a04 */
[----:B------:R2:W-:Y:S01]  /*4f30*/  STL.64 [R1+0x148], R180 ;  /* 0x000148b401007387 */ /* 0x0005e20000100a00 */
[----:B------:R-:W-:Y:S01]  /*4f40*/  @!P6 IADD3 R37, PT, PT, R37, -R4, RZ ;  /* 0x800000042525e210 */ /* 0x000fe20007ffe0ff */
[----:B-1----:R-:W-:Y:S01]  /*4f50*/  IMAD R34, R4, R2, R7 ;  /* 0x0000000204227224 */ /* 0x002fe200078e0207 */
[----:B------:R-:W-:Y:S02]  /*4f60*/  LOP3.LUT R2, R140, 0x74, RZ, 0xfc, !PT ;  /* 0x000000748c027812 */ /* 0x000fe400078efcff */
[C---:B------:R-:W-:Y:S01]  /*4f70*/  ISETP.GT.U32.AND P5, PT, R4.reuse, R36, PT ;  /* 0x000000240400720c */ /* 0x040fe20003fa4070 */
[----:B------:R-:W-:Y:S01]  /*4f80*/  @!P1 IMAD.MOV R37, RZ, RZ, -R37 ;  /* 0x000000ffff259224 */ /* 0x000fe200078e0a25 */
[----:B------:R-:W-:-:S02]  /*4f90*/  ISETP.GT.U32.AND P1, PT, R4, R34, PT ;  /* 0x000000220400720c */ /* 0x000fc40003f24070 */
[----:B------:R-:W-:Y:S01]  /*4fa0*/  IABS R35, R2 ;  /* 0x0000000200237213 */ /* 0x000fe20000000000 */
[----:B------:R-:W-:Y:S01]  /*4fb0*/  @!P4 IMAD.IADD R32, R32, 0x1, -R4 ;  /* 0x000000012020c824 */ /* 0x000fe200078e0a04 */
[----:B------:R-:W-:Y:S02]  /*4fc0*/  ISETP.GE.AND P6, PT, R2, RZ, PT ;  /* 0x000000ff0200720c */ /* 0x000fe40003fc6270 */
[----:B------:R-:W-:Y:S01]  /*4fd0*/  LOP3.LUT R7, R140, 0x78, RZ, 0xfc, !PT ;  /* 0x000000788c077812 */ /* 0x000fe200078efcff */
[----:B------:R-:W-:Y:S01]  /*4fe0*/  IMAD.HI.U32 R2, R136, R35, RZ ;  /* 0x0000002388027227 */ /* 0x000fe200078e00ff */
[----:B------:R-:W-:Y:S02]  /*4ff0*/  ISETP.GE.AND P4, PT, R6, RZ, PT ;  /* 0x000000ff0600720c */ /* 0x000fe40003f86270 */
[----:B------:R-:W-:Y:S01]  /*5000*/  IABS R31, R7 ;  /* 0x00000007001f7213 */ /* 0x000fe20000000000 */
[----:B------:R-:W-:Y:S01]  /*5010*/  IMAD.HI.U32 R6, R136, R33, RZ ;  /* 0x0000002188067227 */ /* 0x000fe200078e00ff */
[----:B------:R-:W-:-:S02]  /*5020*/  ISETP.GE.AND P3, PT, R8, RZ, PT ;  /* 0x000000ff0800720c */ /* 0x000fc40003f66270 */
[----:B------:R-:W-:Y:S01]  /*5030*/  ISETP.GE.AND P0, PT, R10, RZ, PT ;  /* 0x000000ff0a00720c */ /* 0x000fe20003f06270 */
[----:B------:R-:W-:Y:S01]  /*5040*/  @!P5 IMAD.IADD R36, R36, 0x1, -R4 ;  /* 0x000000012424d824 */ /* 0x000fe200078e0a04 */
[----:B------:R-:W-:Y:S01]  /*5050*/  ISETP.GE.AND P5, PT, R7, RZ, PT ;  /* 0x000000ff0700720c */ /* 0x000fe20003fa6270 */
[----:B------:R-:W-:Y:S02]  /*5060*/  IMAD.MOV R7, RZ, RZ, -R2 ;  /* 0x000000ffff077224 */ /* 0x000fe400078e0a02 */
[----:B------:R-:W-:Y:S02]  /*5070*/  IMAD.MOV R6, RZ, RZ, -R6 ;  /* 0x000000ffff067224 */ /* 0x000fe400078e0a06 */
[----:B------:R-:W-:Y:S01]  /*5080*/  @!P1 IMAD.IADD R34, R34, 0x1, -R4 ;  /* 0x0000000122229824 */ /* 0x000fe200078e0a04 */
[----:B--2---:R-:W-:Y:S07]  /*5090*/  BRA.U UP0, `(.L_x_5) ;  /* 0x0000000100187547 */ /* 0x004fee000b800000 */
[----:B------:R-:W-:Y:S01]  /*50a0*/  ELECT P1, URZ, PT ;  /* 0x0000000000ff782f */ /* 0x000fe20003820000 */
[----:B------:R-:W-:Y:S01]  /*50b0*/  IMAD.MOV.U32 R2, RZ, RZ, 0x1 ;  /* 0x00000001ff027424 */ /* 0x000fe200078e00ff */
[----:B------:R-:W-:Y:S01]  /*50c0*/  UMOV UR5, 0x40 ;  /* 0x0000004000057882 */ /* 0x000fe20000000000 */
[----:B------:R-:W-:Y:S01]  /*50d0*/  UVIRTCOUNT.DEALLOC.SMPOOL 0x80 ;  /* 0x000000800000784c */ /* 0x000fe20000000000 */
[----:B------:R-:W-:-:S09]  /*50e0*/  ULEA UR5, UR4, UR5, 0x18 ;  /* 0x0000000504057291 */ /* 0x000fd2000f8ec0ff */
[----:B------:R1:W-:Y:S03]  /*50f0*/  @P1 STS.U8 [UR5], R2 ;  /* 0x00000002ff001988 */ /* 0x0003e60008000005 */
.L_x_5:
[----:B------:R-:W2:Y:S01]  /*5100*/  LDL.64 R12, [R1+0x158] ;  /* 0x00015800010c7983 */ /* 0x000ea20000100a00 */
[----:B------:R-:W-:Y:S02]  /*5110*/  IMAD.MOV.U32 R132, RZ, RZ, R100 ;  /* 0x000000ffff847224 */ /* 0x000fe400078e0064 */
[----:B------:R-:W-:Y:S01]  /*5120*/  IMAD.MOV.U32 R133, RZ, RZ, R101 ;  /* 0x000000ffff857224 */ /* 0x000fe200078e0065 */
[----:B------:R-:W3:Y:S01]  /*5130*/  LDL.64 R90, [R1+0x150] ;  /* 0x00015000015a7983 */ /* 0x000ee20000100a00 */
[----:B------:R-:W-:Y:S02]  /*5140*/  IMAD.MOV.U32 R94, RZ, RZ, R120 ;  /* 0x000000ffff5e7224 */ /* 0x000fe400078e0078 */
[----:B------:R-:W-:Y:S01]  /*5150*/  IMAD.MOV.U32 R95, RZ, RZ, R121 ;  /* 0x000000ffff5f7224 */ /* 0x000fe200078e0079 */
[----:B------:R-:W4:Y:S01]  /*5160*/  LDL.64 R10, [R1+0x138] ;  /* 0x00013800010a7983 */ /* 0x000f220000100a00 */
[----:B------:R-:W-:Y:S02]  /*5170*/  IMAD.MOV.U32 R130, RZ, RZ, R118 ;  /* 0x000000ffff827224 */ /* 0x000fe400078e0076 */
[----:B------:R-:W-:Y:S01]  /*5180*/  IMAD.MOV.U32 R131, RZ, RZ, R119 ;  /* 0x000000ffff837224 */ /* 0x000fe200078e0077 */
[----:B------:R-:W3:Y:S01]  /*5190*/  LDL.64 R88, [R1+0x140] ;  /* 0x0001400001587983 */ /* 0x000ee20000100a00 */
[----:B------:R-:W-:-:S02]  /*51a0*/  IMAD.MOV.U32 R124, RZ, RZ, R98 ;  /* 0x000000ffff7c7224 */ /* 0x000fc400078e0062 */
[----:B------:R-:W-:Y:S01]  /*51b0*/  IMAD.MOV.U32 R125, RZ, RZ, R99 ;  /* 0x000000ffff7d7224 */ /* 0x000fe200078e0063 */
[----:B------:R-:W3:Y:S04]  /*51c0*/  LDL.64 R122, [R1+0x130] ;  /* 0x00013000017a7983 */ /* 0x000ee80000100a00 */
[----:B------:R-:W3:Y:S04]  /*51d0*/  LDL.64 R98, [R1+0x100] ;  /* 0x0001000001627983 */ /* 0x000ee80000100a00 */
[----:B------:R-:W3:Y:S04]  /*51e0*/  LDL.64 R92, [R1+0x110] ;  /* 0x00011000015c7983 */ /* 0x000ee80000100a00 */
[----:B------:R-:W4:Y:S04]  /*51f0*/  LDL.64 R138, [R1+0x120] ;  /* 0x00012000018a7983 */ /* 0x000f280000100a00 */
[----:B------:R-:W4:Y:S01]  /*5200*/  LDL.64 R160, [R1+0x1c8] ;  /* 0x0001c80001a07983 */ /* 0x000f220000100a00 */
[----:B------:R-:W-:Y:S01]  /*5210*/  IMAD.MOV.U32 R100, RZ, RZ, R96 ;  /* 0x000000ffff647224 */ /* 0x000fe200078e0060 */
[C---:B------:R-:W-:Y:S01]  /*5220*/  ISETP.GT.U32.AND P1, PT, R4.reuse, R34, PT ;  /* 0x000000220400720c */ /* 0x040fe20003f24070 */
[----:B------:R-:W-:Y:S01]  /*5230*/  IMAD.MOV.U32 R101, RZ, RZ, R97 ;  /* 0x000000ffff657224 */ /* 0x000fe200078e0061 */
[----:B------:R-:W-:Y:S01]  /*5240*/  USHF.L.U32 UR4, UR6, 0x15, URZ ;  /* 0x0000001506047899 */ /* 0x000fe200080006ff */
[----:B------:R-:W4:Y:S01]  /*5250*/  LDL.64 R96, [R1+0x118] ;  /* 0x0001180001607983 */ /* 0x000f220000100a00 */
[----:B------:R-:W-:-:S02]  /*5260*/  IMAD R33, R4, R6, R33 ;  /* 0x0000000604217224 */ /* 0x000fc400078e0221 */
[----:B------:R-:W-:Y:S01]  /*5270*/  @!P3 IMAD.MOV R36, RZ, RZ, -R36 ;  /* 0x000000ffff24b224 */ /* 0x000fe200078e0a24 */
[----:B------:R-:W-:Y:S01]  /*5280*/  ULOP3.LUT UR4, UR4, 0x600000, URZ, 0xc0, !UPT ;  /* 0x0060000004047892 */ /* 0x000fe2000f8ec0ff */
[C---:B------:R-:W-:Y:S01]  /*5290*/  IMAD R35, R4.reuse, R7, R35 ;  /* 0x0000000704237224 */ /* 0x040fe200078e0223 */
[----:B------:R-:W-:Y:S01]  /*52a0*/  ISETP.GT.U32.AND P3, PT, R4, R33, PT ;  /* 0x000000210400720c */ /* 0x000fe20003f64070 */
[----:B-1----:R-:W-:Y:S01]  /*52b0*/  IMAD.HI.U32 R2, R136, R31, RZ ;  /* 0x0000001f88027227 */ /* 0x002fe200078e00ff */
[----:B------:R-:W-:Y:S01]  /*52c0*/  UIADD3 UR10, UPT, UPT, UR8, UR4, URZ ;  /* 0x00000004080a7290 */ /* 0x000fe2000fffe0ff */
[----:B------:R-:W4:Y:S02]  /*52d0*/  LDL.64 R120, [R1+0x1d8] ;  /* 0x0001d80001787983 */ /* 0x000f240000100a00 */
[----:B------:R-:W-:Y:S02]  /*52e0*/  @!P1 IMAD.IADD R34, R34, 0x1, -R4 ;  /* 0x0000000122229824 */ /* 0x000fe400078e0a04 */
[----:B------:R-:W-:Y:S01]  /*52f0*/  @!P2 IMAD.MOV R32, RZ, RZ, -R32 ;  /* 0x000000ffff20a224 */ /* 0x000fe200078e0a20 */
[----:B------:R-:W-:Y:S01]  /*5300*/  UMOV UR5, 0x1 ;  /* 0x0000000100057882 */ /* 0x000fe20000000000 */
[----:B------:R-:W-:Y:S01]  /*5310*/  @!P0 IMAD.MOV R34, RZ, RZ, -R34 ;  /* 0x000000ffff228224 */ /* 0x000fe200078e0a22 */
[----:B------:R-:W-:Y:S01]  /*5320*/  ISETP.NE.U32.AND P0, PT, R0, RZ, PT ;  /* 0x000000ff0000720c */ /* 0x000fe20003f05070 */
[----:B------:R-:W-:Y:S01]  /*5330*/  STTM.x64 tmem[UR10], RZ ;  /* 0x000000ff000079ed */ /* 0x000fe2000834000a */
[----:B------:R-:W-:Y:S01]  /*5340*/  STTM.x64 tmem[UR10+0x40], RZ ;  /* 0x000040ff000079ed */ /* 0x000fe2000834000a */
[----:B------:R-:W-:Y:S01]  /*5350*/  @!P3 IMAD.IADD R33, R33, 0x1, -R4 ;  /* 0x000000012121b824 */ /* 0x000fe200078e0a04 */
[----:B------:R-:W-:Y:S01]  /*5360*/  STTM.x64 tmem[UR10+0x80], RZ ;  /* 0x000080ff000079ed */ /* 0x000fe2000834000a */
[----:B------:R-:W-:Y:S01]  /*5370*/  STTM.x64 tmem[UR10+0xc0], RZ ;  /* 0x0000c0ff000079ed */ /* 0x000fe2000834000a */
[----:B------:R-:W1:Y:S01]  /*5380*/  FENCE.VIEW.ASYNC.T ;  /* 0x00000000000073c6 */ /* 0x000e620000000200 */
[----:B------:R-:W-:Y:S01]  /*5390*/  UIADD3 UR11, UPT, UPT, UR9, 0x28000, URZ ;  /* 0x00028000090b7890 */ /* 0x000fe2000fffe0ff */
[C---:B------:R-:W-:Y:S01]  /*53a0*/  ISETP.GT.U32.AND P3, PT, R4.reuse, R33, PT ;  /* 0x000000210400720c */ /* 0x040fe20003f64070 */
[----:B------:R-:W1:Y:S01]  /*53b0*/  LDCU.64 UR26, c[0x0][0x358] ;  /* 0x00006b00ff1a77ac */ /* 0x000e620008000a00 */
[----:B------:R-:W-:Y:S01]  /*53c0*/  ISETP.GT.U32.AND P2, PT, R4, R35, PT ;  /* 0x000000230400720c */ /* 0x000fe20003f44070 */
[----:B------:R-:W-:Y:S01]  /*53d0*/  IMAD.MOV R2, RZ, RZ, -R2 ;  /* 0x000000ffff027224 */ /* 0x000fe200078e0a02 */
[----:B------:R-:W-:Y:S01]  /*53e0*/  LOP3.LUT R7, R140, 0x7a, RZ, 0xfc, !PT ;  /* 0x0000007a8c077812 */ /* 0x000fe200078efcff */
[----:B-1----:R-:W-:Y:S01]  /*53f0*/  VOTEU.ALL UP1, P0 ;  /* 0x0000000000ff7886 */ /* 0x002fe20000020000 */
[----:B------:R-:W-:Y:S01]  /*5400*/  VIADD R9, R178, 0xfffffffd ;  /* 0xfffffffdb2097836 */ /* 0x000fe20000000000 */
[----:B------:R-:W4:Y:S01]  /*5410*/  LDL.64 R118, [R1+0x108] ;  /* 0x0001080001767983 */ /* 0x000f220000100a00 */
[----:B------:R-:W-:Y:S01]  /*5420*/  IMAD R31, R4, R2, R31 ;  /* 0x00000002041f7224 */ /* 0x000fe200078e021f */
[----:B------:R-:W-:Y:S01]  /*5430*/  IABS R29, R7 ;  /* 0x00000007001d7213 */ /* 0x000fe20000000000 */
[----:B------:R-:W-:-:S04]  /*5440*/  @!UP1 UIADD3 UR12, UPT, UPT, -UR5, 0x100000, URZ ;  /* 0x00100000050c9890 */ /* 0x000fc8000fffe1ff */
[----:B------:R-:W-:Y:S02]  /*5450*/  @!UP1 USHF.L.U32 UR13, UR12, 0xb, URZ ;  /* 0x0000000b0c0d9899 */ /* 0x000fe400080006ff */
[----:B------:R-:W-:Y:S01]  /*5460*/  @!UP1 USHF.L.U32 UR12, UR12, 0x1, URZ ;  /* 0x000000010c0c9899 */ /* 0x000fe200080006ff */
[----:B------:R-:W-:Y:S01]  /*5470*/  @!P3 IADD3 R33, PT, PT, R33, -R4, RZ ;  /* 0x800000042121b210 */ /* 0x000fe20007ffe0ff */
[----:B------:R-:W-:Y:S01]  /*5480*/  IMAD.HI.U32 R2, R136, R29, RZ ;  /* 0x0000001d88027227 */ /* 0x000fe200078e00ff */
[----:B------:R-:W-:Y:S01]  /*5490*/  ISETP.GT.U32.AND P3, PT, R4, R31, PT ;  /* 0x0000001f0400720c */ /* 0x000fe20003f64070 */
[----:B------:R-:W-:Y:S01]  /*54a0*/  VOTEU.ALL UP2, P0 ;  /* 0x0000000000ff7886 */ /* 0x000fe20000040000 */
[----:B------:R-:W-:Y:S01]  /*54b0*/  BAR.SYNC.DEFER_BLOCKING 0x0 ;  /* 0x0000000000007b1d */ /* 0x000fe20000010000 */
[----:B------:R-:W-:Y:S01]  /*54c0*/  @!P2 IMAD.IADD R35, R35, 0x1, -R4 ;  /* 0x000000012323a824 */ /* 0x000fe200078e0a04 */
[----:B------:R-:W-:Y:S01]  /*54d0*/  IADD3 R184, P2, PT, R5, R70, RZ ;  /* 0x0000004605b87210 */ /* 0x000fe20007f5e0ff */
[----:B------:R-:W-:Y:S01]  /*54e0*/  IMAD.MOV R2, RZ, RZ, -R2 ;  /* 0x000000ffff027224 */ /* 0x000fe200078e0a02 */
[----:B------:R-:W-:-:S02]  /*54f0*/  LOP3.LUT R6, R140, 0x7c, RZ, 0xfc, !PT ;  /* 0x0000007c8c067812 */ /* 0x000fc400078efcff */
[----:B------:R-:W-:Y:S01]  /*5500*/  LEA.HI.X.SX32 R185, R72, R71, 0x2, P2 ;  /* 0x0000004748b97211 */ /* 0x000fe200010f16ff */
[C---:B------:R-:W-:Y:S01]  /*5510*/  IMAD R29, R4.reuse, R2, R29 ;  /* 0x00000002041d7224 */ /* 0x040fe200078e021d */
[C---:B------:R-:W-:Y:S02]  /*5520*/  ISETP.GT.U32.AND P2, PT, R4.reuse, R35, PT ;  /* 0x000000230400720c */ /* 0x040fe40003f44070 */
[----:B------:R-:W-:Y:S01]  /*5530*/  IABS R27, R6 ;  /* 0x00000006001b7213 */ /* 0x000fe20000000000 */
[----:B------:R-:W-:Y:S01]  /*5540*/  @!P3 IMAD.IADD R31, R31, 0x1, -R4 ;  /* 0x000000011f1fb824 */ /* 0x000fe200078e0a04 */
[----:B------:R-:W-:Y:S01]  /*5550*/  ISETP.GT.U32.AND P3, PT, R4, R29, PT ;  /* 0x0000001d0400720c */ /* 0x000fe20003f64070 */
[----:B------:R-:W-:Y:S02]  /*5560*/  VIADD R2, R178, 0xffffffff ;  /* 0xffffffffb2027836 */ /* 0x000fe40000000000 */
[----:B------:R-:W-:Y:S01]  /*5570*/  IMAD.HI.U32 R5, R136, R27, RZ ;  /* 0x0000001b88057227 */ /* 0x000fe200078e00ff */
[----:B------:R-:W1:Y:S02]  /*5580*/  FENCE.VIEW.ASYNC.S ;  /* 0x00000000000073c6 */ /* 0x000e640000000000 */
[----:B-1----:R-:W1:Y:S01]  /*5590*/  @!UP2 SYNCS.EXCH.64 URZ, [UR11], UR12 ;  /* 0x0000000c0bffa5b2 */ /* 0x002e620008000100 */
[----:B------:R-:W-:Y:S01]  /*55a0*/  IMAD.MOV R5, RZ, RZ, -R5 ;  /* 0x000000ffff057224 */ /* 0x000fe200078e0a05 */
[----:B------:R-:W-:-:S04]  /*55b0*/  @!UP1 UIADD3 UR4, UPT, UPT, -UR5, 0x100000, URZ ;  /* 0x0010000005049890 */ /* 0x000fc8000fffe1ff */
[----:B------:R-:W-:Y:S02]  /*55c0*/  @!UP1 USHF.L.U32 UR5, UR4, 0xb, URZ ;  /* 0x0000000b04059899 */ /* 0x000fe400080006ff */
[----:B------:R-:W-:Y:S01]  /*55d0*/  @!UP1 USHF.L.U32 UR4, UR4, 0x1, URZ ;  /* 0x0000000104049899 */ /* 0x000fe200080006ff */
[--C-:B------:R-:W-:Y:S01]  /*55e0*/  @!P2 IMAD.IADD R35, R35, 0x1, -R4.reuse ;  /* 0x000000012323a824 */ /* 0x100fe200078e0a04 */
[----:B------:R-:W-:Y:S01]  /*55f0*/  ISETP.GE.U32.AND P2, PT, R2, 0x7fffffc0, PT ;  /* 0x7fffffc00200780c */ /* 0x000fe20003f46070 */
[----:B------:R-:W-:Y:S01]  /*5600*/  IMAD R27, R4, R5, R27 ;  /* 0x00000005041b7224 */ /* 0x000fe200078e021b */
[----:B------:R-:W-:Y:S01]  /*5610*/  LOP3.LUT R5, R140, 0x7e, RZ, 0xfc, !PT ;  /* 0x0000007e8c057812 */ /* 0x000fe200078efcff */
[----:B------:R-:W-:Y:S01]  /*5620*/  @!P3 IMAD.IADD R29, R29, 0x1, -R4 ;  /* 0x000000011d1db824 */ /* 0x000fe200078e0a04 */
[----:B------:R-:W-:Y:S01]  /*5630*/  VOTEU.ALL UP3, P0 ;  /* 0x0000000000ff7886 */ /* 0x000fe20000060000 */
[----:B-1----:R-:W-:Y:S01]  /*5640*/  BAR.SYNC.DEFER_BLOCKING 0x0 ;  /* 0x0000000000007b1d */ /* 0x002fe20000010000 */
[----:B------:R-:W-:-:S02]  /*5650*/  IABS R25, R5 ;  /* 0x0000000500197213 */ /* 0x000fc40000000000 */
[----:B------:R-:W-:Y:S02]  /*5660*/  LEA R0, R0, UR9, 0x8 ;  /* 0x0000000900007c11 */ /* 0x000fe4000f8e40ff */
[----:B------:R-:W-:Y:S01]  /*5670*/  ISETP.GT.U32.AND P3, PT, R4, R29, PT ;  /* 0x0000001d0400720c */ /* 0x000fe20003f64070 */
[----:B------:R-:W-:Y:S01]  /*5680*/  IMAD.HI.U32 R8, R136, R25, RZ ;  /* 0x0000001988087227 */ /* 0x000fe200078e00ff */
[----:B------:R-:W-:Y:S02]  /*5690*/  ISETP.GE.AND P1, PT, R7, RZ, PT ;  /* 0x000000ff0700720c */ /* 0x000fe40003f26270 */
[----:B------:R-:W-:Y:S01]  /*56a0*/  LOP3.LUT R7, R140, 0x80, RZ, 0xfc, !PT ;  /* 0x000000808c077812 */ /* 0x000fe200078efcff */
[----:B------:R-:W-:-:S03]  /*56b0*/  IMAD.MOV R8, RZ, RZ, -R8 ;  /* 0x000000ffff087224 */ /* 0x000fc600078e0a08 */
[----:B------:R-:W-:Y:S01]  /*56c0*/  IABS R23, R7 ;  /* 0x0000000700177213 */ /* 0x000fe20000000000 */
[C---:B------:R-:W-:Y:S01]  /*56d0*/  IMAD R25, R4.reuse, R8, R25 ;  /* 0x0000000804197224 */ /* 0x040fe200078e0219 */
[----:B------:R1:W1:Y:S02]  /*56e0*/  @!UP3 SYNCS.EXCH.64 URZ, [UR9+0x28008], UR4 ;  /* 0x0280080409ffb5b2 */ /* 0x0002640008000100 */
[----:B------:R-:W-:Y:S01]  /*56f0*/  @!PT LDS RZ, [RZ] ;  /* 0x00000000fffff984 */ /* 0x000fe20000000800 */
[----:B------:R-:W-:Y:S01]  /*5700*/  @!PT LDS RZ, [RZ] ;  /* 0x00000000fffff984 */ /* 0x000fe20000000800 */
[----:B------:R-:W-:Y:S01]  /*5710*/  @!PT LDS RZ, [RZ] ;  /* 0x00000000fffff984 */ /* 0x000fe20000000800 */
[----:B-1----:R-:W-:Y:S01]  /*5720*/  LDGSTS.E [R0+0x20000], desc[UR26][R70.64], !P2 ;  /* 0x2000000046007fae */ /* 0x002fe2000d1a101a */
[C---:B------:R-:W-:Y:S01]  /*5730*/  ISETP.GT.U32.AND P2, PT, R4.reuse, R31, PT ;  /* 0x0000001f0400720c */ /* 0x040fe20003f44070 */
[----:B------:R-:W-:Y:S01]  /*5740*/  @!P6 IMAD.MOV R35, RZ, RZ, -R35 ;  /* 0x000000ffff23e224 */ /* 0x000fe200078e0a23 */
[----:B------:R-:W-:Y:S01]  /*5750*/  ISETP.GT.U32.AND P6, PT, R4, R27, PT ;  /* 0x0000001b0400720c */ /* 0x000fe20003fc4070 */
[----:B------:R-:W-:Y:S02]  /*5760*/  VIADD R8, R178, 0xfffffffe ;  /* 0xfffffffeb2087836 */ /* 0x000fe40000000000 */
[----:B------:R-:W-:Y:S01]  /*5770*/  @!P3 IMAD.IADD R29, R29, 0x1, -R4 ;  /* 0x000000011d1db824 */ /* 0x000fe200078e0a04 */
[----:B------:R-:W-:Y:S01]  /*5780*/  ISETP.GT.U32.AND P3, PT, R4, R25, PT ;  /* 0x000000190400720c */ /* 0x000fe20003f64070 */
[----:B------:R-:W-:Y:S01]  /*5790*/  IMAD.HI.U32 R2, R136, R23, RZ ;  /* 0x0000001788027227 */ /* 0x000fe200078e00ff */
[----:B------:R-:W-:Y:S03]  /*57a0*/  STL.64 [R1+0x540], R186 ;  /* 0x000540ba01007387 */ /* 0x000fe60000100a00 */
[----:B------:R-:W-:-:S02]  /*57b0*/  IMAD.IADD R112, R113, 0x1, R112 ;  /* 0x0000000171707824 */ /* 0x000fc400078e0270 */
[----:B------:R-:W-:Y:S02]  /*57c0*/  IMAD.IADD R108, R109, 0x1, R108 ;  /* 0x000000016d6c7824 */ /* 0x000fe400078e026c */
[----:B------:R-:W-:Y:S01]  /*57d0*/  IMAD.IADD R116, R117, 0x1, R116 ;  /* 0x0000000175747824 */ /* 0x000fe200078e0274 */
[----:B------:R-:W-:Y:S01]  /*57e0*/  LOP3.LUT R134, R140, 0xf0, RZ, 0xfc, !PT ;  /* 0x000000f08c867812 */ /* 0x000fe200078efcff */
[----:B------:R-:W-:Y:S01]  /*57f0*/  @!P2 IMAD.IADD R31, R31, 0x1, -R4 ;  /* 0x000000011f1fa824 */ /* 0x000fe200078e0a04 */
[----:B------:R-:W-:Y:S01]  /*5800*/  ISETP.GE.U32.AND P2, PT, R8, 0x7fffffbf, PT ;  /* 0x7fffffbf0800780c */ /* 0x000fe20003f46070 */
[----:B------:R-:W-:Y:S01]  /*5810*/  IMAD.MOV R2, RZ, RZ, -R2 ;  /* 0x000000ffff027224 */ /* 0x000fe200078e0a02 */
[----:B------:R-:W-:Y:S01]  /*5820*/  LOP3.LUT R137, R140, 0xf2, RZ, 0xfc, !PT ;  /* 0x000000f28c897812 */ /* 0x000fe200078efcff */
[----:B------:R-:W-:Y:S01]  /*5830*/  @!P4 IMAD.MOV R33, RZ, RZ, -R33 ;  /* 0x000000ffff21c224 */ /* 0x000fe200078e0a21 */
[----:B------:R-:W-:Y:S01]  /*5840*/  SHF.R.S32.HI R159, RZ, 0x6, R176 ;  /* 0x00000006ff9f7819 */ /* 0x000fe200000114b0 */
[----:B------:R-:W-:Y:S01]  /*5850*/  IMAD R23, R4, R2, R23 ;  /* 0x0000000204177224 */ /* 0x000fe200078e0217 */
[----:B------:R-:W-:Y:S01]  /*5860*/  LOP3.LUT R2, R140, 0x82, RZ, 0xfc, !PT ;  /* 0x000000828c027812 */ /* 0x000fe200078efcff */
[--C-:B------:R-:W-:Y:S01]  /*5870*/  @!P6 IMAD.IADD R27, R27, 0x1, -R4.reuse ;  /* 0x000000011b1be824 */ /* 0x100fe200078e0a04 */
[----:B------:R-:W-:Y:S01]  /*5880*/  ISETP.GE.AND P4, PT, R6, RZ, PT ;  /* 0x000000ff0600720c */ /* 0x000fe20003f86270 */
[----:B------:R-:W-:Y:S01]  /*5890*/  @!P3 IMAD.IADD R25, R25, 0x1, -R4 ;  /* 0x000000011919b824 */ /* 0x000fe200078e0a04 */
[----:B------:R-:W-:Y:S01]  /*58a0*/  LOP3.LUT R6, R140, 0x84, RZ, 0xfc, !PT ;  /* 0x000000848c067812 */ /* 0x000fe200078efcff */
[----:B------:R-:W-:Y:S01]  /*58b0*/  IMAD.IADD R158, R158, 0x1, R141 ;  /* 0x000000019e9e7824 */ /* 0x000fe200078e028d */
[----:B------:R-:W-:Y:S01]  /*58c0*/  IABS R21, R2 ;  /* 0x0000000200157213 */ /* 0x000fe20000000000 */
[----:B------:R2:W-:Y:S01]  /*58d0*/  LDGSTS.E [R0+0x20004], desc[UR26][R184.64], !P2 ;  /* 0x20004000b8007fae */ /* 0x0005e2000d1a101a */
[----:B------:R-:W-:Y:S01]  /*58e0*/  IABS R19, R6 ;  /* 0x0000000600137213 */ /* 0x000fe20000000000 */
[----:B------:R-:W-:Y:S01]  /*58f0*/  IMAD.IADD R156, R144, 0x1, R156 ;  /* 0x00000001909c7824 */ /* 0x000fe200078e029c */
[----:B------:R-:W-:Y:S01]  /*5900*/  ISETP.GT.U32.AND P6, PT, R4, R27, PT ;  /* 0x0000001b0400720c */ /* 0x000fe20003fc4070 */
[----:B------:R-:W-:Y:S01]  /*5910*/  IMAD.HI.U32 R8, R136, R21, RZ ;  /* 0x0000001588087227 */ /* 0x000fe200078e00ff */
[----:B------:R-:W-:Y:S01]  /*5920*/  ISETP.GT.U32.AND P2, PT, R4, R25, PT ;  /* 0x000000190400720c */ /* 0x000fe20003f44070 */
[----:B------:R-:W1:Y:S02]  /*5930*/  LDCU UR4, c[0x0][0x3b0] ;  /* 0x00007600ff0477ac */ /* 0x000e640008000800 */
[----:B------:R-:W-:Y:S01]  /*5940*/  @!P5 IMAD.MOV R31, RZ, RZ, -R31 ;  /* 0x000000ffff1fd224 */ /* 0x000fe200078e0a1f */
[----:B------:R-:W-:Y:S01]  /*5950*/  ISETP.GE.AND P5, PT, R5, RZ, PT ;  /* 0x000000ff0500720c */ /* 0x000fe20003fa6270 */
[----:B------:R-:W-:-:S04]  /*5960*/  IMAD.HI.U32 R5, R136, R19, RZ ;  /* 0x0000001388057227 */ /* 0x000fc800078e00ff */
[----:B------:R-:W-:Y:S02]  /*5970*/  IMAD.MOV R8, RZ, RZ, -R8 ;  /* 0x000000ffff087224 */ /* 0x000fe400078e0a08 */
[----:B------:R-:W-:Y:S01]  /*5980*/  @!P1 IMAD.MOV R29, RZ, RZ, -R29 ;  /* 0x000000ffff1d9224 */ /* 0x000fe200078e0a1d */
[C---:B------:R-:W-:Y:S01]  /*5990*/  ISETP.GT.U32.AND P1, PT, R4.reuse, R23, PT ;  /* 0x000000170400720c */ /* 0x040fe20003f24070 */
[----:B------:R-:W-:Y:S02]  /*59a0*/  IMAD.MOV R5, RZ, RZ, -R5 ;  /* 0x000000ffff057224 */ /* 0x000fe400078e0a05 */
[C---:B------:R-:W-:Y:S02]  /*59b0*/  IMAD R21, R4.reuse, R8, R21 ;  /* 0x0000000804157224 */ /* 0x040fe400078e0215 */
[----:B------:R-:W-:Y:S02]  /*59c0*/  @!P6 IMAD.IADD R27, R27, 0x1, -R4 ;  /* 0x000000011b1be824 */ /* 0x000fe400078e0a04 */
[----:B------:R-:W-:-:S02]  /*59d0*/  IMAD R19, R4, R5, R19 ;  /* 0x0000000504137224 */ /* 0x000fc400078e0213 */
[--C-:B------:R-:W-:Y:S01]  /*59e0*/  @!P2 IMAD.IADD R25, R25, 0x1, -R4.reuse ;  /* 0x000000011919a824 */ /* 0x100fe200078e0a04 */
[C---:B------:R-:W-:Y:S01]  /*59f0*/  ISETP.GT.U32.AND P2, PT, R4.reuse, R21, PT ;  /* 0x000000150400720c */ /* 0x040fe20003f44070 */
[----:B------:R-:W-:Y:S01]  /*5a00*/  @!P4 IMAD.MOV R27, RZ, RZ, -R27 ;  /* 0x000000ffff1bc224 */ /* 0x000fe200078e0a1b */
[----:B------:R-:W-:Y:S01]  /*5a10*/  ISETP.GT.U32.AND P4, PT, R4, R19, PT ;  /* 0x000000130400720c */ /* 0x000fe20003f84070 */
[----:B------:R-:W-:Y:S01]  /*5a20*/  @!P1 IMAD.IADD R23, R23, 0x1, -R4 ;  /* 0x0000000117179824 */ /* 0x000fe200078e0a04 */
[----:B------:R-:W-:Y:S01]  /*5a30*/  ISETP.GE.AND P3, PT, R7, RZ, PT ;  /* 0x000000ff0700720c */ /* 0x000fe20003f66270 */
[----:B------:R-:W-:Y:S01]  /*5a40*/  @!P5 IMAD.MOV R25, RZ, RZ, -R25 ;  /* 0x000000ffff19d224 */ /* 0x000fe200078e0a19 */
[----:B------:R-:W-:Y:S02]  /*5a50*/  LOP3.LUT R7, R140, 0x86, RZ, 0xfc, !PT ;  /* 0x000000868c077812 */ /* 0x000fe400078efcff */
[----:B------:R-:W-:Y:S02]  /*5a60*/  ISETP.GE.U32.AND P5, PT, R9, 0x7fffffbe, PT ;  /* 0x7fffffbe0900780c */ /* 0x000fe40003fa6070 */
[----:B------:R-:W-:-:S02]  /*5a70*/  ISETP.GE.AND P6, PT, R2, RZ, PT ;  /* 0x000000ff0200720c */ /* 0x000fc40003fc6270 */
[----:B------:R-:W-:Y:S01]  /*5a80*/  LOP3.LUT R2, R140, 0x88, RZ, 0xfc, !PT ;  /* 0x000000888c027812 */ /* 0x000fe200078efcff */
[----:B------:R-:W-:Y:S01]  /*5a90*/  @!P2 IMAD.IADD R21, R21, 0x1, -R4 ;  /* 0x000000011515a824 */ /* 0x000fe200078e0a04 */
[----:B------:R-:W-:Y:S02]  /*5aa0*/  IABS R17, R7 ;  /* 0x0000000700117213 */ /* 0x000fe40000000000 */
[----:B------:R-:W-:Y:S01]  /*5ab0*/  ISETP.GT.U32.AND P1, PT, R4, R23, PT ;  /* 0x000000170400720c */ /* 0x000fe20003f24070 */
[----:B------:R2:W-:Y:S01]  /*5ac0*/  STL.64 [R1+0x160], R184 ;  /* 0x000160b801007387 */ /* 0x0005e20000100a00 */
[----:B------:R-:W-:Y:S01]  /*5ad0*/  IABS R15, R2 ;  /* 0x00000002000f7213 */ /* 0x000fe20000000000 */
[----:B------:R-:W-:-:S04]  /*5ae0*/  IMAD.HI.U32 R8, R136, R17, RZ ;  /* 0x0000001188087227 */ /* 0x000fc800078e00ff */
[----:B------:R-:W-:Y:S01]  /*5af0*/  @!P4 IMAD.IADD R19, R19, 0x1, -R4 ;  /* 0x000000011313c824 */ /* 0x000fe200078e0a04 */
[----:B------:R-:W-:Y:S01]  /*5b00*/  ISETP.GT.U32.AND P4, PT, R4, R21, PT ;  /* 0x000000150400720c */ /* 0x000fe20003f84070 */
[----:B------:R-:W-:-:S04]  /*5b10*/  IMAD.HI.U32 R5, R136, R15, RZ ;  /* 0x0000000f88057227 */ /* 0x000fc800078e00ff */
[----:B------:R-:W-:Y:S02]  /*5b20*/  IMAD.MOV R8, RZ, RZ, -R8 ;  /* 0x000000ffff087224 */ /* 0x000fe400078e0a08 */
[----:B------:R-:W-:Y:S02]  /*5b30*/  IMAD.MOV R5, RZ, RZ, -R5 ;  /* 0x000000ffff057224 */ /* 0x000fe400078e0a05 */
[----:B------:R-:W-:Y:S02]  /*5b40*/  @!P1 IMAD.IADD R23, R23, 0x1, -R4 ;  /* 0x0000000117179824 */ /* 0x000fe400078e0a04 */
[C---:B------:R-:W-:Y:S02]  /*5b50*/  IMAD R17, R4.reuse, R8, R17 ;  /* 0x0000000804117224 */ /* 0x040fe400078e0211 */
[----:B------:R-:W-:Y:S01]  /*5b60*/  IMAD R15, R4, R5, R15 ;  /* 0x00000005040f7224 */ /* 0x000fe200078e020f */
[----:B------:R-:W-:Y:S01]  /*5b70*/  ISETP.GE.AND P1, PT, R6, RZ, PT ;  /* 0x000000ff0600720c */ /* 0x000fe20003f26270 */
[----:B------:R-:W-:Y:S01]  /*5b80*/  @!P3 IMAD.MOV R23, RZ, RZ, -R23 ;  /* 0x000000ffff17b224 */ /* 0x000fe200078e0a17 */
[----:B------:R-:W-:Y:S01]  /*5b90*/  ISETP.GT.U32.AND P3, PT, R4, R17, PT ;  /* 0x000000110400720c */ /* 0x000fe20003f64070 */
[----:B------:R-:W-:-:S02]  /*5ba0*/  VIADD R6, R178, 0xfffffffc ;  /* 0xfffffffcb2067836 */ /* 0x000fc40000000000 */
[----:B------:R-:W-:Y:S01]  /*5bb0*/  @!P4 IMAD.IADD R21, R21, 0x1, -R4 ;  /* 0x000000011515c824 */ /* 0x000fe200078e0a04 */
[----:B------:R-:W-:Y:S02]  /*5bc0*/  ISETP.GT.U32.AND P4, PT, R4, R15, PT ;  /* 0x0000000f0400720c */ /* 0x000fe40003f84070 */
[----:B------:R-:W-:Y:S01]  /*5bd0*/  ISETP.GE.AND P2, PT, R7, RZ, PT ;  /* 0x000000ff0700720c */ /* 0x000fe20003f46270 */
[----:B------:R-:W-:Y:S01]  /*5be0*/  @!P6 IMAD.MOV R21, RZ, RZ, -R21 ;  /* 0x000000ffff15e224 */ /* 0x000fe200078e0a15 */
[C---:B------:R-:W-:Y:S02]  /*5bf0*/  LOP3.LUT R7, R140.reuse, 0x8c, RZ, 0xfc, !PT ;  /* 0x0000008c8c077812 */ /* 0x040fe400078efcff */
[----:B------:R-:W-:-:S03]  /*5c00*/  LOP3.LUT R5, R140, 0x8e, RZ, 0xfc, !PT ;  /* 0x0000008e8c057812 */ /* 0x000fc600078efcff */
[----:B------:R-:W-:Y:S01]  /*5c10*/  @!P3 IMAD.IADD R17, R17, 0x1, -R4 ;  /* 0x000000011111b824 */ /* 0x000fe200078e0a04 */
[----:B------:R-:W-:-:S03]  /*5c20*/  IABS R9, R5 ;  /* 0x0000000500097213 */ /* 0x000fc60000000000 */
[----:B------:R-:W-:Y:S01]  /*5c30*/  @!P4 IMAD.IADD R15, R15, 0x1, -R4 ;  /* 0x000000010f0fc824 */ /* 0x000fe200078e0a04 */
[----:B------:R-:W-:Y:S02]  /*5c40*/  ISETP.GT.U32.AND P4, PT, R4, R17, PT ;  /* 0x000000110400720c */ /* 0x000fe40003f84070 */
[----:B------:R-:W-:Y:S01]  /*5c50*/  ISETP.GE.AND P3, PT, R2, RZ, PT ;  /* 0x000000ff0200720c */ /* 0x000fe20003f66270 */
[----:B------:R-:W-:-:S04]  /*5c60*/  IMAD.HI.U32 R2, R136, R9, RZ ;  /* 0x0000000988027227 */ /* 0x000fc800078e00ff */
[----:B--2---:R-:W-:Y:S02]  /*5c70*/  IMAD.MOV.U32 R184, RZ, RZ, R12 ;  /* 0x000000ffffb87224 */ /* 0x004fe400078e000c */
[----:B------:R-:W-:Y:S01]  /*5c80*/  IMAD.MOV.U32 R185, RZ, RZ, R13 ;  /* 0x000000ffffb97224 */ /* 0x000fe200078e000d */
[----:B------:R-:W-:-:S04]  /*5c90*/  LOP3.LUT R12, R140, 0x8a, RZ, 0xfc, !PT ;  /* 0x0000008a8c0c7812 */ /* 0x000fc800078efcff */
[----:B------:R3:W-:Y:S01]  /*5ca0*/  LDGSTS.E [R0+0x20008], desc[UR26][R184.64], !P5 ;  /* 0x20008000b8007fae */ /* 0x0007e2000e9a101a */
[----:B------:R-:W-:Y:S02]  /*5cb0*/  ISETP.GT.U32.AND P5, PT, R4, R19, PT ;  /* 0x000000130400720c */ /* 0x000fe40003fa4070 */
[----:B------:R-:W-:-:S05]  /*5cc0*/  IABS R13, R12 ;  /* 0x0000000c000d7213 */ /* 0x000fca0000000000 */
[----:B------:R-:W-:-:S04]  /*5cd0*/  IMAD.HI.U32 R8, R136, R13, RZ ;  /* 0x0000000d88087227 */ /* 0x000fc800078e00ff */
[----:B------:R-:W-:Y:S02]  /*5ce0*/  IMAD.MOV R8, RZ, RZ, -R8 ;  /* 0x000000ffff087224 */ /* 0x000fe400078e0a08 */
[----:B------:R-:W-:Y:S01]  /*5cf0*/  @!P5 IMAD.IADD R19, R19, 0x1, -R4 ;  /* 0x000000011313d824 */ /* 0x000fe200078e0a04 */
[----:B------:R-:W-:Y:S01]  /*5d00*/  ISETP.GE.U32.AND P5, PT, R6, 0x7fffffbd, PT ;  /* 0x7fffffbd0600780c */ /* 0x000fe20003fa6070 */
[----:B------:R-:W-:Y:S01]  /*5d10*/  IMAD R13, R4, R8, R13 ;  /* 0x00000008040d7224 */ /* 0x000fe200078e020d */
[----:B---3--:R-:W-:Y:S01]  /*5d20*/  MOV R184, R90 ;  /* 0x0000005a00b87202 */ /* 0x008fe20000000f00 */
[----:B------:R-:W-:-:S03]  /*5d30*/  IMAD.MOV.U32 R185, RZ, RZ, R91 ;  /* 0x000000ffffb97224 */ /* 0x000fc600078e005b */
[----:B------:R-:W-:Y:S01]  /*5d40*/  ISETP.GT.U32.AND P6, PT, R4, R13, PT ;  /* 0x0000000d0400720c */ /* 0x000fe20003fc4070 */
[----:B----4-:R-:W-:Y:S01]  /*5d50*/  IMAD.MOV.U32 R91, RZ, RZ, R11 ;  /* 0x000000ffff5b7224 */ /* 0x010fe200078e000b */
[----:B------:R-:W-:Y:S01]  /*5d60*/  IABS R11, R7 ;  /* 0x00000007000b7213 */ /* 0x000fe20000000000 */
[----:B------:R-:W-:Y:S01]  /*5d70*/  IMAD.MOV.U32 R90, RZ, RZ, R10 ;  /* 0x000000ffff5a7224 */ /* 0x000fe200078e000a */
[----:B------:R-:W-:-:S03]  /*5d80*/  LOP3.LUT R6, R140, 0x90, RZ, 0xfc, !PT ;  /* 0x000000908c067812 */ /* 0x000fc600078efcff */
[----:B------:R2:W-:Y:S01]  /*5d90*/  LDGSTS.E [R0+0x2000c], desc[UR26][R184.64], !P5 ;  /* 0x2000c000b8007fae */ /* 0x0005e2000e9a101a */
[----:B------:R-:W-:Y:S01]  /*5da0*/  ISETP.GT.U32.AND P5, PT, R4, R15, PT ;  /* 0x0000000f0400720c */ /* 0x000fe20003fa4070 */
[----:B------:R-:W-:Y:S01]  /*5db0*/  IMAD.HI.U32 R10, R136, R11, RZ ;  /* 0x0000000b880a7227 */ /* 0x000fe200078e00ff */
[----:B------:R-:W-:-:S03]  /*5dc0*/  IABS R8, R6 ;  /* 0x0000000600087213 */ /* 0x000fc60000000000 */
[----:B------:R-:W-:Y:S02]  /*5dd0*/  @!P6 IMAD.IADD R13, R13, 0x1, -R4 ;  /* 0x000000010d0de824 */ /* 0x000fe400078e0a04 */
[----:B------:R-:W-:Y:S02]  /*5de0*/  IMAD.MOV R10, RZ, RZ, -R10 ;  /* 0x000000ffff0a7224 */ /* 0x000fe400078e0a0a */
[----:B------:R-:W-:Y:S01]  /*5df0*/  IMAD.MOV R2, RZ, RZ, -R2 ;  /* 0x000000ffff027224 */ /* 0x000fe200078e0a02 */
[C---:B------:R-:W-:Y:S01]  /*5e00*/  ISETP.GT.U32.AND P6, PT, R4.reuse, R13, PT ;  /* 0x0000000d0400720c */ /* 0x040fe20003fc4070 */
[C---:B------:R-:W-:Y:S02]  /*5e10*/  IMAD R11, R4.reuse, R10, R11 ;  /* 0x0000000a040b7224 */ /* 0x040fe400078e020b */
[----:B------:R-:W-:Y:S02]  /*5e20*/  IMAD R9, R4, R2, R9 ;  /* 0x0000000204097224 */ /* 0x000fe400078e0209 */
[----:B------:R-:W-:-:S02]  /*5e30*/  @!P4 IMAD.IADD R17, R17, 0x1, -R4 ;  /* 0x000000011111c824 */ /* 0x000fc400078e0a04 */
[----:B------:R-:W-:-:S04]  /*5e40*/  IMAD.HI.U32 R10, R136, R8, RZ ;  /* 0x00000008880a7227 */ /* 0x000fc800078e00ff */
[----:B------:R-:W-:Y:S01]  /*5e50*/  @!P1 IMAD.MOV R19, RZ, RZ, -R19 ;  /* 0x000000ffff139224 */ /* 0x000fe200078e0a13 */
[----:B------:R-:W-:Y:S01]  /*5e60*/  ISETP.GE.AND P1, PT, R12, RZ, PT ;  /* 0x000000ff0c00720c */ /* 0x000fe20003f26270 */
[----:B------:R-:W-:Y:S02]  /*5e70*/  @!P5 IMAD.IADD R15, R15, 0x1, -R4 ;  /* 0x000000010f0fd824 */ /* 0x000fe400078e0a04 */
[----:B------:R-:W-:Y:S02]  /*5e80*/  VIADD R12, R178, 0xfffffffb ;  /* 0xfffffffbb20c7836 */ /* 0x000fe40000000000 */
[----:B------:R-:W-:Y:S02]  /*5e90*/  IMAD.MOV R10, RZ, RZ, -R10 ;  /* 0x000000ffff0a7224 */ /* 0x000fe400078e0a0a */
[----:B------:R-:W-:Y:S01]  /*5ea0*/  @!P2 IMAD.MOV R17, RZ, RZ, -R17 ;  /* 0x000000ffff11a224 */ /* 0x000fe200078e0a11 */
[C---:B------:R-:W-:Y:S01]  /*5eb0*/  ISETP.GT.U32.AND P2, PT, R4.reuse, R9, PT ;  /* 0x000000090400720c */ /* 0x040fe20003f44070 */
[----:B------:R-:W-:Y:S01]  /*5ec0*/  @!P3 IMAD.MOV R15, RZ, RZ, -R15 ;  /* 0x000000ffff0fb224 */ /* 0x000fe200078e0a0f */
[----:B------:R-:W-:Y:S01]  /*5ed0*/  ISETP.GE.AND P3, PT, R7, RZ, PT ;  /* 0x000000ff0700720c */ /* 0x000fe20003f66270 */
[----:B------:R-:W-:Y:S01]  /*5ee0*/  IMAD R7, R4, R10, R8 ;  /* 0x0000000a04077224 */ /* 0x000fe200078e0208 */
[----:B------:R-:W-:Y:S01]  /*5ef0*/  ISETP.GE.U32.AND P4, PT, R12, 0x7fffffbc, PT ;  /* 0x7fffffbc0c00780c */ /* 0x000fe20003f86070 */
[----:B------:R-:W-:Y:S01]  /*5f00*/  @!P6 IMAD.IADD R13, R13, 0x1, -R4 ;  /* 0x000000010d0de824 */ /* 0x000fe200078e0a04 */
[----:B------:R-:W-:-:S02]  /*5f10*/  ISETP.GT.U32.AND P5, PT, R4, R11, PT ;  /* 0x0000000b0400720c */ /* 0x000fc40003fa4070 */
[----:B------:R-:W-:Y:S02]  /*5f20*/  ISETP.GT.U32.AND P6, PT, R4, R7, PT ;  /* 0x000000070400720c */ /* 0x000fe40003fc4070 */
[----:B------:R-:W-:-:S03]  /*5f30*/  LOP3.LUT R2, R140, 0x92, RZ, 0xfc, !PT ;  /* 0x000000928c027812 */ /* 0x000fc600078efcff */
[----:B------:R-:W-:Y:S01]  /*5f40*/  @!P2 IMAD.IADD R9, R9, 0x1, -R4 ;  /* 0x000000010909a824 */ /* 0x000fe200078e0a04 */
[----:B------:R-:W-:-:S03]  /*5f50*/  IABS R10, R2 ;  /* 0x00000002000a7213 */ /* 0x000fc60000000000 */
[----:B------:R3:W-:Y:S01]  /*5f60*/  LDGSTS.E [R0+0x20010], desc[UR26][R180.64], !P4 ;  /* 0x20010000b4007fae */ /* 0x0007e2000e1a101a */
[----:B------:R-:W-:Y:S01]  /*5f70*/  ISETP.GE.AND P4, PT, R5, RZ, PT ;  /* 0x000000ff0500720c */ /* 0x000fe20003f86270 */
[----:B------:R-:W-:Y:S01]  /*5f80*/  IMAD.HI.U32 R12, R136, R10, RZ ;  /* 0x0000000a880c7227 */ /* 0x000fe200078e00ff */
[----:B------:R-:W-:Y:S02]  /*5f90*/  LOP3.LUT R5, R140, 0x94, RZ, 0xfc, !PT ;  /* 0x000000948c057812 */ /* 0x000fe400078efcff */
[----:B------:R-:W-:Y:S01]  /*5fa0*/  ISETP.GT.U32.AND P2, PT, R4, R9, PT ;  /* 0x000000090400720c */ /* 0x000fe20003f44070 */
[--C-:B------:R-:W-:Y:S01]  /*5fb0*/  @!P6 IMAD.IADD R7, R7, 0x1, -R4.reuse ;  /* 0x000000010707e824 */ /* 0x100fe200078e0a04 */
[----:B------:R-:W-:Y:S01]  /*5fc0*/  IABS R8, R5 ;  /* 0x0000000500087213 */ /* 0x000fe20000000000 */
[----:B------:R-:W-:Y:S02]  /*5fd0*/  @!P5 IMAD.IADD R11, R11, 0x1, -R4 ;  /* 0x000000010b0bd824 */ /* 0x000fe400078e0a04 */
[----:B------:R-:W-:-:S02]  /*5fe0*/  IMAD.MOV R12, RZ, RZ, -R12 ;  /* 0x000000ffff0c7224 */ /* 0x000fc400078e0a0c */
[----:B------:R-:W-:Y:S01]  /*5ff0*/  @!P1 IMAD.MOV R13, RZ, RZ, -R13 ;  /* 0x000000ffff0d9224 */ /* 0x000fe200078e0a0d */
[----:B------:R-:W-:Y:S01]  /*6000*/  ISETP.GE.AND P1, PT, R6, RZ, PT ;  /* 0x000000ff0600720c */ /* 0x000fe20003f26270 */
[C---:B------:R-:W-:Y:S01]  /*6010*/  IMAD R6, R4.reuse, R12, R10 ;  /* 0x0000000c04067224 */ /* 0x040fe200078e020a */
[----:B------:R-:W-:Y:S01]  /*6020*/  ISETP.GT.U32.AND P6, PT, R4, R7, PT ;  /* 0x000000070400720c */ /* 0x000fe20003fc4070 */
[----:B------:R-:W-:Y:S01]  /*6030*/  IMAD.HI.U32 R10, R136, R8, RZ ;  /* 0x00000008880a7227 */ /* 0x000fe200078e00ff */
[----:B------:R-:W-:-:S03]  /*6040*/  ISETP.GT.U32.AND P5, PT, R4, R11, PT ;  /* 0x0000000b0400720c */ /* 0x000fc60003fa4070 */
[----:B------:R-:W-:Y:S01]  /*6050*/  @!P2 IMAD.IADD R9, R9, 0x1, -R4 ;  /* 0x000000010909a824 */ /* 0x000fe200078e0a04 */
[----:B------:R-:W-:Y:S01]  /*6060*/  ISETP.GT.U32.AND P2, PT, R4, R6, PT ;  /* 0x000000060400720c */ /* 0x000fe20003f44070 */
[----:B------:R-:W-:-:S04]  /*6070*/  IMAD.MOV R10, RZ, RZ, -R10 ;  /* 0x000000ffff0a7224 */ /* 0x000fc800078e0a0a */
[C---:B------:R-:W-:Y:S02]  /*6080*/  IMAD R8, R4.reuse, R10, R8 ;  /* 0x0000000a04087224 */ /* 0x040fe400078e0208 */
[--C-:B------:R-:W-:Y:S02]  /*6090*/  @!P6 IMAD.IADD R7, R7, 0x1, -R4.reuse ;  /* 0x000000010707e824 */ /* 0x100fe400078e0a04 */
[--C-:B------:R-:W-:Y:S01]  /*60a0*/  @!P5 IMAD.IADD R11, R11, 0x1, -R4.reuse ;  /* 0x000000010b0bd824 */ /* 0x100fe200078e0a04 */
[----:B------:R-:W-:Y:S02]  /*60b0*/  ISETP.GT.U32.AND P6, PT, R4, R8, PT ;  /* 0x000000080400720c */ /* 0x000fe40003fc4070 */
[----:B------:R-:W-:Y:S02]  /*60c0*/  ISETP.GE.AND P5, PT, R2, RZ, PT ;  /* 0x000000ff0200720c */ /* 0x000fe40003fa6270 */
[----:B------:R-:W-:Y:S01]  /*60d0*/  LOP3.LUT R2, R140, 0x96, RZ, 0xfc, !PT ;  /* 0x000000968c027812 */ /* 0x000fe200078efcff */
[----:B------:R-:W-:-:S03]  /*60e0*/  @!P2 IMAD.IADD R6, R6, 0x1, -R4 ;  /* 0x000000010606a824 */ /* 0x000fc600078e0a04 */
[----:B------:R-:W-:Y:S01]  /*60f0*/  IABS R10, R2 ;  /* 0x00000002000a7213 */ /* 0x000fe20000000000 */
[----:B------:R-:W-:Y:S01]  /*6100*/  @!P4 IMAD.MOV R9, RZ, RZ, -R9 ;  /* 0x000000ffff09c224 */ /* 0x000fe200078e0a09 */
[----:B------:R-:W-:Y:S01]  /*6110*/  ISETP.GE.AND P4, PT, R2, RZ, PT ;  /* 0x000000ff0200720c */ /* 0x000fe20003f86270 */
[----:B------:R-:W-:Y:S01]  /*6120*/  @!P3 IMAD.MOV R11, RZ, RZ, -R11 ;  /* 0x000000ffff0bb224 */ /* 0x000fe200078e0a0b */
[----:B------:R-:W-:Y:S01]  /*6130*/  ISETP.GE.AND P3, PT, R5, RZ, PT ;  /* 0x000000ff0500720c */ /* 0x000fe20003f66270 */
[----:B------:R-:W-:Y:S01]  /*6140*/  IMAD.HI.U32 R5, R136, R10, RZ ;  /* 0x0000000a88057227 */ /* 0x000fe200078e00ff */
[----:B------:R-:W-:Y:S02]  /*6150*/  LOP3.LUT R2, R140, 0x98, RZ, 0xfc, !PT ;  /* 0x000000988c027812 */ /* 0x000fe400078efcff */
[----:B------:R-:W-:Y:S01]  /*6160*/  ISETP.GT.U32.AND P2, PT, R4, R6, PT ;  /* 0x000000060400720c */ /* 0x000fe20003f44070 */
[----:B------:R-:W-:Y:S01]  /*6170*/  @!P1 IMAD.MOV R7, RZ, RZ, -R7 ;  /* 0x000000ffff079224 */ /* 0x000fe200078e0a07 */
[----:B------:R-:W-:Y:S01]  /*6180*/  IABS R12, R2 ;  /* 0x00000002000c7213 */ /* 0x000fe20000000000 */
[----:B------:R-:W-:Y:S01]  /*6190*/  @!P6 IMAD.IADD R8, R8, 0x1, -R4 ;  /* 0x000000010808e824 */ /* 0x000fe200078e0a04 */
[----:B------:R-:W-:Y:S01]  /*61a0*/  ISETP.GE.AND P1, PT, R2, RZ, PT ;  /* 0x000000ff0200720c */ /* 0x000fe20003f26270 */
[----:B------:R-:W-:-:S03]  /*61b0*/  IMAD.MOV R2, RZ, RZ, -R5 ;  /* 0x000000ffff027224 */ /* 0x000fc600078e0a05 */
[C---:B------:R-:W-:Y:S01]  /*61c0*/  ISETP.GT.U32.AND P6, PT, R4.reuse, R8, PT ;  /* 0x000000080400720c */ /* 0x040fe20003fc4070 */
[----:B------:R-:W-:Y:S02]  /*61d0*/  IMAD R10, R4, R2, R10 ;  /* 0x00000002040a7224 */ /* 0x000fe400078e020a */
[----:B------:R-:W-:Y:S02]  /*61e0*/  IMAD.MOV.U32 R187, RZ, RZ, R89 ;  /* 0x000000ffffbb7224 */ /* 0x000fe400078e0059 */
[----:B------:R-:W-:Y:S01]  /*61f0*/  IMAD.HI.U32 R89, R136, R12, RZ ;  /* 0x0000000c88597227 */ /* 0x000fe200078e00ff */
[----:B------:R4:W-:Y:S03]  /*6200*/  STL.64 [R1+0x518], R70 ;  /* 0x0005184601007387 */ /* 0x0009e60000100a00 */
[----:B------:R-:W-:Y:S01]  /*6210*/  @!P2 IMAD.IADD R6, R6, 0x1, -R4 ;  /* 0x000000010606a824 */ /* 0x000fe200078e0a04 */
[----:B------:R-:W-:Y:S01]  /*6220*/  ISETP.GT.U32.AND P2, PT, R4, R10, PT ;  /* 0x0000000a0400720c */ /* 0x000fe20003f44070 */
[----:B--2---:R-:W-:-:S02]  /*6230*/  IMAD.MOV.U32 R185, RZ, RZ, R123 ;  /* 0x000000ffffb97224 */ /* 0x004fc400078e007b */
[----:B------:R-:W-:Y:S02]  /*6240*/  IMAD.MOV R89, RZ, RZ, -R89 ;  /* 0x000000ffff597224 */ /* 0x000fe400078e0a59 */
[----:B------:R-:W-:Y:S02]  /*6250*/  IMAD.MOV.U32 R123, RZ, RZ, R99 ;  /* 0x000000ffff7b7224 */ /* 0x000fe400078e0063 */
[----:B----4-:R-:W-:Y:S02]  /*6260*/  IMAD.MOV.U32 R70, RZ, RZ, R90 ;  /* 0x000000ffff467224 */ /* 0x010fe400078e005a */
[----:B------:R-:W-:Y:S02]  /*6270*/  VIADD R90, R178, 0xfffffffa ;  /* 0xfffffffab25a7836 */ /* 0x000fe40000000000 */
[----:B------:R-:W-:Y:S01]  /*6280*/  IMAD.MOV.U32 R99, RZ, RZ, R93 ;  /* 0x000000ffff637224 */ /* 0x000fe200078e005d */
[----:B------:R-:W-:Y:S01]  /*6290*/  LOP3.LUT R93, R140, 0x9c, RZ, 0xfc, !PT ;  /* 0x0000009c8c5d7812 */ /* 0x000fe200078efcff */
[----:B------:R-:W-:Y:S01]  /*62a0*/  IMAD R12, R4, R89, R12 ;  /* 0x00000059040c7224 */ /* 0x000fe200078e020c */
[----:B------:R-:W-:-:S02]  /*62b0*/  @!P6 IADD3 R8, PT, PT, R8, -R4, RZ ;  /* 0x800000040808e210 */ /* 0x000fc40007ffe0ff */
[----:B------:R-:W-:Y:S01]  /*62c0*/  ISETP.GE.U32.AND P6, PT, R90, 0x7fffffbb, PT ;  /* 0x7fffffbb5a00780c */ /* 0x000fe20003fc6070 */
[----:B------:R-:W-:Y:S01]  /*62d0*/  VIADD R90, R178, 0xfffffff9 ;  /* 0xfffffff9b25a7836 */ /* 0x000fe20000000000 */
[----:B------:R-:W-:Y:S01]  /*62e0*/  IABS R5, R93 ;  /* 0x0000005d00057213 */ /* 0x000fe20000000000 */
[----:B------:R-:W-:Y:S01]  /*62f0*/  @!P5 IMAD.MOV R6, RZ, RZ, -R6 ;  /* 0x000000ffff06d224 */ /* 0x000fe200078e0a06 */
[----:B------:R-:W-:Y:S01]  /*6300*/  ISETP.GT.U32.AND P5, PT, R4, R12, PT ;  /* 0x0000000c0400720c */ /* 0x000fe20003fa4070 */
[----:B------:R-:W-:Y:S01]  /*6310*/  IMAD.MOV.U32 R186, RZ, RZ, R88 ;  /* 0x000000ffffba7224 */ /* 0x000fe200078e0058 */
[----:B------:R-:W-:Y:S01]  /*6320*/  LOP3.LUT R88, R140, 0x9a, RZ, 0xfc, !PT ;  /* 0x0000009a8c587812 */ /* 0x000fe200078efcff */
[----:B------:R-:W-:Y:S01]  /*6330*/  @!P2 IMAD.IADD R10, R10, 0x1, -R4 ;  /* 0x000000010a0aa824 */ /* 0x000fe200078e0a04 */
[----:B------:R-:W-:Y:S01]  /*6340*/  ISETP.GE.U32.AND P2, PT, R90, 0x7fffffba, PT ;  /* 0x7fffffba5a00780c */ /* 0x000fe20003f46070 */
[----:B------:R-:W-:Y:S01]  /*6350*/  IMAD.HI.U32 R89, R136, R5, RZ ;  /* 0x0000000588597227 */ /* 0x000fe200078e00ff */
[----:B------:R-:W-:-:S03]  /*6360*/  IABS R2, R88 ;  /* 0x0000005800027213 */ /* 0x000fc60000000000 */
[----:B------:R-:W-:Y:S01]  /*6370*/  IMAD.MOV R89, RZ, RZ, -R89 ;  /* 0x000000ffff597224 */ /* 0x000fe200078e0a59 */
[----:B------:R-:W-:Y:S01]  /*6380*/  LDGSTS.E [R0+0x20014], desc[UR26][R186.64], !P6 ;  /* 0x20014000ba007fae */ /* 0x000fe2000f1a101a */
[----:B------:R-:W-:Y:S02]  /*6390*/  IMAD.MOV.U32 R71, RZ, RZ, R91 ;  /* 0x000000ffff477224 */ /* 0x000fe400078e005b */
[----:B------:R-:W-:-:S04]  /*63a0*/  IMAD.HI.U32 R91, R136, R2, RZ ;  /* 0x00000002885b7227 */ /* 0x000fc800078e00ff */
[----:B------:R-:W-:Y:S01]  /*63b0*/  IMAD R5, R4, R89, R5 ;  /* 0x0000005904057224 */ /* 0x000fe200078e0205 */
[----:B------:R2:W-:Y:S01]  /*63c0*/  LDGSTS.E [R0+0x20018], desc[UR26][R70.64], !P2 ;  /* 0x2001800046007fae */ /* 0x0005e2000d1a101a */
[----:B------:R-:W-:Y:S01]  /*63d0*/  @!P5 IMAD.IADD R12, R12, 0x1, -R4 ;  /* 0x000000010c0cd824 */ /* 0x000fe200078e0a04 */
[C---:B------:R-:W-:Y:S01]  /*63e0*/  ISETP.GT.U32.AND P5, PT, R4.reuse, R10, PT ;  /* 0x0000000a0400720c */ /* 0x040fe20003fa4070 */
[----:B---3--:R-:W-:Y:S02]  /*63f0*/  IMAD.MOV.U32 R181, RZ, RZ, R139 ;  /* 0x000000ffffb57224 */ /* 0x008fe400078e008b */
[----:B------:R-:W-:Y:S01]  /*6400*/  @!P3 IMAD.MOV R8, RZ, RZ, -R8 ;  /* 0x000000ffff08b224 */ /* 0x000fe200078e0a08 */
[----:B------:R-:W-:Y:S01]  /*6410*/  ISETP.GT.U32.AND P3, PT, R4, R5, PT ;  /* 0x000000050400720c */ /* 0x000fe20003f64070 */
[----:B------:R-:W-:Y:S01]  /*6420*/  IMAD.MOV R91, RZ, RZ, -R91 ;  /* 0x000000ffff5b7224 */ /* 0x000fe200078e0a5b */
[----:B------:R-:W-:Y:S01]  /*6430*/  LOP3.LUT R90, R140, 0xa0, RZ, 0xfc, !PT ;  /* 0x000000a08c5a7812 */ /* 0x000fe200078efcff */
[----:B------:R-:W-:Y:S01]  /*6440*/  IMAD.MOV.U32 R184, RZ, RZ, R122 ;  /* 0x000000ffffb87224 */ /* 0x000fe200078e007a */
[----:B------:R-:W3:Y:S01]  /*6450*/  LDL.LU.64 R186, [R1+0x540] ;  /* 0x0005400001ba7983 */ /* 0x000ee20000300a00 */
[----:B--2---:R-:W-:-:S02]  /*6460*/  IMAD.MOV.U32 R71, RZ, RZ, R185 ;  /* 0x000000ffff477224 */ /* 0x004fc400078e00b9 */
[----:B------:R-:W-:Y:S02]  /*6470*/  IMAD.MOV.U32 R185, RZ, RZ, R181 ;  /* 0x000000ffffb97224 */ /* 0x000fe400078e00b5 */
[C---:B------:R-:W-:Y:S02]  /*6480*/  IMAD R2, R4.reuse, R91, R2 ;  /* 0x0000005b04027224 */ /* 0x040fe400078e0202 */
[----:B------:R-:W-:Y:S01]  /*6490*/  IMAD.MOV.U32 R181, RZ, RZ, R161 ;  /* 0x000000ffffb57224 */ /* 0x000fe200078e00a1 */
[----:B------:R-:W-:Y:S01]  /*64a0*/  IABS R89, R90 ;  /* 0x0000005a00597213 */ /* 0x000fe20000000000 */
[----:B------:R-:W-:Y:S02]  /*64b0*/  IMAD.MOV.U32 R161, RZ, RZ, R133 ;  /* 0x000000ffffa17224 */ /* 0x000fe400078e0085 */
[----:B------:R-:W-:Y:S02]  /*64c0*/  IMAD.MOV.U32 R133, RZ, RZ, R131 ;  /* 0x000000ffff857224 */ /* 0x000fe400078e0083 */
[----:B------:R-:W-:Y:S01]  /*64d0*/  IMAD.MOV.U32 R131, RZ, RZ, R95 ;  /* 0x000000ffff837224 */ /* 0x000fe200078e005f */
[----:B------:R-:W-:Y:S01]  /*64e0*/  ISETP.GT.U32.AND P2, PT, R4, R2, PT ;  /* 0x000000020400720c */ /* 0x000fe20003f44070 */
[----:B------:R-:W-:-:S02]  /*64f0*/  VIADD R95, R178, 0xfffffff8 ;  /* 0xfffffff8b25f7836 */ /* 0x000fc40000000000 */
[----:B------:R-:W-:-:S04]  /*6500*/  IMAD.HI.U32 R91, R136, R89, RZ ;  /* 0x00000059885b7227 */ /* 0x000fc800078e00ff */
[--C-:B------:R-:W-:Y:S01]  /*6510*/  @!P5 IMAD.IADD R10, R10, 0x1, -R4.reuse ;  /* 0x000000010a0ad824 */ /* 0x100fe200078e0a04 */
[----:B------:R-:W-:Y:S01]  /*6520*/  ISETP.GE.U32.AND P5, PT, R95, 0x7fffffb9, PT ;  /* 0x7fffffb95f00780c */ /* 0x000fe20003fa6070 */
[----:B------:R-:W-:Y:S02]  /*6530*/  @!P3 IMAD.IADD R5, R5, 0x1, -R4 ;  /* 0x000000010505b824 */ /* 0x000fe400078e0a04 */
[----:B------:R-:W-:Y:S02]  /*6540*/  IMAD.MOV R91, RZ, RZ, -R91 ;  /* 0x000000ffff5b7224 */ /* 0x000fe400078e0a5b */
[----:B------:R-:W-:Y:S01]  /*6550*/  IMAD.MOV.U32 R180, RZ, RZ, R138 ;  /* 0x000000ffffb47224 */ /* 0x000fe200078e008a */
[C---:B------:R-:W-:Y:S01]  /*6560*/  ISETP.GT.U32.AND P3, PT, R4.reuse, R5, PT ;  /* 0x000000050400720c */ /* 0x040fe20003f64070 */
[----:B------:R-:W-:Y:S01]  /*6570*/  IMAD R89, R4, R91, R89 ;  /* 0x0000005b04597224 */ /* 0x000fe200078e0259 */
[----:B------:R-:W-:Y:S01]  /*6580*/  LOP3.LUT R91, R140, 0xa2, RZ, 0xfc, !PT ;  /* 0x000000a28c5b7812 */ /* 0x000fe200078efcff */
[----:B------:R-:W-:Y:S01]  /*6590*/  IMAD.MOV.U32 R70, RZ, RZ, R184 ;  /* 0x000000ffff467224 */ /* 0x000fe200078e00b8 */
[----:B------:R-:W-:Y:S01]  /*65a0*/  MOV R122, R98 ;  /* 0x00000062007a7202 */ /* 0x000fe20000000f00 */
[----:B------:R-:W-:Y:S01]  /*65b0*/  @!P2 IMAD.IADD R2, R2, 0x1, -R4 ;  /* 0x000000010202a824 */ /* 0x000fe200078e0a04 */
[----:B------:R-:W-:Y:S01]  /*65c0*/  ISETP.GE.AND P2, PT, R93, RZ, PT ;  /* 0x000000ff5d00720c */ /* 0x000fe20003f46270 */
[----:B------:R-:W-:Y:S01]  /*65d0*/  IMAD.MOV.U32 R98, RZ, RZ, R92 ;  /* 0x000000ffff627224 */ /* 0x000fe200078e005c */
[----:B------:R-:W-:Y:S01]  /*65e0*/  IABS R93, R91 ;  /* 0x0000005b005d7213 */ /* 0x000fe20000000000 */
[----:B------:R-:W-:Y:S01]  /*65f0*/  IMAD.MOV.U32 R184, RZ, RZ, R180 ;  /* 0x000000ffffb87224 */ /* 0x000fe200078e00b4 */
[----:B------:R2:W-:Y:S01]  /*6600*/  LDGSTS.E [R0+0x2001c], desc[UR26][R70.64], !P5 ;  /* 0x2001c00046007fae */ /* 0x0005e2000e9a101a */
[----:B------:R-:W-:-:S02]  /*6610*/  IMAD.MOV.U32 R139, RZ, RZ, R101 ;  /* 0x000000ffff8b7224 */ /* 0x000fc400078e0065 */
[----:B------:R-:W-:Y:S01]  /*6620*/  IMAD.MOV.U32 R101, RZ, RZ, R97 ;  /* 0x000000ffff657224 */ /* 0x000fe200078e0061 */
[----:B------:R-:W-:Y:S01]  /*6630*/  LOP3.LUT R97, R140, 0x9e, RZ, 0xfc, !PT ;  /* 0x0000009e8c617812 */ /* 0x000fe200078efcff */
[----:B------:R-:W-:Y:S02]  /*6640*/  @!P3 IMAD.IADD R5, R5, 0x1, -R4 ;  /* 0x000000010505b824 */ /* 0x000fe400078e0a04 */
[----:B--2---:R-:W-:Y:S01]  /*6650*/  IMAD.MOV.U32 R70, RZ, RZ, R184 ;  /* 0x000000ffff467224 */ /* 0x004fe200078e00b8 */
[----:B------:R-:W-:Y:S01]  /*6660*/  MOV R184, R98 ;  /* 0x0000006200b87202 */ /* 0x000fe20000000f00 */
[----:B------:R-:W-:Y:S01]  /*6670*/  IMAD.HI.U32 R98, R136, R93, RZ ;  /* 0x0000005d88627227 */ /* 0x000fe200078e00ff */
[----:B------:R-:W-:Y:S02]  /*6680*/  IABS R92, R97 ;  /* 0x00000061005c7213 */ /* 0x000fe40000000000 */
[----:B------:R-:W-:Y:S01]  /*6690*/  ISETP.GE.AND P3, PT, R97, RZ, PT ;  /* 0x000000ff6100720c */ /* 0x000fe20003f66270 */
[----:B------:R-:W-:-:S02]  /*66a0*/  IMAD.MOV.U32 R71, RZ, RZ, R185 ;  /* 0x000000ffff477224 */ /* 0x000fc400078e00b9 */
[----:B------:R-:W-:Y:S02]  /*66b0*/  IMAD.MOV.U32 R185, RZ, RZ, R99 ;  /* 0x000000ffffb97224 */ /* 0x000fe400078e0063 */
[----:B------:R-:W-:Y:S02]  /*66c0*/  IMAD.MOV R97, RZ, RZ, -R98 ;  /* 0x000000ffff617224 */ /* 0x000fe400078e0a62 */
[----:B------:R-:W2:Y:S01]  /*66d0*/  LDL.64 R98, [R1+0x128] ;  /* 0x0001280001627983 */ /* 0x000ea20000100a00 */
[C---:B------:R-:W-:Y:S01]  /*66e0*/  ISETP.GT.U32.AND P6, PT, R4.reuse, R12, PT ;  /* 0x0000000c0400720c */ /* 0x040fe20003fc4070 */
[----:B------:R-:W-:Y:S02]  /*66f0*/  IMAD.MOV.U32 R180, RZ, RZ, R160 ;  /* 0x000000ffffb47224 */ /* 0x000fe400078e00a0 */
[----:B------:R-:W-:Y:S02]  /*6700*/  IMAD.MOV.U32 R160, RZ, RZ, R132 ;  /* 0x000000ffffa07224 */ /* 0x000fe400078e0084 */
[----:B------:R-:W-:Y:S01]  /*6710*/  IMAD.MOV.U32 R132, RZ, RZ, R130 ;  /* 0x000000ffff847224 */ /* 0x000fe200078e0082 */
[----:B------:R-:W-:Y:S01]  /*6720*/  ISETP.GT.U32.AND P5, PT, R4, R2, PT ;  /* 0x000000020400720c */ /* 0x000fe20003fa4070 */
[----:B------:R-:W-:-:S02]  /*6730*/  IMAD.MOV.U32 R130, RZ, RZ, R94 ;  /* 0x000000ffff827224 */ /* 0x000fc400078e005e */
[----:B------:R-:W-:-:S04]  /*6740*/  IMAD.HI.U32 R94, R136, R92, RZ ;  /* 0x0000005c885e7227 */ /* 0x000fc800078e00ff */
[----:B------:R-:W-:Y:S02]  /*6750*/  IMAD.MOV R94, RZ, RZ, -R94 ;  /* 0x000000ffff5e7224 */ /* 0x000fe400078e0a5e */
[----:B------:R-:W-:Y:S01]  /*6760*/  @!P6 IMAD.IADD R12, R12, 0x1, -R4 ;  /* 0x000000010c0ce824 */ /* 0x000fe200078e0a04 */
[----:B------:R-:W-:Y:S01]  /*6770*/  ISETP.GE.AND P6, PT, R88, RZ, PT ;  /* 0x000000ff5800720c */ /* 0x000fe20003fc6270 */
[----:B------:R-:W-:Y:S02]  /*6780*/  IMAD R88, R4, R94, R92 ;  /* 0x0000005e04587224 */ /* 0x000fe400078e025c */
[----:B------:R-:W-:Y:S02]  /*6790*/  @!P1 IMAD.MOV R12, RZ, RZ, -R12 ;  /* 0x000000ffff0c9224 */ /* 0x000fe400078e0a0c */
[----:B------:R-:W-:Y:S01]  /*67a0*/  @!P5 IMAD.IADD R2, R2, 0x1, -R4 ;  /* 0x000000010202d824 */ /* 0x000fe200078e0a04 */
[C---:B------:R-:W-:Y:S02]  /*67b0*/  ISETP.GT.U32.AND P1, PT, R4.reuse, R88, PT ;  /* 0x000000580400720c */ /* 0x040fe40003f24070 */
[----:B------:R-:W-:Y:S01]  /*67c0*/  ISETP.GT.U32.AND P5, PT, R4, R89, PT ;  /* 0x000000590400720c */ /* 0x000fe20003fa4070 */
[----:B------:R-:W-:-:S02]  /*67d0*/  VIADD R92, R178, 0xfffffff7 ;  /* 0xfffffff7b25c7836 */ /* 0x000fc40000000000 */
[----:B------:R-:W-:Y:S02]  /*67e0*/  @!P4 IMAD.MOV R10, RZ, RZ, -R10 ;  /* 0x000000ffff0ac224 */ /* 0x000fe400078e0a0a */
[----:B------:R-:W-:Y:S01]  /*67f0*/  IMAD.MOV.U32 R138, RZ, RZ, R100 ;  /* 0x000000ffff8a7224 */ /* 0x000fe200078e0064 */
[----:B------:R-:W-:Y:S01]  /*6800*/  ISETP.GE.U32.AND P4, PT, R92, 0x7fffffb8, PT ;  /* 0x7fffffb85c00780c */ /* 0x000fe20003f86070 */
[----:B------:R-:W-:Y:S01]  /*6810*/  IMAD.MOV.U32 R100, RZ, RZ, R96 ;  /* 0x000000ffff647224 */ /* 0x000fe200078e0060 */
[----:B------:R-:W-:-:S03]  /*6820*/  LOP3.LUT R96, R140, 0xa4, RZ, 0xfc, !PT ;  /* 0x000000a48c607812 */ /* 0x000fc600078efcff */
[--C-:B------:R-:W-:Y:S01]  /*6830*/  @!P1 IMAD.IADD R88, R88, 0x1, -R4.reuse ;  /* 0x0000000158589824 */ /* 0x100fe200078e0a04 */
[----:B------:R-:W-:Y:S01]  /*6840*/  ISETP.GE.AND P1, PT, R90, RZ, PT ;  /* 0x000000ff5a00720c */ /* 0x000fe20003f26270 */
[----:B------:R-:W-:Y:S01]  /*6850*/  @!P5 IMAD.IADD R89, R89, 0x1, -R4 ;  /* 0x000000015959d824 */ /* 0x000fe200078e0a04 */
[----:B------:R-:W-:Y:S01]  /*6860*/  IABS R95, R96 ;  /* 0x00000060005f7213 */ /* 0x000fe20000000000 */
[----:B------:R-:W-:Y:S01]  /*6870*/  IMAD R90, R4, R97, R93 ;  /* 0x00000061045a7224 */ /* 0x000fe200078e025d */
[----:B------:R-:W-:Y:S01]  /*6880*/  LOP3.LUT R94, R140, 0xa6, RZ, 0xfc, !PT ;  /* 0x000000a68c5e7812 */ /* 0x000fe200078efcff */
[----:B------:R-:W-:Y:S01]  /*6890*/  @!P6 IMAD.MOV R2, RZ, RZ, -R2 ;  /* 0x000000ffff02e224 */ /* 0x000fe200078e0a02 */
[----:B------:R-:W-:Y:S01]  /*68a0*/  ISETP.GT.U32.AND P5, PT, R4, R89, PT ;  /* 0x000000590400720c */ /* 0x000fe20003fa4070 */
[----:B------:R-:W-:Y:S01]  /*68b0*/  IMAD.HI.U32 R97, R136, R95, RZ ;  /* 0x0000005f88617227 */ /* 0x000fe200078e00ff */
[----:B------:R-:W-:Y:S02]  /*68c0*/  ISETP.GT.U32.AND P6, PT, R4, R90, PT ;  /* 0x0000005a0400720c */ /* 0x000fe40003fc4070 */
[----:B------:R-:W-:Y:S01]  /*68d0*/  IABS R92, R94 ;  /* 0x0000005e005c7213 */ /* 0x000fe20000000000 */
[----:B------:R-:W-:-:S02]  /*68e0*/  IMAD.MOV R97, RZ, RZ, -R97 ;  /* 0x000000ffff617224 */ /* 0x000fc400078e0a61 */
[----:B------:R-:W-:Y:S01]  /*68f0*/  @!P2 IMAD.MOV R5, RZ, RZ, -R5 ;  /* 0x000000ffff05a224 */ /* 0x000fe200078e0a05 */
[----:B------:R-:W-:Y:S01]  /*6900*/  ISETP.GE.AND P2, PT, R91, RZ, PT ;  /* 0x000000ff5b00720c */ /* 0x000fe20003f46270 */
[----:B------:R-:W-:-:S04]  /*6910*/  IMAD.HI.U32 R93, R136, R92, RZ ;  /* 0x0000005c885d7227 */ /* 0x000fc800078e00ff */
[----:B------:R-:W-:Y:S02]  /*6920*/  IMAD R91, R4, R97, R95 ;  /* 0x00000061045b7224 */ /* 0x000fe400078e025f */
[----:B------:R-:W-:Y:S02]  /*6930*/  IMAD.MOV R93, RZ, RZ, -R93 ;  /* 0x000000ffff5d7224 */ /* 0x000fe400078e0a5d */
[----:B------:R-:W-:Y:S02]  /*6940*/  VIADD R97, R178, 0xfffffff6 ;  /* 0xfffffff6b2617836 */ /* 0x000fe40000000000 */
[--C-:B------:R-:W-:Y:S01]  /*6950*/  @!P5 IMAD.IADD R89, R89, 0x1, -R4.reuse ;  /* 0x000000015959d824 */ /* 0x100fe200078e0a04 */
[----:B------:R-:W-:Y:S01]  /*6960*/  ISETP.GT.U32.AND P5, PT, R4, R91, PT ;  /* 0x0000005b0400720c */ /* 0x000fe20003fa4070 */
[----:B------:R-:W-:Y:S01]  /*6970*/  @!P6 IMAD.IADD R90, R90, 0x1, -R4 ;  /* 0x000000015a5ae824 */ /* 0x000fe200078e0a04 */
[----:B------:R-:W-:Y:S01]  /*6980*/  LOP3.LUT R95, R140, 0xa8, RZ, 0xfc, !PT ;  /* 0x000000a88c5f7812 */ /* 0x000fe200078efcff */
[----:B------:R-:W-:-:S03]  /*6990*/  IMAD R92, R4, R93, R92 ;  /* 0x0000005d045c7224 */ /* 0x000fc600078e025c */
[----:B------:R-:W-:Y:S02]  /*69a0*/  IABS R93, R95 ;  /* 0x0000005f005d7213 */ /* 0x000fe40000000000 */
[C---:B------:R-:W-:Y:S01]  /*69b0*/  ISETP.GT.U32.AND P6, PT, R4.reuse, R90, PT ;  /* 0x0000005a0400720c */ /* 0x040fe20003fc4070 */
[----:B------:R-:W-:Y:S01]  /*69c0*/  @!P1 IMAD.MOV R89, RZ, RZ, -R89 ;  /* 0x000000ffff599224 */ /* 0x000fe200078e0a59 */
[----:B------:R-:W-:-:S03]  /*69d0*/  ISETP.GT.U32.AND P1, PT, R4, R92, PT ;  /* 0x0000005c0400720c */ /* 0x000fc60003f24070 */
[----:B------:R-:W-:-:S05]  /*69e0*/  @!P5 IMAD.IADD R91, R91, 0x1, -R4 ;  /* 0x000000015b5bd824 */ /* 0x000fca00078e0a04 */
[----:B------:R-:W-:-:S03]  /*69f0*/  ISETP.GT.U32.AND P5, PT, R4, R91, PT ;  /* 0x0000005b0400720c */ /* 0x000fc60003fa4070 */
[--C-:B------:R-:W-:Y:S02]  /*6a00*/  @!P6 IMAD.IADD R90, R90, 0x1, -R4.reuse ;  /* 0x000000015a5ae824 */ /* 0x100fe400078e0a04 */
[----:B------:R-:W-:Y:S02]  /*6a10*/  @!P1 IMAD.IADD R92, R92, 0x1, -R4 ;  /* 0x000000015c5c9824 */ /* 0x000fe400078e0a04 */
[----:B------:R-:W-:-:S03]  /*6a20*/  @!P2 IMAD.MOV R90, RZ, RZ, -R90 ;  /* 0x000000ffff5aa224 */ /* 0x000fc600078e0a5a */
[----:B------:R-:W-:Y:S02]  /*6a30*/  ISETP.GT.U32.AND P1, PT, R4, R92, PT ;  /* 0x0000005c0400720c */ /* 0x000fe40003f24070 */
[----:B------:R-:W-:Y:S01]  /*6a40*/  ISETP.GE.AND P6, PT, R95, RZ, PT ;  /* 0x000000ff5f00720c */ /* 0x000fe20003fc6270 */
[----:B------:R-:W-:Y:S01]  /*6a50*/  @!P5 IMAD.IADD R91, R91, 0x1, -R4 ;  /* 0x000000015b5bd824 */ /* 0x000fe200078e0a04 */
[----:B------:R-:W-:-:S09]  /*6a60*/  LOP3.LUT R95, R140, 0xac, RZ, 0xfc, !PT ;  /* 0x000000ac8c5f7812 */ /* 0x000fd200078efcff */
[----:B------:R-:W-:Y:S01]  /*6a70*/  @!P1 IADD3 R92, PT, PT, R92, -R4, RZ ;  /* 0x800000045c5c9210 */ /* 0x000fe20007ffe0ff */
[----:B--2---:R2:W-:Y:S01]  /*6a80*/  LDGSTS.E [R0+0x20020], desc[UR26][R98.64], !P4 ;  /* 0x2002000062007fae */ /* 0x0045e2000e1a101a */
[----:B------:R-:W-:-:S13]  /*6a90*/  ISETP.GT.U32.AND P4, PT, R4, R88, PT ;  /* 0x000000580400720c */ /* 0x000fda0003f84070 */
[----:B------:R-:W-:Y:S01]  /*6aa0*/  @!P4 IMAD.IADD R88, R88, 0x1, -R4 ;  /* 0x000000015858c824 */ /* 0x000fe200078e0a04 */
[----:B------:R-:W-:Y:S01]  /*6ab0*/  ISETP.GE.U32.AND P4, PT, R97, 0x7fffffb7, PT ;  /* 0x7fffffb76100780c */ /* 0x000fe20003f86070 */
[----:B--2---:R-:W-:Y:S01]  /*6ac0*/  IMAD.HI.U32 R98, R136, R93, RZ ;  /* 0x0000005d88627227 */ /* 0x004fe200078e00ff */
[----:B------:R-:W-:-:S03]  /*6ad0*/  LOP3.LUT R97, R140, 0xaa, RZ, 0xfc, !PT ;  /* 0x000000aa8c617812 */ /* 0x000fc600078efcff */
[----:B------:R-:W-:Y:S01]  /*6ae0*/  @!P3 IMAD.MOV R88, RZ, RZ, -R88 ;  /* 0x000000ffff58b224 */ /* 0x000fe200078e0a58 */
[----:B------:R-:W-:Y:S01]  /*6af0*/  ISETP.GE.AND P3, PT, R96, RZ, PT ;  /* 0x000000ff6000720c */ /* 0x000fe20003f66270 */
[----:B------:R-:W-:Y:S01]  /*6b00*/  IMAD.MOV R98, RZ, RZ, -R98 ;  /* 0x000000ffff627224 */ /* 0x000fe200078e0a62 */
[----:B------:R-:W-:-:S03]  /*6b10*/  IABS R96, R97 ;  /* 0x0000006100607213 */ /* 0x000fc60000000000 */
[----:B------:R-:W-:Y:S02]  /*6b20*/  IMAD R93, R4, R98, R93 ;  /* 0x00000062045d7224 */ /* 0x000fe400078e025d */
[----:B------:R-:W-:Y:S01]  /*6b30*/  LDGSTS.E [R0+0x20024], desc[UR26][R70.64], !P4 ;  /* 0x2002400046007fae */ /* 0x000fe2000e1a101a */
[----:B------:R-:W-:Y:S01]  /*6b40*/  ISETP.GE.AND P4, PT, R94, RZ, PT ;  /* 0x000000ff5e00720c */ /* 0x000fe20003f86270 */
[----:B------:R-:W-:Y:S01]  /*6b50*/  IMAD.MOV.U32 R94, RZ, RZ, R96 ;  /* 0x000000ffff5e7224 */ /* 0x000fe200078e0060 */
[----:B------:R-:W-:-:S03]  /*6b60*/  ISETP.GT.U32.AND P2, PT, R4, R93, PT ;  /* 0x0000005d0400720c */ /* 0x000fc60003f44070 */
[----:B------:R-:W-:-:S04]  /*6b70*/  IMAD.HI.U32 R96, R136, R94, RZ ;  /* 0x0000005e88607227 */ /* 0x000fc800078e00ff */
[----:B------:R-:W-:-:S04]  /*6b80*/  IMAD.MOV R96, RZ, RZ, -R96 ;  /* 0x000000ffff607224 */ /* 0x000fc800078e0a60 */
[----:B------:R-:W-:Y:S02]  /*6b90*/  IMAD R94, R4, R96, R94 ;  /* 0x00000060045e7224 */ /* 0x000fe400078e025e */
[----:B------:R-:W-:Y:S02]  /*6ba0*/  VIADD R96, R178, 0xfffffff5 ;  /* 0xfffffff5b2607836 */ /* 0x000fe40000000000 */
[----:B------:R-:W-:Y:S01]  /*6bb0*/  @!P3 IMAD.MOV R91, RZ, RZ, -R91 ;  /* 0x000000ffff5bb224 */ /* 0x000fe200078e0a5b */
[----:B------:R-:W-:Y:S01]  /*6bc0*/  ISETP.GT.U32.AND P3, PT, R4, R94, PT ;  /* 0x0000005e0400720c */ /* 0x000fe20003f64070 */
[----:B------:R-:W-:Y:S01]  /*6bd0*/  @!P2 IMAD.IADD R93, R93, 0x1, -R4 ;  /* 0x000000015d5da824 */ /* 0x000fe200078e0a04 */
[----:B------:R-:W-:Y:S02]  /*6be0*/  IABS R98, R95 ;  /* 0x0000005f00627213 */ /* 0x000fe40000000000 */
[----:B------:R-:W-:Y:S02]  /*6bf0*/  ISETP.GE.U32.AND P1, PT, R96, 0x7fffffb6, PT ;  /* 0x7fffffb66000780c */ /* 0x000fe40003f26070 */
[----:B------:R-:W-:Y:S01]  /*6c00*/  ISETP.GT.U32.AND P2, PT, R4, R93, PT ;  /* 0x0000005d0400720c */ /* 0x000fe20003f44070 */
[----:B------:R-:W-:Y:S01]  /*6c10*/  IMAD.HI.U32 R99, R136, R98, RZ ;  /* 0x0000006288637227 */ /* 0x000fe200078e00ff */
[----:B------:R-:W-:-:S02]  /*6c20*/  ISETP.GE.AND P5, PT, R97, RZ, PT ;  /* 0x000000ff6100720c */ /* 0x000fc40003fa6270 */
[----:B------:R-:W-:Y:S01]  /*6c30*/  LOP3.LUT R97, R140, 0xae, RZ, 0xfc, !PT ;  /* 0x000000ae8c617812 */ /* 0x000fe200078efcff */
[----:B------:R-:W-:Y:S02]  /*6c40*/  IMAD.MOV R99, RZ, RZ, -R99 ;  /* 0x000000ffff637224 */ /* 0x000fe400078e0a63 */
[----:B------:R-:W-:Y:S01]  /*6c50*/  @!P4 IMAD.MOV R92, RZ, RZ, -R92 ;  /* 0x000000ffff5cc224 */ /* 0x000fe200078e0a5c */
[----:B------:R-:W-:Y:S01]  /*6c60*/  ISETP.GE.AND P4, PT, R95, RZ, PT ;  /* 0x000000ff5f00720c */ /* 0x000fe20003f86270 */
[----:B------:R-:W-:Y:S01]  /*6c70*/  @!P3 IMAD.IADD R94, R94, 0x1, -R4 ;  /* 0x000000015e5eb824 */ /* 0x000fe200078e0a04 */
[----:B------:R-:W-:Y:S01]  /*6c80*/  IABS R96, R97 ;  /* 0x0000006100607213 */ /* 0x000fe20000000000 */
[C---:B------:R-:W-:Y:S01]  /*6c90*/  IMAD R95, R4.reuse, R99, R98 ;  /* 0x00000063045f7224 */ /* 0x040fe200078e0262 */
[----:B------:R2:W-:Y:S01]  /*6ca0*/  LDGSTS.E [R0+0x20028], desc[UR26][R100.64], !P1 ;  /* 0x2002800064007fae */ /* 0x0005e2000c9a101a */
[----:B------:R-:W-:Y:S01]  /*6cb0*/  @!P2 IMAD.IADD R93, R93, 0x1, -R4 ;  /* 0x000000015d5da824 */ /* 0x000fe200078e0a04 */
[----:B------:R-:W-:Y:S01]  /*6cc0*/  ISETP.GT.U32.AND P1, PT, R4, R94, PT ;  /* 0x0000005e0400720c */ /* 0x000fe20003f24070 */
[----:B------:R-:W-:Y:S01]  /*6cd0*/  IMAD.HI.U32 R98, R136, R96, RZ ;  /* 0x0000006088627227 */ /* 0x000fe200078e00ff */
[----:B------:R-:W-:-:S03]  /*6ce0*/  ISETP.GT.U32.AND P2, PT, R4, R95, PT ;  /* 0x0000005f0400720c */ /* 0x000fc60003f44070 */
[----:B------:R-:W-:Y:S02]  /*6cf0*/  IMAD.MOV R98, RZ, RZ, -R98 ;  /* 0x000000ffff627224 */ /* 0x000fe400078e0a62 */
[----:B------:R-:W-:Y:S01]  /*6d00*/  VIADD R99, R178, 0xfffffff4 ;  /* 0xfffffff4b2637836 */ /* 0x000fe20000000000 */
[----:B--2---:R-:W-:Y:S01]  /*6d10*/  LOP3.LUT R100, R140, 0xb0, RZ, 0xfc, !PT ;  /* 0x000000b08c647812 */ /* 0x004fe200078efcff */
[----:B------:R-:W-:-:S03]  /*6d20*/  IMAD R96, R4, R98, R96 ;  /* 0x0000006204607224 */ /* 0x000fc600078e0260 */
[----:B------:R-:W-:Y:S02]  /*6d30*/  ISETP.GE.U32.AND P3, PT, R99, 0x7fffffb5, PT ;  /* 0x7fffffb56300780c */ /* 0x000fe40003f66070 */
[----:B------:R-:W-:Y:S01]  /*6d40*/  IABS R101, R100 ;  /* 0x0000006400657213 */ /* 0x000fe20000000000 */
[--C-:B------:R-:W-:Y:S01]  /*6d50*/  @!P1 IMAD.IADD R94, R94, 0x1, -R4.reuse ;  /* 0x000000015e5e9824 */ /* 0x100fe200078e0a04 */
[----:B------:R-:W-:Y:S01]  /*6d60*/  ISETP.GT.U32.AND P1, PT, R4, R96, PT ;  /* 0x000000600400720c */ /* 0x000fe20003f24070 */
[----:B------:R-:W-:Y:S01]  /*6d70*/  @!P6 IMAD.MOV R93, RZ, RZ, -R93 ;  /* 0x000000ffff5de224 */ /* 0x000fe200078e0a5d */
[----:B------:R-:W-:Y:S01]  /*6d80*/  ISETP.GE.AND P6, PT, R97, RZ, PT ;  /* 0x000000ff6100720c */ /* 0x000fe20003fc6270 */
[----:B------:R-:W-:Y:S02]  /*6d90*/  @!P2 IMAD.IADD R95, R95, 0x1, -R4 ;  /* 0x000000015f5fa824 */ /* 0x000fe400078e0a04 */
[----:B------:R-:W-:-:S03]  /*6da0*/  IMAD.MOV.U32 R97, RZ, RZ, R101 ;  /* 0x000000ffff617224 */ /* 0x000fc600078e0065 */
[----:B------:R-:W-:Y:S01]  /*6db0*/  ISETP.GT.U32.AND P2, PT, R4, R95, PT ;  /* 0x0000005f0400720c */ /* 0x000fe20003f44070 */
[----:B------:R-:W-:Y:S01]  /*6dc0*/  IMAD.HI.U32 R101, R136, R97, RZ ;  /* 0x0000006188657227 */ /* 0x000fe200078e00ff */
[----:B------:R2:W-:Y:S03]  /*6dd0*/  LDGSTS.E [R0+0x2002c], desc[UR26][R184.64], !P3 ;  /* 0x2002c000b8007fae */ /* 0x0005e6000d9a101a */
[----:B------:R-:W-:Y:S01]  /*6de0*/  IMAD.MOV R101, RZ, RZ, -R101 ;  /* 0x000000ffff657224 */ /* 0x000fe200078e0a65 */
[----:B------:R-:W-:Y:S01]  /*6df0*/  LOP3.LUT R99, R140, 0xb2, RZ, 0xfc, !PT ;  /* 0x000000b28c637812 */ /* 0x000fe200078efcff */
[----:B------:R-:W-:Y:S02]  /*6e00*/  @!P1 IMAD.IADD R96, R96, 0x1, -R4 ;  /* 0x0000000160609824 */ /* 0x000fe400078e0a04 */
[----:B------:R-:W-:Y:S01]  /*6e10*/  IMAD R97, R4, R101, R97 ;  /* 0x0000006504617224 */ /* 0x000fe200078e0261 */
[----:B------:R-:W-:Y:S01]  /*6e20*/  IABS R98, R99 ;  /* 0x0000006300627213 */ /* 0x000fe20000000000 */
[----:B--2---:R-:W-:-:S02]  /*6e30*/  IMAD.MOV.U32 R184, RZ, RZ, R180 ;  /* 0x000000ffffb87224 */ /* 0x004fc400078e00b4 */
[----:B------:R-:W-:Y:S02]  /*6e40*/  IMAD.MOV.U32 R180, RZ, RZ, R124 ;  /* 0x000000ffffb47224 */ /* 0x000fe400078e007c */
[----:B------:R-:W-:Y:S01]  /*6e50*/  IMAD.MOV.U32 R124, RZ, RZ, R120 ;  /* 0x000000ffff7c7224 */ /* 0x000fe200078e0078 */
[----:B------:R-:W-:Y:S01]  /*6e60*/  LOP3.LUT R120, R140, 0xb4, RZ, 0xfc, !PT ;  /* 0x000000b48c787812 */ /* 0x000fe200078efcff */
[----:B------:R-:W-:Y:S01]  /*6e70*/  @!P5 IMAD.MOV R94, RZ, RZ, -R94 ;  /* 0x000000ffff5ed224 */ /* 0x000fe200078e0a5e */
[C---:B------:R-:W-:Y:S01]  /*6e80*/  ISETP.GT.U32.AND P1, PT, R4.reuse, R96, PT ;  /* 0x000000600400720c */ /* 0x040fe20003f24070 */
[----:B------:R-:W-:Y:S01]  /*6e90*/  @!P2 IMAD.IADD R95, R95, 0x1, -R4 ;  /* 0x000000015f5fa824 */ /* 0x000fe200078e0a04 */
[----:B------:R-:W-:Y:S02]  /*6ea0*/  ISETP.GE.AND P5, PT, R99, RZ, PT ;  /* 0x000000ff6300720c */ /* 0x000fe40003fa6270 */
[----:B------:R-:W-:Y:S02]  /*6eb0*/  ISETP.GT.U32.AND P2, PT, R4, R97, PT ;  /* 0x000000610400720c */ /* 0x000fe40003f44070 */
[----:B------:R-:W-:-:S02]  /*6ec0*/  IABS R99, R120 ;  /* 0x0000007800637213 */ /* 0x000fc40000000000 */
[----:B------:R-:W-:Y:S01]  /*6ed0*/  ISETP.GE.AND P3, PT, R100, RZ, PT ;  /* 0x000000ff6400720c */ /* 0x000fe20003f66270 */
[----:B------:R-:W-:-:S04]  /*6ee0*/  IMAD.HI.U32 R100, R136, R98, RZ ;  /* 0x0000006288647227 */ /* 0x000fc800078e00ff */
[----:B------:R-:W-:Y:S02]  /*6ef0*/  IMAD.MOV.U32 R185, RZ, RZ, R181 ;  /* 0x000000ffffb97224 */ /* 0x000fe400078e00b5 */
[----:B------:R-:W-:Y:S02]  /*6f00*/  IMAD.MOV.U32 R181, RZ, RZ, R125 ;  /* 0x000000ffffb57224 */ /* 0x000fe400078e007d */
[----:B------:R-:W-:-:S04]  /*6f10*/  IMAD.HI.U32 R102, R136, R99, RZ ;  /* 0x0000006388667227 */ /* 0x000fc800078e00ff */
[----:B------:R-:W-:Y:S02]  /*6f20*/  IMAD.MOV.U32 R125, RZ, RZ, R121 ;  /* 0x000000ffff7d7224 */ /* 0x000fe400078e0079 */
[----:B------:R-:W-:Y:S02]  /*6f30*/  IMAD.MOV R100, RZ, RZ, -R100 ;  /* 0x000000ffff647224 */ /* 0x000fe400078e0a64 */
[----:B------:R-:W-:Y:S02]  /*6f40*/  VIADD R121, R178, 0xfffffff3 ;  /* 0xfffffff3b2797836 */ /* 0x000fe40000000000 */
[----:B------:R-:W-:Y:S02]  /*6f50*/  IMAD.MOV R102, RZ, RZ, -R102 ;  /* 0x000000ffff667224 */ /* 0x000fe400078e0a66 */
[----:B------:R-:W-:Y:S01]  /*6f60*/  IMAD R98, R4, R100, R98 ;  /* 0x0000006404627224 */ /* 0x000fe200078e0262 */
[----:B------:R-:W-:Y:S01]  /*6f70*/  @!P2 IADD3 R97, PT, PT, R97, -R4, RZ ;  /* 0x800000046161a210 */ /* 0x000fe20007ffe0ff */
[----:B------:R-:W-:Y:S01]  /*6f80*/  @!P1 IMAD.IADD R96, R96, 0x1, -R4 ;  /* 0x0000000160609824 */ /* 0x000fe200078e0a04 */
[----:B------:R-:W-:Y:S01]  /*6f90*/  ISETP.GE.U32.AND P1, PT, R121, 0x7fffffb4, PT ;  /* 0x7fffffb47900780c */ /* 0x000fe20003f26070 */
[----:B------:R-:W-:Y:S01]  /*6fa0*/  IMAD R99, R4, R102, R99 ;  /* 0x0000006604637224 */ /* 0x000fe200078e0263 */
[----:B------:R-:W-:Y:S01]  /*6fb0*/  LOP3.LUT R100, R140, 0xb6, RZ, 0xfc, !PT ;  /* 0x000000b68c647812 */ /* 0x000fe200078efcff */
[----:B------:R-:W-:Y:S01]  /*6fc0*/  @!P4 IMAD.MOV R95, RZ, RZ, -R95 ;  /* 0x000000ffff5fc224 */ /* 0x000fe200078e0a5f */
[C---:B------:R-:W-:Y:S01]  /*6fd0*/  ISETP.GT.U32.AND P4, PT, R4.reuse, R98, PT ;  /* 0x000000620400720c */ /* 0x040fe20003f84070 */
[----:B------:R-:W-:Y:S01]  /*6fe0*/  IMAD.MOV.U32 R71, RZ, RZ, R119 ;  /* 0x000000ffff477224 */ /* 0x000fe200078e0077 */
[C---:B------:R-:W-:Y:S01]  /*6ff0*/  ISETP.GT.U32.AND P2, PT, R4.reuse, R97, PT ;  /* 0x000000610400720c */ /* 0x040fe20003f44070 */
[----:B------:R-:W-:Y:S01]  /*7000*/  @!P6 IMAD.MOV R96, RZ, RZ, -R96 ;  /* 0x000000ffff60e224 */ /* 0x000fe200078e0a60 */
[----:B------:R-:W-:Y:S01]  /*7010*/  IABS R119, R100 ;  /* 0x0000006400777213 */ /* 0x000fe20000000000 */
[----:B------:R-:W-:Y:S01]  /*7020*/  IMAD.MOV.U32 R70, RZ, RZ, R118 ;  /* 0x000000ffff467224 */ /* 0x000fe200078e0076 */
[----:B------:R-:W-:-:S02]  /*7030*/  ISETP.GT.U32.AND P6, PT, R4, R99, PT ;  /* 0x000000630400720c */ /* 0x000fc40003fc4070 */
[----:B------:R-:W-:Y:S01]  /*7040*/  LOP3.LUT R118, R140, 0xb8, RZ, 0xfc, !PT ;  /* 0x000000b88c767812 */ /* 0x000fe200078efcff */
[----:B------:R-:W-:Y:S01]  /*7050*/  IMAD.HI.U32 R121, R136, R119, RZ ;  /* 0x0000007788797227 */ /* 0x000fe200078e00ff */
[----:B------:R2:W-:Y:S02]  /*7060*/  LDGSTS.E [R0+0x20030], desc[UR26][R70.64], !P1 ;  /* 0x2003000046007fae */ /* 0x0005e4000c9a101a */
[----:B------:R-:W-:Y:S02]  /*7070*/  IABS R101, R118 ;  /* 0x0000007600657213 */ /* 0x000fe40000000000 */
[----:B------:R-:W-:Y:S01]  /*7080*/  ISETP.GE.AND P1, PT, R120, RZ, PT ;  /* 0x000000ff7800720c */ /* 0x000fe20003f26270 */
[----:B------:R-:W-:Y:S01]  /*7090*/  IMAD.MOV R120, RZ, RZ, -R121 ;  /* 0x000000ffff787224 */ /* 0x000fe200078e0a79 */
[----:B------:R-:W-:Y:S01]  /*70a0*/  LOP3.LUT R121, R140, 0xba, RZ, 0xfc, !PT ;  /* 0x000000ba8c797812 */ /* 0x000fe200078efcff */
[----:B------:R-:W-:-:S04]  /*70b0*/  IMAD.HI.U32 R102, R136, R101, RZ ;  /* 0x0000006588667227 */ /* 0x000fc800078e00ff */
[--C-:B------:R-:W-:Y:S02]  /*70c0*/  @!P4 IMAD.IADD R98, R98, 0x1, -R4.reuse ;  /* 0x000000016262c824 */ /* 0x100fe400078e0a04 */
[--C-:B------:R-:W-:Y:S01]  /*70d0*/  @!P2 IMAD.IADD R97, R97, 0x1, -R4.reuse ;  /* 0x000000016161a824 */ /* 0x100fe200078e0a04 */
[----:B------:R-:W-:Y:S01]  /*70e0*/  ISETP.GE.AND P2, PT, R100, RZ, PT ;  /* 0x000000ff6400720c */ /* 0x000fe20003f46270 */
[C---:B------:R-:W-:Y:S01]  /*70f0*/  IMAD R100, R4.reuse, R120, R119 ;  /* 0x0000007804647224 */ /* 0x040fe200078e0277 */
[----:B------:R-:W-:Y:S01]  /*7100*/  IABS R119, R121 ;  /* 0x0000007900777213 */ /* 0x000fe20000000000 */
[----:B------:R-:W-:Y:S01]  /*7110*/  @!P6 IMAD.IADD R99, R99, 0x1, -R4 ;  /* 0x000000016363e824 */ /* 0x000fe200078e0a04 */
[----:B------:R-:W-:Y:S01]  /*7120*/  ISETP.GT.U32.AND P4, PT, R4, R98, PT ;  /* 0x000000620400720c */ /* 0x000fe20003f84070 */
[----:B------:R-:W-:-:S03]  /*7130*/  IMAD.MOV R102, RZ, RZ, -R102 ;  /* 0x000000ffff667224 */ /* 0x000fc600078e0a66 */
[C---:B------:R-:W-:Y:S01]  /*7140*/  ISETP.GT.U32.AND P6, PT, R4.reuse, R99, PT ;  /* 0x000000630400720c */ /* 0x040fe20003fc4070 */
[----:B------:R-:W-:Y:S02]  /*7150*/  IMAD R101, R4, R102, R101 ;  /* 0x0000006604657224 */ /* 0x000fe400078e0265 */
[----:B------:R-:W-:-:S04]  /*7160*/  IMAD.MOV.U32 R102, RZ, RZ, R119 ;  /* 0x000000ffff667224 */ /* 0x000fc800078e0077 */
[----:B------:R-:W-:-:S04]  /*7170*/  IMAD.HI.U32 R120, R136, R102, RZ ;  /* 0x0000006688787227 */ /* 0x000fc800078e00ff */
[----:B------:R-:W-:Y:S02]  /*7180*/  IMAD.MOV R120, RZ, RZ, -R120 ;  /* 0x000000ffff787224 */ /* 0x000fe400078e0a78 */
[----:B------:R-:W-:Y:S01]  /*7190*/  @!P4 IMAD.IADD R98, R98, 0x1, -R4 ;  /* 0x000000016262c824 */ /* 0x000fe200078e0a04 */
[C---:B------:R-:W-:Y:S01]  /*71a0*/  ISETP.GT.U32.AND P4, PT, R4.reuse, R100, PT ;  /* 0x000000640400720c */ /* 0x040fe20003f84070 */
[----:B--2---:R-:W-:Y:S02]  /*71b0*/  IMAD.MOV.U32 R70, RZ, RZ, R122 ;  /* 0x000000ffff467224 */ /* 0x004fe400078e007a */
[----:B------:R-:W-:Y:S02]  /*71c0*/  @!P6 IMAD.IADD R99, R99, 0x1, -R4 ;  /* 0x000000016363e824 */ /* 0x000fe400078e0a04 */
[----:B------:R-:W-:Y:S02]  /*71d0*/  IMAD R102, R4, R120, R102 ;  /* 0x0000007804667224 */ /* 0x000fe400078e0266 */
[----:B------:R-:W-:-:S02]  /*71e0*/  VIADD R122, R178, 0xfffffff2 ;  /* 0xfffffff2b27a7836 */ /* 0x000fc40000000000 */
[----:B------:R-:W-:Y:S01]  /*71f0*/  @!P5 IMAD.MOV R98, RZ, RZ, -R98 ;  /* 0x000000ffff62d224 */ /* 0x000fe200078e0a62 */
[C---:B------:R-:W-:Y:S01]  /*7200*/  ISETP.GT.U32.AND P5, PT, R4.reuse, R101, PT ;  /* 0x000000650400720c */ /* 0x040fe20003fa4070 */
[----:B------:R-:W-:Y:S01]  /*7210*/  @!P1 IMAD.MOV R99, RZ, RZ, -R99 ;  /* 0x000000ffff639224 */ /* 0x000fe200078e0a63 */
[----:B------:R-:W-:Y:S01]  /*7220*/  ISETP.GT.U32.AND P1, PT, R4, R102, PT ;  /* 0x000000660400720c */ /* 0x000fe20003f24070 */
[----:B------:R-:W-:Y:S01]  /*7230*/  @!P3 IMAD.MOV R97, RZ, RZ, -R97 ;  /* 0x000000ffff61b224 */ /* 0x000fe200078e0a61 */
[----:B------:R-:W-:Y:S02]  /*7240*/  ISETP.GE.U32.AND P3, PT, R122, 0x7fffffb3, PT ;  /* 0x7fffffb37a00780c */ /* 0x000fe40003f66070 */
[----:B------:R-:W-:Y:S01]  /*7250*/  LOP3.LUT R119, R140, 0xbc, RZ, 0xfc, !PT ;  /* 0x000000bc8c777812 */ /* 0x000fe200078efcff */
[----:B------:R-:W-:-:S03]  /*7260*/  @!P4 IMAD.IADD R100, R100, 0x1, -R4 ;  /* 0x000000016464c824 */ /* 0x000fc600078e0a04 */
[----:B------:R-:W-:Y:S01]  /*7270*/  IABS R122, R119 ;  /* 0x00000077007a7213 */ /* 0x000fe20000000000 */
[----:B------:R-:W-:Y:S01]  /*7280*/  IMAD.MOV.U32 R71, RZ, RZ, R123 ;  /* 0x000000ffff477224 */ /* 0x000fe200078e007b */
[----:B------:R-:W-:Y:S01]  /*7290*/  ISETP.GE.AND P6, PT, R118, RZ, PT ;  /* 0x000000ff7600720c */ /* 0x000fe20003fc6270 */
[----:B------:R-:W-:Y:S01]  /*72a0*/  @!P5 IMAD.IADD R101, R101, 0x1, -R4 ;  /* 0x000000016565d824 */ /* 0x000fe200078e0a04 */
[----:B------:R-:W-:Y:S01]  /*72b0*/  ISETP.GT.U32.AND P4, PT, R4, R100, PT ;  /* 0x000000640400720c */ /* 0x000fe20003f84070 */
[----:B------:R-:W-:Y:S01]  /*72c0*/  IMAD.MOV.U32 R118, RZ, RZ, R122 ;  /* 0x000000ffff767224 */ /* 0x000fe200078e007a */
[----:B------:R-:W-:Y:S01]  /*72d0*/  LOP3.LUT R120, R140, 0xbe, RZ, 0xfc, !PT ;  /* 0x000000be8c787812 */ /* 0x000fe200078efcff */
[----:B------:R-:W-:Y:S01]  /*72e0*/  @!P1 IMAD.IADD R102, R102, 0x1, -R4 ;  /* 0x0000000166669824 */ /* 0x000fe200078e0a04 */
[----:B------:R2:W-:Y:S01]  /*72f0*/  LDGSTS.E [R0+0x20034], desc[UR26][R70.64], !P3 ;  /* 0x2003400046007fae */ /* 0x0005e2000d9a101a */
[----:B------:R-:W-:Y:S01]  /*7300*/  ISETP.GT.U32.AND P3, PT, R4, R101, PT ;  /* 0x000000650400720c */ /* 0x000fe20003f64070 */
[----:B------:R-:W-:Y:S01]  /*7310*/  IMAD.HI.U32 R123, R136, R118, RZ ;  /* 0x00000076887b7227 */ /* 0x000fe200078e00ff */
[----:B------:R-:W-:-:S02]  /*7320*/  ISETP.GE.AND P5, PT, R121, RZ, PT ;  /* 0x000000ff7900720c */ /* 0x000fc40003fa6270 */
[----:B------:R-:W-:Y:S02]  /*7330*/  IABS R121, R120 ;  /* 0x0000007800797213 */ /* 0x000fe40000000000 */
[----:B------:R-:W-:Y:S01]  /*7340*/  ISETP.GT.U32.AND P1, PT, R4, R102, PT ;  /* 0x000000660400720c */ /* 0x000fe20003f24070 */
[----:B------:R-:W-:Y:S02]  /*7350*/  IMAD.MOV R123, RZ, RZ, -R123 ;  /* 0x000000ffff7b7224 */ /* 0x000fe400078e0a7b */
[----:B--2---:R-:W-:Y:S02]  /*7360*/  IMAD.MOV.U32 R70, RZ, RZ, R124 ;  /* 0x000000ffff467224 */ /* 0x004fe400078e007c */
[----:B------:R-:W-:-:S04]  /*7370*/  IMAD.HI.U32 R124, R136, R121, RZ ;  /* 0x00000079887c7227 */ /* 0x000fc800078e00ff */
[----:B------:R-:W-:Y:S02]  /*7380*/  IMAD R118, R4, R123, R118 ;  /* 0x0000007b04767224 */ /* 0x000fe400078e0276 */
[----:B------:R-:W-:Y:S02]  /*7390*/  IMAD.MOV.U32 R71, RZ, RZ, R125 ;  /* 0x000000ffff477224 */ /* 0x000fe400078e007d */
[----:B------:R-:W-:Y:S02]  /*73a0*/  @!P4 IMAD.IADD R100, R100, 0x1, -R4 ;  /* 0x000000016464c824 */ /* 0x000fe400078e0a04 */
[----:B------:R-:W-:Y:S02]  /*73b0*/  VIADD R125, R178, 0xfffffff1 ;  /* 0xfffffff1b27d7836 */ /* 0x000fe40000000000 */
[----:B------:R-:W-:Y:S02]  /*73c0*/  IMAD.MOV R124, RZ, RZ, -R124 ;  /* 0x000000ffff7c7224 */ /* 0x000fe400078e0a7c */
[----:B------:R-:W-:Y:S01]  /*73d0*/  @!P3 IMAD.IADD R101, R101, 0x1, -R4 ;  /* 0x000000016565b824 */ /* 0x000fe200078e0a04 */
[----:B------:R-:W-:Y:S01]  /*73e0*/  ISETP.GT.U32.AND P3, PT, R4, R118, PT ;  /* 0x000000760400720c */ /* 0x000fe20003f64070 */
[----:B------:R-:W-:Y:S01]  /*73f0*/  @!P2 IMAD.MOV R100, RZ, RZ, -R100 ;  /* 0x000000ffff64a224 */ /* 0x000fe200078e0a64 */
[----:B------:R-:W-:Y:S01]  /*7400*/  ISETP.GE.U32.AND P2, PT, R125, 0x7fffffb2, PT ;  /* 0x7fffffb27d00780c */ /* 0x000fe20003f46070 */
[----:B------:R-:W-:-:S02]  /*7410*/  @!P1 IMAD.IADD R102, R102, 0x1, -R4 ;  /* 0x0000000166669824 */ /* 0x000fc400078e0a04 */
[----:B------:R-:W-:Y:S02]  /*7420*/  IMAD R121, R4, R124, R121 ;  /* 0x0000007c04797224 */ /* 0x000fe400078e0279 */
[----:B------:R-:W-:-:S03]  /*7430*/  @!P5 IMAD.MOV R102, RZ, RZ, -R102 ;  /* 0x000000ffff66d224 */ /* 0x000fc600078e0a66 */
[----:B------:R-:W-:Y:S01]  /*7440*/  ISETP.GT.U32.AND P5, PT, R4, R121, PT ;  /* 0x000000790400720c */ /* 0x000fe20003fa4070 */
[----:B------:R-:W-:Y:S01]  /*7450*/  @!P6 IMAD.MOV R101, RZ, RZ, -R101 ;  /* 0x000000ffff65e224 */ /* 0x000fe200078e0a65 */
[----:B------:R-:W-:Y:S01]  /*7460*/  ISETP.GE.AND P6, PT, R120, RZ, PT ;  /* 0x000000ff7800720c */ /* 0x000fe20003fc6270 */
[----:B------:R-:W-:Y:S02]  /*7470*/  VIADD R120, R178, 0xffffffe0 ;  /* 0xffffffe0b2787836 */ /* 0x000fe40000000000 */
[----:B------:R-:W-:Y:S01]  /*7480*/  @!P3 IMAD.IADD R118, R118, 0x1, -R4 ;  /* 0x000000017676b824 */ /* 0x000fe200078e0a04 */
[----:B------:R-:W-:Y:S01]  /*7490*/  LOP3.LUT R122, R140, 0xc0, RZ, 0xfc, !PT ;  /* 0x000000c08c7a7812 */ /* 0x000fe200078efcff */
[----:B------:R2:W-:Y:S01]  /*74a0*/  LDGSTS.E [R0+0x20038], desc[UR26][R70.64], !P2 ;  /* 0x2003800046007fae */ /* 0x0005e2000d1a101a */
[----:B------:R-:W-:Y:S02]  /*74b0*/  ISETP.GE.U32.AND P2, PT, R120, 0x7fffffa1, PT ;  /* 0x7fffffa17800780c */ /* 0x000fe40003f46070 */
[----:B------:R-:W-:-:S02]  /*74c0*/  ISETP.GE.AND P4, PT, R119, RZ, PT ;  /* 0x000000ff7700720c */ /* 0x000fc40003f86270 */
[C---:B------:R-:W-:Y:S01]  /*74d0*/  ISETP.GT.U32.AND P3, PT, R4.reuse, R118, PT ;  /* 0x000000760400720c */ /* 0x040fe20003f64070 */
[----:B------:R-:W-:Y:S01]  /*74e0*/  @!P5 IMAD.IADD R121, R121, 0x1, -R4 ;  /* 0x000000017979d824 */ /* 0x000fe200078e0a04 */
[----:B------:R-:W-:Y:S02]  /*74f0*/  IABS R119, R122 ;  /* 0x0000007a00777213 */ /* 0x000fe40000000000 */
[----:B------:R-:W-:Y:S02]  /*7500*/  SEL R113, RZ, 0x1, P2 ;  /* 0x00000001ff717807 */ /* 0x000fe40001000000 */
[----:B------:R-:W-:Y:S01]  /*7510*/  ISETP.GT.U32.AND P5, PT, R4, R121, PT ;  /* 0x000000790400720c */ /* 0x000fe20003fa4070 */
[----:B------:R-:W-:-:S04]  /*7520*/  IMAD.HI.U32 R123, R136, R119, RZ ;  /* 0x00000077887b7227 */ /* 0x000fc800078e00ff */
[----:B------:R-:W-:Y:S01]  /*7530*/  IMAD.IADD R105, R113, 0x1, R105 ;  /* 0x0000000171697824 */ /* 0x000fe200078e0269 */
[----:B------:R-:W-:Y:S02]  /*7540*/  IADD3 R123, PT, PT, -R123, RZ, RZ ;  /* 0x000000ff7b7b7210 */ /* 0x000fe40007ffe1ff */
[----:B------:R-:W-:Y:S01]  /*7550*/  LOP3.LUT R109, R140, 0xc2, RZ, 0xfc, !PT ;  /* 0x000000c28c6d7812 */ /* 0x000fe200078efcff */
[----:B------:R-:W-:Y:S01]  /*7560*/  @!P3 IMAD.IADD R118, R118, 0x1, -R4 ;  /* 0x000000017676b824 */ /* 0x000fe200078e0a04 */
[----:B------:R-:W-:Y:S01]  /*7570*/  LOP3.LUT R105, R105, 0x3, RZ, 0xc0, !PT ;  /* 0x0000000369697812 */ /* 0x000fe200078ec0ff */
[----:B------:R-:W-:Y:S01]  /*7580*/  IMAD R119, R4, R123, R119 ;  /* 0x0000007b04777224 */ /* 0x000fe200078e0277 */
[----:B------:R-:W-:Y:S02]  /*7590*/  ISETP.GE.AND P3, PT, R109, RZ, PT ;  /* 0x000000ff6d00720c */ /* 0x000fe40003f66270 */
[----:B------:R-:W-:Y:S02]  /*75a0*/  IABS R109, R109 ;  /* 0x0000006d006d7213 */ /* 0x000fe40000000000 */
[----:B------:R-:W-:-:S02]  /*75b0*/  LOP3.LUT R108, R108, 0x3, RZ, 0xc0, !PT ;  /* 0x000000036c6c7812 */ /* 0x000fc400078ec0ff */
[----:B------:R-:W-:Y:S01]  /*75c0*/  IADD3 R105, PT, PT, R105, R103, R104 ;  /* 0x0000006769697210 */ /* 0x000fe20007ffe068 */
[----:B------:R-:W-:Y:S01]  /*75d0*/  IMAD.MOV.U32 R103, RZ, RZ, R118 ;  /* 0x000000ffff677224 */ /* 0x000fe200078e0076 */
[----:B------:R-:W-:Y:S01]  /*75e0*/  LOP3.LUT R104, R140, 0xc4, RZ, 0xfc, !PT ;  /* 0x000000c48c687812 */ /* 0x000fe200078efcff */
[----:B------:R-:W-:Y:S01]  /*75f0*/  @!P5 IMAD.IADD R121, R121, 0x1, -R4 ;  /* 0x000000017979d824 */ /* 0x000fe200078e0a04 */
[----:B------:R-:W-:Y:S01]  /*7600*/  IADD3 R107, PT, PT, R108, R106, R107 ;  /* 0x0000006a6c6b7210 */ /* 0x000fe20007ffe06b */
[----:B------:R-:W-:Y:S01]  /*7610*/  IMAD.HI.U32 R106, R136, R109, RZ ;  /* 0x0000006d886a7227 */ /* 0x000fe200078e00ff */
[----:B------:R-:W-:Y:S02]  /*7620*/  ISETP.GT.U32.AND P5, PT, R4, R119, PT ;  /* 0x000000770400720c */ /* 0x000fe40003fa4070 */
[----:B------:R-:W-:Y:S01]  /*7630*/  LOP3.LUT R105, R105, 0xf, RZ, 0xc0, !PT ;  /* 0x0000000f69697812 */ /* 0x000fe200078ec0ff */
[----:B------:R-:W-:Y:S01]  /*7640*/  @!P4 IMAD.MOV R103, RZ, RZ, -R103 ;  /* 0x000000ffff67c224 */ /* 0x000fe200078e0a67 */
[----:B------:R-:W-:-:S02]  /*7650*/  ISETP.GE.AND P4, PT, R104, RZ, PT ;  /* 0x000000ff6800720c */ /* 0x000fc40003f86270 */
[----:B------:R-:W-:Y:S01]  /*7660*/  IABS R104, R104 ;  /* 0x0000006800687213 */ /* 0x000fe20000000000 */
[----:B------:R-:W-:Y:S02]  /*7670*/  IMAD.MOV R106, RZ, RZ, -R106 ;  /* 0x000000ffff6a7224 */ /* 0x000fe400078e0a6a */
[----:B------:R-:W-:Y:S02]  /*7680*/  IMAD R105, R107, 0x10, R105 ;  /* 0x000000106b697824 */ /* 0x000fe400078e0269 */
[----:B------:R-:W-:Y:S01]  /*7690*/  IMAD.MOV.U32 R107, RZ, RZ, R104 ;  /* 0x000000ffff6b7224 */ /* 0x000fe200078e0068 */
[----:B------:R-:W-:Y:S01]  /*76a0*/  LOP3.LUT R112, R112, 0x3, RZ, 0xc0, !PT ;  /* 0x0000000370707812 */ /* 0x000fe200078ec0ff */
[----:B------:R-:W-:Y:S02]  /*76b0*/  IMAD R106, R4, R106, R109 ;  /* 0x0000006a046a7224 */ /* 0x000fe400078e026d */
[----:B------:R-:W-:Y:S01]  /*76c0*/  IMAD.MOV.U32 R104, RZ, RZ, R121 ;  /* 0x000000ffff687224 */ /* 0x000fe200078e0079 */
[----:B------:R-:W-:Y:S01]  /*76d0*/  IADD3 R110, PT, PT, R112, R110, R111 ;  /* 0x0000006e706e7210 */ /* 0x000fe20007ffe06f */
[----:B--2---:R-:W-:-:S02]  /*76e0*/  IMAD.MOV.U32 R70, RZ, RZ, R138 ;  /* 0x000000ffff467224 */ /* 0x004fc400078e008a */
[----:B------:R-:W-:Y:S01]  /*76f0*/  @!P6 IMAD.MOV R104, RZ, RZ, -R104 ;  /* 0x000000ffff68e224 */ /* 0x000fe200078e0a68 */
[----:B------:R-:W-:Y:S01]  /*7700*/  ISETP.GT.U32.AND P6, PT, R4, R106, PT ;  /* 0x0000006a0400720c */ /* 0x000fe20003fc4070 */
[----:B------:R-:W-:Y:S01]  /*7710*/  @!P5 IMAD.IADD R119, R119, 0x1, -R4 ;  /* 0x000000017777d824 */ /* 0x000fe200078e0a04 */
[----:B------:R-:W-:Y:S01]  /*7720*/  LOP3.LUT R138, R105, 0xff, RZ, 0xc0, !PT ;  /* 0x000000ff698a7812 */ /* 0x000fe200078ec0ff */
[----:B------:R-:W-:Y:S01]  /*7730*/  IMAD.HI.U32 R105, R136, R107, RZ ;  /* 0x0000006b88697227 */ /* 0x000fe200078e00ff */
[----:B------:R-:W-:Y:S02]  /*7740*/  LOP3.LUT R117, R140, 0xc6, RZ, 0xfc, !PT ;  /* 0x000000c68c757812 */ /* 0x000fe400078efcff */
[----:B------:R-:W-:Y:S01]  /*7750*/  ISETP.GT.U32.AND P5, PT, R4, R119, PT ;  /* 0x000000770400720c */ /* 0x000fe20003fa4070 */
[----:B------:R-:W-:Y:S01]  /*7760*/  IMAD.SHL.U32 R110, R110, 0x100, RZ ;  /* 0x000001006e6e7824 */ /* 0x000fe200078e00ff */
[----:B------:R-:W-:Y:S01]  /*7770*/  LOP3.LUT R116, R116, 0x3, RZ, 0xc0, !PT ;  /* 0x0000000374747812 */ /* 0x000fe200078ec0ff */
[----:B------:R-:W-:Y:S01]  /*7780*/  IMAD.MOV R105, RZ, RZ, -R105 ;  /* 0x000000ffff697224 */ /* 0x000fe200078e0a69 */
[----:B------:R-:W-:-:S02]  /*7790*/  IABS R108, R117 ;  /* 0x00000075006c7213 */ /* 0x000fc40000000000 */
[----:B------:R-:W-:Y:S01]  /*77a0*/  IADD3 R114, PT, PT, R116, R114, R115 ;  /* 0x0000007274727210 */ /* 0x000fe20007ffe073 */
[----:B------:R-:W-:Y:S01]  /*77b0*/  IMAD R107, R4, R105, R107 ;  /* 0x00000069046b7224 */ /* 0x000fe200078e026b */
[----:B------:R-:W-:Y:S01]  /*77c0*/  LOP3.LUT R110, R110, 0xf00, RZ, 0xe2, !PT ;  /* 0x00000f006e6e7812 */ /* 0x000fe200078ee2ff */
[----:B------:R-:W-:Y:S01]  /*77d0*/  IMAD.HI.U32 R105, R136, R108, RZ ;  /* 0x0000006c88697227 */ /* 0x000fe200078e00ff */
[----:B------:R-:W-:-:S03]  /*77e0*/  ISETP.GE.AND P1, PT, R122, RZ, PT ;  /* 0x000000ff7a00720c */ /* 0x000fc60003f26270 */
[----:B------:R-:W-:Y:S01]  /*77f0*/  @!P6 IMAD.IADD R106, R106, 0x1, -R4 ;  /* 0x000000016a6ae824 */ /* 0x000fe200078e0a04 */
[----:B------:R-:W-:Y:S01]  /*7800*/  LOP3.LUT R111, R140, 0xc8, RZ, 0xfc, !PT ;  /* 0x000000c88c6f7812 */ /* 0x000fe200078efcff */
[----:B------:R-:W-:Y:S01]  /*7810*/  IMAD R114, R114, 0x1000, R110 ;  /* 0x0000100072727824 */ /* 0x000fe200078e026e */
[----:B------:R-:W-:Y:S01]  /*7820*/  IADD3 R105, PT, PT, -R105, RZ, RZ ;  /* 0x000000ff69697210 */ /* 0x000fe20007ffe1ff */
[----:B------:R-:W-:Y:S01]  /*7830*/  @!P5 IMAD.IADD R119, R119, 0x1, -R4 ;  /* 0x000000017777d824 */ /* 0x000fe200078e0a04 */
[----:B------:R-:W-:Y:S01]  /*7840*/  ISETP.GT.U32.AND P6, PT, R4, R106, PT ;  /* 0x0000006a0400720c */ /* 0x000fe20003fc4070 */
[----:B------:R-:W-:Y:S01]  /*7850*/  IMAD.IADD R138, R114, 0x1, R138 ;  /* 0x00000001728a7824 */ /* 0x000fe200078e028a */
[----:B------:R-:W-:Y:S01]  /*7860*/  IABS R109, R111 ;  /* 0x0000006f006d7213 */ /* 0x000fe20000000000 */
[----:B------:R-:W-:Y:S02]  /*7870*/  VIADD R112, R178, 0xfffffff0 ;  /* 0xfffffff0b2707836 */ /* 0x000fe40000000000 */
[----:B------:R-:W-:-:S02]  /*7880*/  IMAD R108, R4, R105, R108 ;  /* 0x00000069046c7224 */ /* 0x000fc400078e026c */
[----:B------:R-:W-:Y:S01]  /*7890*/  IMAD.MOV.U32 R105, RZ, RZ, R119 ;  /* 0x000000ffff697224 */ /* 0x000fe200078e0077 */
[----:B------:R-:W-:Y:S01]  /*78a0*/  LOP3.LUT R138, R138, 0xffff, RZ, 0xc0, !PT ;  /* 0x0000ffff8a8a7812 */ /* 0x000fe200078ec0ff */
[----:B------:R-:W-:Y:S01]  /*78b0*/  IMAD.HI.U32 R114, R136, R109, RZ ;  /* 0x0000006d88727227 */ /* 0x000fe200078e00ff */
[----:B------:R-:W-:-:S03]  /*78c0*/  ISETP.GE.U32.AND P5, PT, R112, 0x7fffffb1, PT ;  /* 0x7fffffb17000780c */ /* 0x000fc60003fa6070 */
[----:B------:R-:W-:Y:S01]  /*78d0*/  @!P1 IMAD.MOV R105, RZ, RZ, -R105 ;  /* 0x000000ffff699224 */ /* 0x000fe200078e0a69 */
[----:B------:R-:W-:Y:S01]  /*78e0*/  ISETP.GT.U32.AND P1, PT, R4, R107, PT ;  /* 0x0000006b0400720c */ /* 0x000fe20003f24070 */
[----:B------:R-:W-:Y:S01]  /*78f0*/  IMAD.MOV R114, RZ, RZ, -R114 ;  /* 0x000000ffff727224 */ /* 0x000fe200078e0a72 */
[----:B------:R-:W-:Y:S01]  /*7900*/  SHF.R.U32.HI R112, RZ, 0xf, R138 ;  /* 0x0000000fff707819 */ /* 0x000fe2000001168a */
[----:B------:R-:W-:Y:S02]  /*7910*/  @!P6 IMAD.IADD R106, R106, 0x1, -R4 ;  /* 0x000000016a6ae824 */ /* 0x000fe400078e0a04 */
[----:B------:R-:W-:Y:S01]  /*7920*/  IMAD R109, R4, R114, R109 ;  /* 0x00000072046d7224 */ /* 0x000fe200078e026d */
[----:B------:R-:W-:Y:S01]  /*7930*/  LOP3.LUT P6, RZ, R112, 0x1, RZ, 0xc0, !PT ;  /* 0x0000000170ff7812 */ /* 0x000fe200078cc0ff */
[----:B------:R-:W-:Y:S01]  /*7940*/  IMAD.MOV.U32 R71, RZ, RZ, R139 ;  /* 0x000000ffff477224 */ /* 0x000fe200078e008b */
[----:B------:R-:W-:Y:S01]  /*7950*/  LOP3.LUT R113, R140, 0xca, RZ, 0xfc, !PT ;  /* 0x000000ca8c717812 */ /* 0x000fe200078efcff */
[----:B------:R-:W-:Y:S01]  /*7960*/  @!P3 IMAD.MOV R106, RZ, RZ, -R106 ;  /* 0x000000ffff6ab224 */ /* 0x000fe200078e0a6a */
[----:B------:R-:W-:-:S02]  /*7970*/  SHF.R.U32.HI R112, RZ, 0xe, R138 ;  /* 0x0000000eff707819 */ /* 0x000fc4000001168a */
[C---:B------:R-:W-:Y:S01]  /*7980*/  ISETP.GT.U32.AND P3, PT, R4.reuse, R109, PT ;  /* 0x0000006d0400720c */ /* 0x040fe20003f64070 */
[----:B------:R-:W-:Y:S01]  /*7990*/  LDGSTS.E [R0+0x2003c], desc[UR26][R70.64], !P5 ;  /* 0x2003c00046007fae */ /* 0x000fe2000e9a101a */
[----:B------:R-:W-:Y:S01]  /*79a0*/  IABS R110, R113 ;  /* 0x00000071006e7213 */ /* 0x000fe20000000000 */
[----:B------:R-:W-:Y:S01]  /*79b0*/  @!P1 IMAD.IADD R107, R107, 0x1, -R4 ;  /* 0x000000016b6b9824 */ /* 0x000fe200078e0a04 */
[----:B------:R-:W-:Y:S02]  /*79c0*/  ISETP.GT.U32.AND P5, PT, R4, R108, PT ;  /* 0x0000006c0400720c */ /* 0x000fe40003fa4070 */
[----:B------:R-:W-:Y:S01]  /*79d0*/  LOP3.LUT P1, RZ, R112, 0x1, RZ, 0xc0, !PT ;  /* 0x0000000170ff7812 */ /* 0x000fe2000782c0ff */
[----:B------:R-:W-:Y:S01]  /*79e0*/  IMAD.HI.U32 R115, R136, R110, RZ ;  /* 0x0000006e88737227 */ /* 0x000fe200078e00ff */
[----:B------:R-:W-:Y:S01]  /*79f0*/  LDGSTS.E [R0+0x20040], desc[UR26][R184.64], P6 ;  /* 0x20040000b8007fae */ /* 0x000fe2000b1a101a */
[----:B------:R-:W-:Y:S02]  /*7a00*/  ISETP.GT.U32.AND P6, PT, R4, R107, PT ;  /* 0x0000006b0400720c */ /* 0x000fe40003fc4070 */
[----:B------:R-:W-:-:S02]  /*7a10*/  IMAD.MOV R115, RZ, RZ, -R115 ;  /* 0x000000ffff737224 */ /* 0x000fc400078e0a73 */
[----:B------:R-:W-:Y:S01]  /*7a20*/  @!P3 IMAD.IADD R109, R109, 0x1, -R4 ;  /* 0x000000016d6db824 */ /* 0x000fe200078e0a04 */
[----:B------:R-:W-:Y:S01]  /*7a30*/  LOP3.LUT R114, R140, 0xcc, RZ, 0xfc, !PT ;  /* 0x000000cc8c727812 */ /* 0x000fe200078efcff */
[----:B------:R-:W-:Y:S01]  /*7a40*/  IMAD R110, R4, R115, R110 ;  /* 0x00000073046e7224 */ /* 0x000fe200078e026e */
[----:B------:R-:W-:Y:S01]  /*7a50*/  LOP3.LUT R115, R140, 0xce, RZ, 0xfc, !PT ;  /* 0x000000ce8c737812 */ /* 0x000fe200078efcff */
[----:B------:R-:W-:Y:S02]  /*7a60*/  @!P5 IMAD.IADD R108, R108, 0x1, -R4 ;  /* 0x000000016c6cd824 */ /* 0x000fe400078e0a04 */
[----:B------:R-:W-:Y:S01]  /*7a70*/  LDGSTS.E [R0+0x20044], desc[UR26][R180.64], P1 ;  /* 0x20044000b4007fae */ /* 0x000fe200089a101a */
[----:B------:R-:W-:Y:S02]  /*7a80*/  ISETP.GT.U32.AND P1, PT, R4, R109, PT ;  /* 0x0000006d0400720c */ /* 0x000fe40003f24070 */
[----:B------:R-:W-:Y:S02]  /*7a90*/  IABS R118, R114 ;  /* 0x0000007200767213 */ /* 0x000fe40000000000 */
[----:B------:R-:W-:Y:S01]  /*7aa0*/  SHF.R.U32.HI R112, RZ, 0xd, R138 ;  /* 0x0000000dff707819 */ /* 0x000fe2000001168a */
[----:B------:R-:W-:Y:S01]  /*7ab0*/  @!P6 IMAD.IADD R107, R107, 0x1, -R4 ;  /* 0x000000016b6be824 */ /* 0x000fe200078e0a04 */
[----:B------:R-:W-:-:S02]  /*7ac0*/  IABS R116, R115 ;  /* 0x0000007300747213 */ /* 0x000fc40000000000 */
[C---:B------:R-:W-:Y:S02]  /*7ad0*/  ISETP.GT.U32.AND P5, PT, R4.reuse, R108, PT ;  /* 0x0000006c0400720c */ /* 0x040fe40003fa4070 */
[----:B------:R-:W-:Y:S01]  /*7ae0*/  ISETP.GT.U32.AND P6, PT, R4, R110, PT ;  /* 0x0000006e0400720c */ /* 0x000fe20003fc4070 */
[----:B------:R-:W-:Y:S01]  /*7af0*/  IMAD.HI.U32 R121, R136, R118, RZ ;  /* 0x0000007688797227 */ /* 0x000fe200078e00ff */
[----:B------:R-:W-:-:S03]  /*7b00*/  LOP3.LUT P3, RZ, R112, 0x1, RZ, 0xc0, !PT ;  /* 0x0000000170ff7812 */ /* 0x000fc6000786c0ff */
[----:B------:R-:W-:Y:S01]  /*7b10*/  IMAD.MOV.U32 R112, RZ, RZ, R116 ;  /* 0x000000ffff707224 */ /* 0x000fe200078e0074 */
[----:B------:R-:W-:Y:S01]  /*7b20*/  LOP3.LUT R116, R140, 0xd0, RZ, 0xfc, !PT ;  /* 0x000000d08c747812 */ /* 0x000fe200078efcff */
[----:B------:R-:W-:Y:S02]  /*7b30*/  IMAD.MOV R121, RZ, RZ, -R121 ;  /* 0x000000ffff797224 */ /* 0x000fe400078e0a79 */
[----:B------:R-:W-:Y:S01]  /*7b40*/  IMAD.HI.U32 R119, R136, R112, RZ ;  /* 0x0000007088777227 */ /* 0x000fe200078e00ff */
[----:B------:R-:W-:-:S03]  /*7b50*/  IABS R120, R116 ;  /* 0x0000007400787213 */ /* 0x000fc60000000000 */
[----:B------:R-:W-:Y:S01]  /*7b60*/  @!P1 IMAD.IADD R109, R109, 0x1, -R4 ;  /* 0x000000016d6d9824 */ /* 0x000fe200078e0a04 */
[----:B------:R-:W-:Y:S01]  /*7b70*/  ISETP.GE.AND P1, PT, R111, RZ, PT ;  /* 0x000000ff6f00720c */ /* 0x000fe20003f26270 */
[----:B------:R-:W-:Y:S01]  /*7b80*/  IMAD R111, R4, R121, R118 ;  /* 0x00000079046f7224 */ /* 0x000fe200078e0276 */
[----:B------:R2:W-:Y:S01]  /*7b90*/  LDGSTS.E [R0+0x20048], desc[UR26][R160.64], P3 ;  /* 0x20048000a0007fae */ /* 0x0005e200099a101a */
[--C-:B------:R-:W-:Y:S01]  /*7ba0*/  @!P5 IMAD.IADD R108, R108, 0x1, -R4.reuse ;  /* 0x000000016c6cd824 */ /* 0x100fe200078e0a04 */
[----:B------:R-:W-:Y:S01]  /*7bb0*/  ISETP.GE.AND P5, PT, R117, RZ, PT ;  /* 0x000000ff7500720c */ /* 0x000fe20003fa6270 */
[----:B------:R-:W-:Y:S02]  /*7bc0*/  IMAD.MOV R119, RZ, RZ, -R119 ;  /* 0x000000ffff777224 */ /* 0x000fe400078e0a77 */
[----:B------:R-:W-:Y:S01]  /*7bd0*/  @!P6 IMAD.IADD R110, R110, 0x1, -R4 ;  /* 0x000000016e6ee824 */ /* 0x000fe200078e0a04 */
[----:B------:R-:W-:Y:S01]  /*7be0*/  ISETP.GT.U32.AND P3, PT, R4, R111, PT ;  /* 0x0000006f0400720c */ /* 0x000fe20003f64070 */
[----:B------:R-:W-:-:S02]  /*7bf0*/  IMAD.MOV.U32 R117, RZ, RZ, R120 ;  /* 0x000000ffff757224 */ /* 0x000fc400078e0078 */
[C---:B------:R-:W-:Y:S01]  /*7c00*/  IMAD R112, R4.reuse, R119, R112 ;  /* 0x0000007704707224 */ /* 0x040fe200078e0270 */
[----:B------:R-:W-:Y:S01]  /*7c10*/  ISETP.GT.U32.AND P6, PT, R4, R110, PT ;  /* 0x0000006e0400720c */ /* 0x000fe20003fc4070 */
[----:B------:R-:W-:-:S04]  /*7c20*/  IMAD.HI.U32 R118, R136, R117, RZ ;  /* 0x0000007588767227 */ /* 0x000fc800078e00ff */
[----:B------:R-:W-:Y:S01]  /*7c30*/  @!P4 IMAD.MOV R107, RZ, RZ, -R107 ;  /* 0x000000ffff6bc224 */ /* 0x000fe200078e0a6b */
[----:B------:R-:W-:Y:S01]  /*7c40*/  ISETP.GT.U32.AND P4, PT, R4, R112, PT ;  /* 0x000000700400720c */ /* 0x000fe20003f84070 */
[----:B------:R-:W-:Y:S01]  /*7c50*/  IMAD.MOV R118, RZ, RZ, -R118 ;  /* 0x000000ffff767224 */ /* 0x000fe200078e0a76 */
[----:B------:R-:W-:Y:S02]  /*7c60*/  @!P5 IADD3 R108, PT, PT, -R108, RZ, RZ ;  /* 0x000000ff6c6cd210 */ /* 0x000fe40007ffe1ff */
[----:B------:R-:W-:Y:S01]  /*7c70*/  ISETP.GE.AND P5, PT, R113, RZ, PT ;  /* 0x000000ff7100720c */ /* 0x000fe20003fa6270 */
[----:B------:R-:W-:Y:S02]  /*7c80*/  IMAD R113, R4, R118, R117 ;  /* 0x0000007604717224 */ /* 0x000fe400078e0275 */
[--C-:B------:R-:W-:Y:S02]  /*7c90*/  @!P3 IMAD.IADD R111, R111, 0x1, -R4.reuse ;  /* 0x000000016f6fb824 */ /* 0x100fe400078e0a04 */
[--C-:B------:R-:W-:Y:S01]  /*7ca0*/  @!P6 IMAD.IADD R110, R110, 0x1, -R4.reuse ;  /* 0x000000016e6ee824 */ /* 0x100fe200078e0a04 */
[C---:B------:R-:W-:Y:S01]  /*7cb0*/  ISETP.GT.U32.AND P6, PT, R4.reuse, R113, PT ;  /* 0x000000710400720c */ /* 0x040fe20003fc4070 */
[----:B------:R-:W-:Y:S01]  /*7cc0*/  @!P1 IMAD.MOV R109, RZ, RZ, -R109 ;  /* 0x000000ffff6d9224 */ /* 0x000fe200078e0a6d */
[----:B------:R-:W-:Y:S01]  /*7cd0*/  ISETP.GT.U32.AND P3, PT, R4, R111, PT ;  /* 0x0000006f0400720c */ /* 0x000fe20003f64070 */
[----:B------:R-:W-:Y:S01]  /*7ce0*/  @!P4 IMAD.IADD R112, R112, 0x1, -R4 ;  /* 0x000000017070c824 */ /* 0x000fe200078e0a04 */
[----:B------:R-:W-:-:S02]  /*7cf0*/  ISETP.GE.AND P1, PT, R114, RZ, PT ;  /* 0x000000ff7200720c */ /* 0x000fc40003f26270 */
[C---:B------:R-:W-:Y:S02]  /*7d00*/  LOP3.LUT R118, R140.reuse, 0xd4, RZ, 0xfc, !PT ;  /* 0x000000d48c767812 */ /* 0x040fe400078efcff */
[----:B------:R-:W-:Y:S02]  /*7d10*/  LOP3.LUT R114, R140, 0xd2, RZ, 0xfc, !PT ;  /* 0x000000d28c727812 */ /* 0x000fe400078efcff */
[----:B------:R-:W-:Y:S02]  /*7d20*/  ISETP.GT.U32.AND P4, PT, R4, R112, PT ;  /* 0x000000700400720c */ /* 0x000fe40003f84070 */
[----:B------:R-:W-:Y:S02]  /*7d30*/  LOP3.LUT R117, R140, 0xd6, RZ, 0xfc, !PT ;  /* 0x000000d68c757812 */ /* 0x000fe400078efcff */
[----:B------:R-:W-:Y:S02]  /*7d40*/  IABS R119, R118 ;  /* 0x0000007600777213 */ /* 0x000fe40000000000 */
[----:B------:R-:W-:Y:S01]  /*7d50*/  IABS R120, R114 ;  /* 0x0000007200787213 */ /* 0x000fe20000000000 */
[----:B------:R-:W-:Y:S01]  /*7d60*/  @!P5 IMAD.MOV R110, RZ, RZ, -R110 ;  /* 0x000000ffff6ed224 */ /* 0x000fe200078e0a6e */
[----:B------:R-:W-:Y:S01]  /*7d70*/  ISETP.GE.AND P5, PT, R115, RZ, PT ;  /* 0x000000ff7300720c */ /* 0x000fe20003fa6270 */
[----:B------:R-:W-:Y:S01]  /*7d80*/  IMAD.MOV.U32 R115, RZ, RZ, R119 ;  /* 0x000000ffff737224 */ /* 0x000fe200078e0077 */
[----:B------:R-:W-:Y:S01]  /*7d90*/  IABS R121, R117 ;  /* 0x0000007500797213 */ /* 0x000fe20000000000 */
[----:B------:R-:W-:-:S04]  /*7da0*/  IMAD.HI.U32 R119, R136, R120, RZ ;  /* 0x0000007888777227 */ /* 0x000fc800078e00ff */
[--C-:B------:R-:W-:Y:S02]  /*7db0*/  @!P6 IMAD.IADD R113, R113, 0x1, -R4.reuse ;  /* 0x000000017171e824 */ /* 0x100fe400078e0a04 */
[----:B------:R-:W-:Y:S01]  /*7dc0*/  @!P3 IMAD.IADD R111, R111, 0x1, -R4 ;  /* 0x000000016f6fb824 */ /* 0x000fe200078e0a04 */
[----:B------:R-:W-:Y:S01]  /*7dd0*/  ISETP.GE.AND P3, PT, R116, RZ, PT ;  /* 0x000000ff7400720c */ /* 0x000fe20003f66270 */
[----:B------:R-:W-:Y:S01]  /*7de0*/  IMAD.MOV.U32 R116, RZ, RZ, R121 ;  /* 0x000000ffff747224 */ /* 0x000fe200078e0079 */
[----:B------:R-:W-:Y:S01]  /*7df0*/  ISETP.GT.U32.AND P6, PT, R4, R113, PT ;  /* 0x000000710400720c */ /* 0x000fe20003fc4070 */
[----:B------:R-:W-:Y:S02]  /*7e00*/  IMAD.MOV R121, RZ, RZ, -R119 ;  /* 0x000000ffff797224 */ /* 0x000fe400078e0a77 */
[----:B------:R-:W-:-:S04]  /*7e10*/  IMAD.HI.U32 R119, R136, R115, RZ ;  /* 0x0000007388777227 */ /* 0x000fc800078e00ff */
[----:B------:R-:W-:Y:S01]  /*7e20*/  @!P4 IMAD.IADD R112, R112, 0x1, -R4 ;  /* 0x000000017070c824 */ /* 0x000fe200078e0a04 */
[----:B------:R-:W-:Y:S01]  /*7e30*/  ISETP.GE.AND P4, PT, R114, RZ, PT ;  /* 0x000000ff7200720c */ /* 0x000fe20003f86270 */
[C---:B------:R-:W-:Y:S02]  /*7e40*/  IMAD R114, R4.reuse, R121, R120 ;  /* 0x0000007904727224 */ /* 0x040fe400078e0278 */
[----:B------:R-:W-:Y:S02]  /*7e50*/  IMAD.MOV R120, RZ, RZ, -R119 ;  /* 0x000000ffff787224 */ /* 0x000fe400078e0a77 */
[----:B------:R-:W-:Y:S01]  /*7e60*/  @!P1 IMAD.MOV R111, RZ, RZ, -R111 ;  /* 0x000000ffff6f9224 */ /* 0x000fe200078e0a6f */
[C---:B------:R-:W-:Y:S01]  /*7e70*/  ISETP.GT.U32.AND P1, PT, R4.reuse, R114, PT ;  /* 0x000000720400720c */ /* 0x040fe20003f24070 */
[----:B------:R-:W-:Y:S02]  /*7e80*/  IMAD R115, R4, R120, R115 ;  /* 0x0000007804737224 */ /* 0x000fe400078e0273 */
[----:B------:R-:W-:-:S03]  /*7e90*/  @!P6 IMAD.IADD R113, R113, 0x1, -R4 ;  /* 0x000000017171e824 */ /* 0x000fc600078e0a04 */
[----:B------:R-:W-:Y:S02]  /*7ea0*/  ISETP.GT.U32.AND P6, PT, R4, R115, PT ;  /* 0x000000730400720c */ /* 0x000fe40003fc4070 */
[----:B------:R-:W-:-:S05]  /*7eb0*/  LOP3.LUT R122, R140, 0xd8, RZ, 0xfc, !PT ;  /* 0x000000d88c7a7812 */ /* 0x000fca00078efcff */
[----:B------:R-:W-:Y:S01]  /*7ec0*/  @!P1 IMAD.IADD R114, R114, 0x1, -R4 ;  /* 0x0000000172729824 */ /* 0x000fe200078e0a04 */
[----:B------:R-:W-:-:S04]  /*7ed0*/  IABS R125, R122 ;  /* 0x0000007a007d7213 */ /* 0x000fc80000000000 */
[----:B------:R-:W-:Y:S01]  /*7ee0*/  ISETP.GT.U32.AND P1, PT, R4, R114, PT ;  /* 0x000000720400720c */ /* 0x000fe20003f24070 */
[----:B------:R-:W-:Y:S02]  /*7ef0*/  @!P6 IMAD.IADD R115, R115, 0x1, -R4 ;  /* 0x000000017373e824 */ /* 0x000fe400078e0a04 */
[----:B--2---:R-:W-:Y:S02]  /*7f00*/  IMAD.MOV.U32 R160, RZ, RZ, R126 ;  /* 0x000000ffffa07224 */ /* 0x004fe400078e007e */
[----:B------:R-:W-:Y:S01]  /*7f10*/  IMAD.HI.U32 R126, R136, R125, RZ ;  /* 0x0000007d887e7227 */ /* 0x000fe200078e00ff */
[----:B------:R-:W-:-:S03]  /*7f20*/  ISETP.GT.U32.AND P6, PT, R4, R115, PT ;  /* 0x000000730400720c */ /* 0x000fc60003fc4070 */
[----:B------:R-:W-:Y:S01]  /*7f30*/  IMAD.MOV R126, RZ, RZ, -R126 ;  /* 0x000000ffff7e7224 */ /* 0x000fe200078e0a7e */
[----:B------:R-:W-:-:S03]  /*7f40*/  LOP3.LUT R124, R140, 0xda, RZ, 0xfc, !PT ;  /* 0x000000da8c7c7812 */ /* 0x000fc600078efcff */
[----:B------:R-:W-:Y:S01]  /*7f50*/  @!P1 IMAD.IADD R114, R114, 0x1, -R4 ;  /* 0x0000000172729824 */ /* 0x000fe200078e0a04 */
[----:B------:R-:W-:Y:S01]  /*7f60*/  ISETP.GE.AND P1, PT, R117, RZ, PT ;  /* 0x000000ff7500720c */ /* 0x000fe20003f26270 */
[----:B------:R-:W-:Y:S02]  /*7f70*/  IMAD R117, R4, R126, R125 ;  /* 0x0000007e04757224 */ /* 0x000fe400078e027d */
[----:B------:R-:W-:Y:S01]  /*7f80*/  @!P5 IMAD.MOV R112, RZ, RZ, -R112 ;  /* 0x000000ffff70d224 */ /* 0x000fe200078e0a70 */
[----:B------:R-:W-:Y:S01]  /*7f90*/  ISETP.GE.AND P5, PT, R118, RZ, PT ;  /* 0x000000ff7600720c */ /* 0x000fe20003fa6270 */
[----:B------:R-:W-:Y:S01]  /*7fa0*/  @!P6 IMAD.IADD R115, R115, 0x1, -R4 ;  /* 0x000000017373e824 */ /* 0x000fe200078e0a04 */
[----:B------:R-:W-:Y:S01]  /*7fb0*/  IABS R118, R124 ;  /* 0x0000007c00767213 */ /* 0x000fe20000000000 */
[----:B------:R-:W-:Y:S01]  /*7fc0*/  IMAD.HI.U32 R119, R136, R116, RZ ;  /* 0x0000007488777227 */ /* 0x000fe200078e00ff */
[----:B------:R-:W-:-:S03]  /*7fd0*/  ISETP.GT.U32.AND P6, PT, R4, R117, PT ;  /* 0x000000750400720c */ /* 0x000fc60003fc4070 */
[----:B------:R-:W-:Y:S02]  /*7fe0*/  IMAD.MOV R119, RZ, RZ, -R119 ;  /* 0x000000ffff777224 */ /* 0x000fe400078e0a77 */
[----:B------:R-:W-:Y:S01]  /*7ff0*/  IMAD.HI.U32 R121, R136, R118, RZ ;  /* 0x0000007688797227 */ /* 0x000fe200078e00ff */
[----:B------:R-:W-:-:S03]  /*8000*/  LOP3.LUT R123, R140, 0xde, RZ, 0xfc, !PT ;  /* 0x000000de8c7b7812 */ /* 0x000fc600078efcff */
[C---:B------:R-:W-:Y:S02]  /*8010*/  IMAD R116, R4.reuse, R119, R116 ;  /* 0x0000007704747224 */ /* 0x040fe400078e0274 */
[----:B------:R-:W-:Y:S01]  /*8020*/  IMAD.MOV R121, RZ, RZ, -R121 ;  /* 0x000000ffff797224 */ /* 0x000fe200078e0a79 */
[----:B------:R-:W-:Y:S01]  /*8030*/  IABS R120, R123 ;  /* 0x0000007b00787213 */ /* 0x000fe20000000000 */
[----:B------:R-:W-:Y:S01]  /*8040*/  @!P3 IMAD.MOV R113, RZ, RZ, -R113 ;  /* 0x000000ffff71b224 */ /* 0x000fe200078e0a71 */
[C---:B------:R-:W-:Y:S01]  /*8050*/  ISETP.GT.U32.AND P3, PT, R4.reuse, R116, PT ;  /* 0x000000740400720c */ /* 0x040fe20003f64070 */
[C---:B------:R-:W-:Y:S02]  /*8060*/  IMAD R118, R4.reuse, R121, R118 ;  /* 0x0000007904767224 */ /* 0x040fe400078e0276 */
[----:B------:R-:W-:Y:S02]  /*8070*/  @!P6 IMAD.IADD R117, R117, 0x1, -R4 ;  /* 0x000000017575e824 */ /* 0x000fe400078e0a04 */
[----:B------:R-:W-:Y:S01]  /*8080*/  @!P4 IMAD.MOV R114, RZ, RZ, -R114 ;  /* 0x000000ffff72c224 */ /* 0x000fe200078e0a72 */
[----:B------:R-:W-:Y:S01]  /*8090*/  ISETP.GT.U32.AND P4, PT, R4, R118, PT ;  /* 0x000000760400720c */ /* 0x000fe20003f84070 */
[----:B------:R-:W-:Y:S01]  /*80a0*/  IMAD.HI.U32 R125, R136, R120, RZ ;  /* 0x00000078887d7227 */ /* 0x000fe200078e00ff */
[----:B------:R-:W-:-:S03]  /*80b0*/  ISETP.GT.U32.AND P6, PT, R4, R117, PT ;  /* 0x000000750400720c */ /* 0x000fc60003fc4070 */
[----:B------:R-:W-:Y:S01]  /*80c0*/  IMAD.MOV.U32 R180, RZ, RZ, R128 ;  /* 0x000000ffffb47224 */ /* 0x000fe200078e0080 */
[----:B------:R-:W-:Y:S02]  /*80d0*/  IADD3 R125, PT, PT, -R125, RZ, RZ ;  /* 0x000000ff7d7d7210 */ /* 0x000fe40007ffe1ff */
[----:B------:R-:W-:Y:S01]  /*80e0*/  LOP3.LUT R128, R140, 0xdc, RZ, 0xfc, !PT ;  /* 0x000000dc8c807812 */ /* 0x000fe200078efcff */
[----:B------:R-:W-:Y:S02]  /*80f0*/  @!P3 IMAD.IADD R116, R116, 0x1, -R4 ;  /* 0x000000017474b824 */ /* 0x000fe400078e0a04 */
[----:B------:R-:W-:Y:S01]  /*8100*/  IMAD R120, R4, R125, R120 ;  /* 0x0000007d04787224 */ /* 0x000fe200078e0278 */
[----:B------:R-:W-:Y:S01]  /*8110*/  IABS R119, R128 ;  /* 0x0000008000777213 */ /* 0x000fe20000000000 */
[--C-:B------:R-:W-:Y:S01]  /*8120*/  @!P4 IMAD.IADD R118, R118, 0x1, -R4.reuse ;  /* 0x000000017676c824 */ /* 0x100fe200078e0a04 */
[C---:B------:R-:W-:Y:S01]  /*8130*/  ISETP.GT.U32.AND P3, PT, R4.reuse, R116, PT ;  /* 0x000000740400720c */ /* 0x040fe20003f64070 */
[----:B------:R-:W-:Y:S01]  /*8140*/  @!P6 IMAD.IADD R117, R117, 0x1, -R4 ;  /* 0x000000017575e824 */ /* 0x000fe200078e0a04 */
[----:B------:R-:W-:Y:S01]  /*8150*/  ISETP.GT.U32.AND P6, PT, R4, R120, PT ;  /* 0x000000780400720c */ /* 0x000fe20003fc4070 */
[----:B------:R-:W-:Y:S01]  /*8160*/  IMAD.HI.U32 R121, R136, R119, RZ ;  /* 0x0000007788797227 */ /* 0x000fe200078e00ff */
[----:B------:R-:W-:-:S03]  /*8170*/  ISETP.GT.U32.AND P4, PT, R4, R118, PT ;  /* 0x000000760400720c */ /* 0x000fc60003f84070 */
[----:B------:R-:W-:-:S04]  /*8180*/  IMAD.MOV R121, RZ, RZ, -R121 ;  /* 0x000000ffff797224 */ /* 0x000fc800078e0a79 */
[----:B------:R-:W-:Y:S02]  /*8190*/  IMAD R119, R4, R121, R119 ;  /* 0x0000007904777224 */ /* 0x000fe400078e0277 */
[--C-:B------:R-:W-:Y:S02]  /*81a0*/  @!P3 IMAD.IADD R116, R116, 0x1, -R4.reuse ;  /* 0x000000017474b824 */ /* 0x100fe400078e0a04 */
[--C-:B------:R-:W-:Y:S01]  /*81b0*/  @!P6 IMAD.IADD R120, R120, 0x1, -R4.reuse ;  /* 0x000000017878e824 */ /* 0x100fe200078e0a04 */
[----:B------:R-:W-:Y:S02]  /*81c0*/  ISETP.GT.U32.AND P3, PT, R4, R119, PT ;  /* 0x000000770400720c */ /* 0x000fe40003f64070 */
[----:B------:R-:W-:Y:S01]  /*81d0*/  LOP3.LUT R125, R140, 0xe4, RZ, 0xfc, !PT ;  /* 0x000000e48c7d7812 */ /* 0x000fe200078efcff */
[----:B------:R-:W-:Y:S01]  /*81e0*/  @!P4 IMAD.IADD R118, R118, 0x1, -R4 ;  /* 0x000000017676c824 */ /* 0x000fe200078e0a04 */
[----:B------:R-:W-:Y:S01]  /*81f0*/  ISETP.GE.AND P4, PT, R128, RZ, PT ;  /* 0x000000ff8000720c */ /* 0x000fe20003f86270 */
[----:B------:R-:W-:Y:S01]  /*8200*/  @!P1 IMAD.MOV R116, RZ, RZ, -R116 ;  /* 0x000000ffff749224 */ /* 0x000fe200078e0a74 */
[----:B------:R-:W-:-:S02]  /*8210*/  ISETP.GT.U32.AND P6, PT, R4, R120, PT ;  /* 0x000000780400720c */ /* 0x000fc40003fc4070 */
[----:B------:R-:W-:Y:S02]  /*8220*/  ISETP.GE.AND P1, PT, R124, RZ, PT ;  /* 0x000000ff7c00720c */ /* 0x000fe40003f26270 */
[----:B------:R-:W-:Y:S01]  /*8230*/  IABS R128, R125 ;  /* 0x0000007d00807213 */ /* 0x000fe20000000000 */
[----:B------:R-:W-:Y:S01]  /*8240*/  IMAD.MOV.U32 R181, RZ, RZ, R129 ;  /* 0x000000ffffb57224 */ /* 0x000fe200078e0081 */
[----:B------:R-:W-:Y:S01]  /*8250*/  LOP3.LUT R129, R140, 0xe0, RZ, 0xfc, !PT ;  /* 0x000000e08c817812 */ /* 0x000fe200078efcff */
[----:B------:R-:W-:Y:S02]  /*8260*/  IMAD.MOV.U32 R184, RZ, RZ, R130 ;  /* 0x000000ffffb87224 */ /* 0x000fe400078e0082 */
[----:B------:R-:W-:Y:S01]  /*8270*/  IMAD.HI.U32 R130, R136, R128, RZ ;  /* 0x0000008088827227 */ /* 0x000fe200078e00ff */
[----:B------:R-:W-:Y:S02]  /*8280*/  LOP3.LUT R126, R140, 0xe2, RZ, 0xfc, !PT ;  /* 0x000000e28c7e7812 */ /* 0x000fe400078efcff */
[----:B------:R-:W-:Y:S01]  /*8290*/  IABS R121, R129 ;  /* 0x0000008100797213 */ /* 0x000fe20000000000 */
[----:B------:R-:W-:-:S02]  /*82a0*/  @!P3 IMAD.IADD R119, R119, 0x1, -R4 ;  /* 0x000000017777b824 */ /* 0x000fc400078e0a04 */
[----:B------:R-:W-:Y:S01]  /*82b0*/  IMAD.MOV.U32 R185, RZ, RZ, R131 ;  /* 0x000000ffffb97224 */ /* 0x000fe200078e0083 */
[----:B------:R-:W-:Y:S01]  /*82c0*/  SHF.R.U32.HI R131, RZ, 0xc, R138 ;  /* 0x0000000cff837819 */ /* 0x000fe2000001168a */
[----:B------:R-:W-:Y:S02]  /*82d0*/  IMAD.MOV R130, RZ, RZ, -R130 ;  /* 0x000000ffff827224 */ /* 0x000fe400078e0a82 */
[----:B------:R-:W-:Y:S01]  /*82e0*/  @!P5 IMAD.MOV R115, RZ, RZ, -R115 ;  /* 0x000000ffff73d224 */ /* 0x000fe200078e0a73 */
[----:B------:R-:W-:Y:S01]  /*82f0*/  ISETP.GE.AND P5, PT, R122, RZ, PT ;  /* 0x000000ff7a00720c */ /* 0x000fe20003fa6270 */
[----:B------:R-:W-:Y:S01]  /*8300*/  IMAD.MOV.U32 R161, RZ, RZ, R127 ;  /* 0x000000ffffa17224 */ /* 0x000fe200078e007f */
[----:B------:R-:W-:Y:S01]  /*8310*/  IABS R122, R126 ;  /* 0x0000007e007a7213 */ /* 0x000fe20000000000 */
[----:B------:R-:W-:Y:S01]  /*8320*/  @!P6 IMAD.IADD R120, R120, 0x1, -R4 ;  /* 0x000000017878e824 */ /* 0x000fe200078e0a04 */
[----:B------:R-:W-:Y:S01]  /*8330*/  ISETP.GT.U32.AND P3, PT, R4, R119, PT ;  /* 0x000000770400720c */ /* 0x000fe20003f64070 */
[----:B------:R-:W-:Y:S01]  /*8340*/  IMAD.HI.U32 R127, R136, R121, RZ ;  /* 0x00000079887f7227 */ /* 0x000fe200078e00ff */
[----:B------:R-:W-:-:S03]  /*8350*/  ISETP.GE.AND P6, PT, R123, RZ, PT ;  /* 0x000000ff7b00720c */ /* 0x000fc60003fc6270 */
[----:B------:R-:W-:Y:S01]  /*8360*/  @!P1 IMAD.MOV R118, RZ, RZ, -R118 ;  /* 0x000000ffff769224 */ /* 0x000fe200078e0a76 */
[----:B------:R-:W-:Y:S01]  /*8370*/  LOP3.LUT P1, RZ, R131, 0x1, RZ, 0xc0, !PT ;  /* 0x0000000183ff7812 */ /* 0x000fe2000782c0ff */
[----:B------:R-:W-:Y:S02]  /*8380*/  IMAD R123, R4, R130, R128 ;  /* 0x00000082047b7224 */ /* 0x000fe400078e0280 */
[----:B------:R-:W2:Y:S01]  /*8390*/  LDL.64 R130, [R1+0x1b0] ;  /* 0x0001b00001827983 */ /* 0x000ea20000100a00 */
[----:B------:R-:W-:-:S04]  /*83a0*/  IMAD.HI.U32 R124, R136, R122, RZ ;  /* 0x0000007a887c7227 */ /* 0x000fc800078e00ff */
[----:B------:R-:W-:Y:S02]  /*83b0*/  IMAD.MOV R127, RZ, RZ, -R127 ;  /* 0x000000ffff7f7224 */ /* 0x000fe400078e0a7f */
[----:B------:R-:W-:Y:S02]  /*83c0*/  IMAD.MOV R124, RZ, RZ, -R124 ;  /* 0x000000ffff7c7224 */ /* 0x000fe400078e0a7c */
[----:B------:R-:W-:Y:S01]  /*83d0*/  IMAD R121, R4, R127, R121 ;  /* 0x0000007f04797224 */ /* 0x000fe200078e0279 */
[----:B------:R-:W-:Y:S01]  /*83e0*/  LOP3.LUT R127, R140, 0xe6, RZ, 0xfc, !PT ;  /* 0x000000e68c7f7812 */ /* 0x000fe200078efcff */
[----:B------:R-:W-:Y:S02]  /*83f0*/  IMAD.MOV.U32 R70, RZ, RZ, R132 ;  /* 0x000000ffff467224 */ /* 0x000fe400078e0084 */
[----:B------:R-:W-:Y:S01]  /*8400*/  IMAD R122, R4, R124, R122 ;  /* 0x0000007c047a7224 */ /* 0x000fe200078e027a */
[----:B------:R-:W-:Y:S01]  /*8410*/  SHF.R.U32.HI R124, RZ, 0xb, R138 ;  /* 0x0000000bff7c7819 */ /* 0x000fe2000001168a */
[----:B------:R-:W-:Y:S01]  /*8420*/  @!P3 IMAD.IADD R119, R119, 0x1, -R4 ;  /* 0x000000017777b824 */ /* 0x000fe200078e0a04 */
[----:B------:R-:W-:Y:S01]  /*8430*/  IABS R132, R127 ;  /* 0x0000007f00847213 */ /* 0x000fe20000000000 */
[----:B------:R-:W-:-:S02]  /*8440*/  IMAD.MOV.U32 R71, RZ, RZ, R133 ;  /* 0x000000ffff477224 */ /* 0x000fc400078e0085 */
[----:B------:R-:W-:Y:S01]  /*8450*/  @!P4 IMAD.MOV R119, RZ, RZ, -R119 ;  /* 0x000000ffff77c224 */ /* 0x000fe200078e0a77 */
[----:B------:R-:W-:Y:S01]  /*8460*/  LOP3.LUT P4, RZ, R124, 0x1, RZ, 0xc0, !PT ;  /* 0x000000017cff7812 */ /* 0x000fe2000788c0ff */
[----:B------:R-:W-:Y:S02]  /*8470*/  IMAD.MOV.U32 R124, RZ, RZ, R132 ;  /* 0x000000ffff7c7224 */ /* 0x000fe400078e0084 */
[----:B------:R-:W4:Y:S01]  /*8480*/  LDL.64 R132, [R1+0x1a8] ;  /* 0x0001a80001847983 */ /* 0x000f220000100a00 */
[C---:B------:R-:W-:Y:S01]  /*8490*/  ISETP.GT.U32.AND P3, PT, R4.reuse, R121, PT ;  /* 0x000000790400720c */ /* 0x040fe20003f64070 */
[----:B------:R-:W-:Y:S01]  /*84a0*/  @!P5 IMAD.MOV R117, RZ, RZ, -R117 ;  /* 0x000000ffff75d224 */ /* 0x000fe200078e0a75 */
[----:B------:R-:W-:Y:S01]  /*84b0*/  ISETP.GT.U32.AND P5, PT, R4, R122, PT ;  /* 0x0000007a0400720c */ /* 0x000fe20003fa4070 */
[----:B------:R-:W-:-:S10]  /*84c0*/  IMAD.HI.U32 R128, R136, R124, RZ ;  /* 0x0000007c88807227 */ /* 0x000fd400078e00ff */
[----:B------:R-:W-:Y:S02]  /*84d0*/  @!P3 IMAD.IADD R121, R121, 0x1, -R4 ;  /* 0x000000017979b824 */ /* 0x000fe400078e0a04 */
[----:B------:R-:W-:Y:S01]  /*84e0*/  @!P6 IMAD.MOV R120, RZ, RZ, -R120 ;  /* 0x000000ffff78e224 */ /* 0x000fe200078e0a78 */
[----:B------:R-:W-:Y:S01]  /*84f0*/  ISETP.GT.U32.AND P6, PT, R4, R123, PT ;  /* 0x0000007b0400720c */ /* 0x000fe20003fc4070 */
[----:B------:R-:W-:Y:S01]  /*8500*/  IMAD.MOV R128, RZ, RZ, -R128 ;  /* 0x000000ffff807224 */ /* 0x000fe200078e0a80 */
[----:B------:R-:W-:Y:S01]  /*8510*/  ISETP.GE.AND P3, PT, R129, RZ, PT ;  /* 0x000000ff8100720c */ /* 0x000fe20003f66270 */
[----:B------:R-:W-:Y:S02]  /*8520*/  @!P5 IMAD.IADD R122, R122, 0x1, -R4 ;  /* 0x000000017a7ad824 */ /* 0x000fe400078e0a04 */
[C---:B------:R-:W-:Y:S01]  /*8530*/  IMAD R124, R4.reuse, R128, R124 ;  /* 0x00000080047c7224 */ /* 0x040fe200078e027c */
[----:B------:R-:W-:Y:S02]  /*8540*/  SHF.R.U32.HI R128, RZ, 0xa, R138 ;  /* 0x0000000aff807819 */ /* 0x000fe4000001168a */
[----:B------:R-:W-:-:S05]  /*8550*/  ISETP.GT.U32.AND P5, PT, R4, R122, PT ;  /* 0x0000007a0400720c */ /* 0x000fca0003fa4070 */
[----:B------:R-:W-:-:S05]  /*8560*/  @!P6 IMAD.IADD R123, R123, 0x1, -R4 ;  /* 0x000000017b7be824 */ /* 0x000fca00078e0a04 */
[----:B------:R-:W-:-:S03]  /*8570*/  ISETP.GT.U32.AND P6, PT, R4, R123, PT ;  /* 0x0000007b0400720c */ /* 0x000fc60003fc4070 */
[----:B------:R-:W-:Y:S01]  /*8580*/  @!P5 IMAD.IADD R122, R122, 0x1, -R4 ;  /* 0x000000017a7ad824 */ /* 0x000fe200078e0a04 */
[----:B------:R-:W-:-:S09]  /*8590*/  ISETP.GT.U32.AND P5, PT, R4, R124, PT ;  /* 0x0000007c0400720c */ /* 0x000fd20003fa4070 */
[----:B------:R-:W-:-:S04]  /*85a0*/  @!P6 IMAD.IADD R123, R123, 0x1, -R4 ;  /* 0x000000017b7be824 */ /* 0x000fc800078e0a04 */
[----:B------:R-:W-:-:S04]  /*85b0*/  @!P5 IADD3 R124, PT, PT, R124, -R4, RZ ;  /* 0x800000047c7cd210 */ /* 0x000fc80007ffe0ff */
[----:B------:R-:W-:-:S13]  /*85c0*/  ISETP.GT.U32.AND P5, PT, R4, R124, PT ;  /* 0x0000007c0400720c */ /* 0x000fda0003fa4070 */
[----:B------:R-:W-:Y:S02]  /*85d0*/  @!P5 IMAD.IADD R124, R124, 0x1, -R4 ;  /* 0x000000017c7cd824 */ /* 0x000fe400078e0a04 */
[----:B------:R-:W-:Y:S02]  /*85e0*/  IMAD.IADD R144, R154, 0x1, R146 ;  /* 0x000000019a907824 */ /* 0x000fe400078e0292 */
[----:B------:R-:W-:Y:S02]  /*85f0*/  IMAD.IADD R146, R153, 0x1, R145 ;  /* 0x0000000199927824 */ /* 0x000fe400078e0291 */
[----:B------:R-:W-:Y:S01]  /*8600*/  IMAD.IADD R150, R157, 0x1, R150 ;  /* 0x000000019d967824 */ /* 0x000fe200078e0296 */
[----:B------:R-:W-:Y:S01]  /*8610*/  LOP3.LUT R144, R144, 0x3, RZ, 0xc0, !PT ;  /* 0x0000000390907812 */ /* 0x000fe200078ec0ff */
[----:B------:R-:W-:Y:S01]  /*8620*/  IMAD.IADD R155, R155, 0x1, R143 ;  /* 0x000000019b9b7824 */ /* 0x000fe200078e028f */
[----:B--2---:R2:W-:Y:S01]  /*8630*/  LDGSTS.E [R0+0x2004c], desc[UR26][R130.64], P1 ;  /* 0x2004c00082007fae */ /* 0x0045e200089a101a */
[----:B------:R-:W-:-:S02]  /*8640*/  ISETP.GT.U32.AND P1, PT, R4, R121, PT ;  /* 0x000000790400720c */ /* 0x000fc40003f24070 */
[----:B--2---:R-:W-:-:S04]  /*8650*/  LOP3.LUT R131, R140, 0xe8, RZ, 0xfc, !PT ;  /* 0x000000e88c837812 */ /* 0x004fc800078efcff */
[----:B------:R-:W-:-:S07]  /*8660*/  IABS R129, R131 ;  /* 0x0000008300817213 */ /* 0x000fce0000000000 */
[----:B------:R-:W-:Y:S01]  /*8670*/  @!P1 IMAD.IADD R121, R121, 0x1, -R4 ;  /* 0x0000000179799824 */ /* 0x000fe200078e0a04 */
[----:B------:R-:W-:Y:S01]  /*8680*/  LOP3.LUT P1, RZ, R128, 0x1, RZ, 0xc0, !PT ;  /* 0x0000000180ff7812 */ /* 0x000fe2000782c0ff */
[----:B------:R-:W-:Y:S01]  /*8690*/  IMAD.MOV.U32 R128, RZ, RZ, R129 ;  /* 0x000000ffff807224 */ /* 0x000fe200078e0081 */
[----:B----4-:R2:W-:Y:S01]  /*86a0*/  LDGSTS.E [R0+0x20050], desc[UR26][R132.64], P4 ;  /* 0x2005000084007fae */ /* 0x0105e2000a1a101a */
[----:B------:R-:W-:Y:S02]  /*86b0*/  ISETP.GE.AND P4, PT, R126, RZ, PT ;  /* 0x000000ff7e00720c */ /* 0x000fe40003f86270 */
[----:B------:R-:W-:Y:S01]  /*86c0*/  IMAD.HI.U32 R129, R136, R128, RZ ;  /* 0x0000008088817227 */ /* 0x000fe200078e00ff */
[----:B------:R-:W-:-:S03]  /*86d0*/  LOP3.LUT R130, R140, 0xea, RZ, 0xfc, !PT ;  /* 0x000000ea8c827812 */ /* 0x000fc600078efcff */
[----:B------:R-:W-:Y:S01]  /*86e0*/  IMAD.MOV R129, RZ, RZ, -R129 ;  /* 0x000000ffff817224 */ /* 0x000fe200078e0a81 */
[----:B------:R-:W-:Y:S01]  /*86f0*/  IABS R126, R130 ;  /* 0x00000082007e7213 */ /* 0x000fe20000000000 */
[----:B------:R-:W-:Y:S01]  /*8700*/  @!P3 IMAD.MOV R121, RZ, RZ, -R121 ;  /* 0x000000ffff79b224 */ /* 0x000fe200078e0a79 */
[----:B------:R-:W-:Y:S01]  /*8710*/  ISETP.GE.AND P3, PT, R125, RZ, PT ;  /* 0x000000ff7d00720c */ /* 0x000fe20003f66270 */
[----:B------:R-:W-:Y:S01]  /*8720*/  IMAD R125, R4, R129, R128 ;  /* 0x00000081047d7224 */ /* 0x000fe200078e0280 */
[----:B------:R-:W-:Y:S01]  /*8730*/  LDGSTS.E [R0+0x20054], desc[UR26][R70.64], P1 ;  /* 0x2005400046007fae */ /* 0x000fe200089a101a */
[----:B--2---:R-:W-:-:S04]  /*8740*/  IMAD.HI.U32 R132, R136, R126, RZ ;  /* 0x0000007e88847227 */ /* 0x004fc800078e00ff */
[----:B------:R-:W-:Y:S01]  /*8750*/  @!P4 IMAD.MOV R122, RZ, RZ, -R122 ;  /* 0x000000ffff7ac224 */ /* 0x000fe200078e0a7a */
[----:B------:R-:W-:Y:S01]  /*8760*/  ISETP.GE.AND P4, PT, R127, RZ, PT ;  /* 0x000000ff7f00720c */ /* 0x000fe20003f86270 */
[----:B------:R-:W-:Y:S01]  /*8770*/  IMAD.MOV R132, RZ, RZ, -R132 ;  /* 0x000000ffff847224 */ /* 0x000fe200078e0a84 */
[----:B------:R-:W-:Y:S02]  /*8780*/  SHF.R.U32.HI R127, RZ, 0x9, R138 ;  /* 0x00000009ff7f7819 */ /* 0x000fe4000001168a */
[C---:B------:R-:W-:Y:S01]  /*8790*/  ISETP.GT.U32.AND P1, PT, R4.reuse, R125, PT ;  /* 0x0000007d0400720c */ /* 0x040fe20003f24070 */
[----:B------:R-:W-:Y:S01]  /*87a0*/  IMAD R126, R4, R132, R126 ;  /* 0x00000084047e7224 */ /* 0x000fe200078e027e */
[----:B------:R-:W-:Y:S01]  /*87b0*/  LOP3.LUT P6, RZ, R127, 0x1, RZ, 0xc0, !PT ;  /* 0x000000017fff7812 */ /* 0x000fe200078cc0ff */
[----:B------:R-:W-:Y:S01]  /*87c0*/  @!P3 IMAD.MOV R123, RZ, RZ, -R123 ;  /* 0x000000ffff7bb224 */ /* 0x000fe200078e0a7b */
[----:B------:R-:W-:Y:S02]  /*87d0*/  LOP3.LUT R128, R140, 0xec, RZ, 0xfc, !PT ;  /* 0x000000ec8c807812 */ /* 0x000fe400078efcff */
[----:B------:R-:W-:-:S02]  /*87e0*/  ISETP.GT.U32.AND P3, PT, R4, R126, PT ;  /* 0x0000007e0400720c */ /* 0x000fc40003f64070 */
[----:B------:R-:W-:-:S05]  /*87f0*/  IABS R127, R128 ;  /* 0x00000080007f7213 */ /* 0x000fca0000000000 */
[--C-:B------:R-:W-:Y:S01]  /*8800*/  @!P1 IMAD.IADD R125, R125, 0x1, -R4.reuse ;  /* 0x000000017d7d9824 */ /* 0x100fe200078e0a04 */
[----:B------:R-:W-:Y:S01]  /*8810*/  LOP3.LUT R132, R140, 0xee, RZ, 0xfc, !PT ;  /* 0x000000ee8c847812 */ /* 0x000fe200078efcff */
[----:B------:R-:W-:Y:S01]  /*8820*/  LDGSTS.E [R0+0x20058], desc[UR26][R184.64], P6 ;  /* 0x20058000b8007fae */ /* 0x000fe2000b1a101a */
[----:B------:R-:W-:Y:S02]  /*8830*/  IMAD.HI.U32 R139, R136, R127, RZ ;  /* 0x0000007f888b7227 */ /* 0x000fe400078e00ff */
[----:B------:R-:W-:Y:S02]  /*8840*/  ISETP.GT.U32.AND P6, PT, R4, R125, PT ;  /* 0x0000007d0400720c */ /* 0x000fe40003fc4070 */
[----:B------:R-:W-:Y:S01]  /*8850*/  @!P3 IMAD.IADD R126, R126, 0x1, -R4 ;  /* 0x000000017e7eb824 */ /* 0x000fe200078e0a04 */
[----:B------:R-:W-:Y:S01]  /*8860*/  IABS R129, R132 ;  /* 0x0000008400817213 */ /* 0x000fe20000000000 */
[----:B------:R-:W-:Y:S01]  /*8870*/  IMAD.MOV R139, RZ, RZ, -R139 ;  /* 0x000000ffff8b7224 */ /* 0x000fe200078e0a8b */
[----:B------:R-:W-:-:S02]  /*8880*/  ISETP.GE.AND P1, PT, R130, RZ, PT ;  /* 0x000000ff8200720c */ /* 0x000fc40003f26270 */
[----:B------:R-:W-:Y:S01]  /*8890*/  ISETP.GT.U32.AND P3, PT, R4, R126, PT ;  /* 0x0000007e0400720c */ /* 0x000fe20003f64070 */
[----:B------:R-:W-:Y:S01]  /*88a0*/  IMAD.HI.U32 R130, R136, R129, RZ ;  /* 0x0000008188827227 */ /* 0x000fe200078e00ff */
[----:B------:R-:W-:-:S03]  /*88b0*/  ISETP.GE.AND P5, PT, R131, RZ, PT ;  /* 0x000000ff8300720c */ /* 0x000fc60003fa6270 */
[C---:B------:R-:W-:Y:S01]  /*88c0*/  IMAD R127, R4.reuse, R139, R127 ;  /* 0x0000008b047f7224 */ /* 0x040fe200078e027f */
[----:B------:R-:W-:Y:S01]  /*88d0*/  IABS R133, R134 ;  /* 0x0000008600857213 */ /* 0x000fe20000000000 */
[----:B------:R-:W-:Y:S02]  /*88e0*/  IMAD.MOV R130, RZ, RZ, -R130 ;  /* 0x000000ffff827224 */ /* 0x000fe400078e0a82 */
[----:B------:R-:W-:Y:S01]  /*88f0*/  @!P6 IMAD.IADD R125, R125, 0x1, -R4 ;  /* 0x000000017d7de824 */ /* 0x000fe200078e0a04 */
[----:B------:R-:W-:Y:S01]  /*8900*/  ISETP.GT.U32.AND P6, PT, R4, R127, PT ;  /* 0x0000007f0400720c */ /* 0x000fe20003fc4070 */
[----:B------:R-:W-:Y:S01]  /*8910*/  @!P4 IMAD.MOV R124, RZ, RZ, -R124 ;  /* 0x000000ffff7cc224 */ /* 0x000fe200078e0a7c */
[----:B------:R-:W-:Y:S01]  /*8920*/  ISETP.GE.AND P4, PT, R128, RZ, PT ;  /* 0x000000ff8000720c */ /* 0x000fe20003f86270 */
[----:B------:R-:W-:-:S04]  /*8930*/  IMAD.HI.U32 R128, R136, R133, RZ ;  /* 0x0000008588807227 */ /* 0x000fc800078e00ff */
[----:B------:R-:W-:Y:S01]  /*8940*/  IMAD R129, R4, R130, R129 ;  /* 0x0000008204817224 */ /* 0x000fe200078e0281 */
[----:B------:R-:W-:Y:S01]  /*8950*/  SHF.R.U32.HI R130, RZ, 0x8, R138 ;  /* 0x00000008ff827819 */ /* 0x000fe2000001168a */
[----:B------:R-:W-:Y:S02]  /*8960*/  IMAD.MOV R139, RZ, RZ, -R128 ;  /* 0x000000ffff8b7224 */ /* 0x000fe400078e0a80 */
[----:B------:R-:W-:Y:S01]  /*8970*/  @!P3 IMAD.IADD R126, R126, 0x1, -R4 ;  /* 0x000000017e7eb824 */ /* 0x000fe200078e0a04 */
[----:B------:R-:W-:Y:S01]  /*8980*/  LOP3.LUT P3, RZ, R130, 0x1, RZ, 0xc0, !PT ;  /* 0x0000000182ff7812 */ /* 0x000fe2000786c0ff */
[----:B------:R-:W-:Y:S01]  /*8990*/  @!P5 IMAD.MOV R125, RZ, RZ, -R125 ;  /* 0x000000ffff7dd224 */ /* 0x000fe200078e0a7d */
[----:B------:R-:W-:Y:S01]  /*89a0*/  SHF.R.U32.HI R130, RZ, 0x7, R138 ;  /* 0x00000007ff827819 */ /* 0x000fe2000001168a */
[C---:B------:R-:W-:Y:S01]  /*89b0*/  IMAD R133, R4.reuse, R139, R133 ;  /* 0x0000008b04857224 */ /* 0x040fe200078e0285 */
[----:B------:R-:W-:Y:S01]  /*89c0*/  ISETP.GT.U32.AND P5, PT, R4, R129, PT ;  /* 0x000000810400720c */ /* 0x000fe20003fa4070 */
[----:B------:R-:W-:Y:S01]  /*89d0*/  @!P6 IMAD.IADD R127, R127, 0x1, -R4 ;  /* 0x000000017f7fe824 */ /* 0x000fe200078e0a04 */
[----:B------:R-:W-:Y:S01]  /*89e0*/  LOP3.LUT P6, RZ, R130, 0x1, RZ, 0xc0, !PT ;  /* 0x0000000182ff7812 */ /* 0x000fe200078cc0ff */
[----:B------:R-:W-:Y:S01]  /*89f0*/  @!P1 IMAD.MOV R126, RZ, RZ, -R126 ;  /* 0x000000ffff7e9224 */ /* 0x000fe200078e0a7e */
[----:B------:R-:W-:-:S02]  /*8a00*/  ISETP.GT.U32.AND P1, PT, R4, R133, PT ;  /* 0x000000850400720c */ /* 0x000fc40003f24070 */
[----:B------:R-:W-:-:S03]  /*8a10*/  IABS R131, R137 ;  /* 0x0000008900837213 */ /* 0x000fc60000000000 */
[----:B------:R-:W-:Y:S01]  /*8a20*/  LDGSTS.E [R0+0x2005c], desc[UR26][R180.64], P3 ;  /* 0x2005c000b4007fae */ /* 0x000fe200099a101a */
[----:B------:R-:W-:Y:S01]  /*8a30*/  ISETP.GT.U32.AND P3, PT, R4, R127, PT ;  /* 0x0000007f0400720c */ /* 0x000fe20003f64070 */
[----:B------:R-:W-:-:S04]  /*8a40*/  IMAD.HI.U32 R128, R136, R131, RZ ;  /* 0x0000008388807227 */ /* 0x000fc800078e00ff */
[----:B------:R-:W-:Y:S01]  /*8a50*/  @!P5 IMAD.IADD R129, R129, 0x1, -R4 ;  /* 0x000000018181d824 */ /* 0x000fe200078e0a04 */
[----:B------:R2:W-:Y:S01]  /*8a60*/  LDGSTS.E [R0+0x20060], desc[UR26][R160.64], P6 ;  /* 0x20060000a0007fae */ /* 0x0005e2000b1a101a */
[----:B------:R-:W-:Y:S02]  /*8a70*/  IMAD.MOV R128, RZ, RZ, -R128 ;  /* 0x000000ffff807224 */ /* 0x000fe400078e0a80 */
[--C-:B------:R-:W-:Y:S01]  /*8a80*/  @!P1 IMAD.IADD R133, R133, 0x1, -R4.reuse ;  /* 0x0000000185859824 */ /* 0x100fe200078e0a04 */
[C---:B------:R-:W-:Y:S01]  /*8a90*/  ISETP.GT.U32.AND P6, PT, R4.reuse, R129, PT ;  /* 0x000000810400720c */ /* 0x040fe20003fc4070 */
[----:B------:R-:W-:Y:S01]  /*8aa0*/  IMAD R131, R4, R128, R131 ;  /* 0x0000008004837224 */ /* 0x000fe200078e0283 */
[----:B------:R-:W-:Y:S01]  /*8ab0*/  LOP3.LUT R130, R140, 0xf4, RZ, 0xfc, !PT ;  /* 0x000000f48c827812 */ /* 0x000fe200078efcff */
[----:B------:R-:W-:Y:S01]  /*8ac0*/  @!P3 IMAD.IADD R127, R127, 0x1, -R4 ;  /* 0x000000017f7fb824 */ /* 0x000fe200078e0a04 */
[C---:B------:R-:W-:Y:S02]  /*8ad0*/  ISETP.GT.U32.AND P1, PT, R4.reuse, R133, PT ;  /* 0x000000850400720c */ /* 0x040fe40003f24070 */
[----:B------:R-:W-:-:S02]  /*8ae0*/  ISETP.GT.U32.AND P3, PT, R4, R131, PT ;  /* 0x000000830400720c */ /* 0x000fc40003f64070 */
[----:B------:R-:W-:Y:S02]  /*8af0*/  SHF.R.U32.HI R128, RZ, 0x6, R138 ;  /* 0x00000006ff807819 */ /* 0x000fe4000001168a */
[----:B------:R-:W-:Y:S01]  /*8b00*/  IABS R139, R130 ;  /* 0x00000082008b7213 */ /* 0x000fe20000000000 */
[----:B------:R-:W-:Y:S02]  /*8b10*/  @!P4 IMAD.MOV R127, RZ, RZ, -R127 ;  /* 0x000000ffff7fc224 */ /* 0x000fe400078e0a7f */
[----:B------:R-:W-:Y:S01]  /*8b20*/  @!P6 IMAD.IADD R129, R129, 0x1, -R4 ;  /* 0x000000018181e824 */ /* 0x000fe200078e0a04 */
[----:B------:R-:W-:Y:S02]  /*8b30*/  ISETP.GE.AND P6, PT, R134, RZ, PT ;  /* 0x000000ff8600720c */ /* 0x000fe40003fc6270 */
[----:B------:R-:W-:Y:S02]  /*8b40*/  LOP3.LUT P5, RZ, R128, 0x1, RZ, 0xc0, !PT ;  /* 0x0000000180ff7812 */ /* 0x000fe400078ac0ff */
[----:B------:R-:W-:Y:S01]  /*8b50*/  SGXT R128, R159, 0x1 ;  /* 0x000000019f80781a */ /* 0x000fe20000000200 */
[----:B------:R-:W-:Y:S01]  /*8b60*/  IMAD.HI.U32 R159, R136, R139, RZ ;  /* 0x0000008b889f7227 */ /* 0x000fe200078e00ff */
[----:B------:R-:W-:-:S03]  /*8b70*/  ISETP.GE.AND P4, PT, R132, RZ, PT ;  /* 0x000000ff8400720c */ /* 0x000fc60003f86270 */
[--C-:B------:R-:W-:Y:S02]  /*8b80*/  @!P1 IMAD.IADD R133, R133, 0x1, -R4.reuse ;  /* 0x0000000185859824 */ /* 0x100fe400078e0a04 */
[----:B------:R-:W-:Y:S02]  /*8b90*/  IMAD.MOV R159, RZ, RZ, -R159 ;  /* 0x000000ffff9f7224 */ /* 0x000fe400078e0a9f */
[----:B------:R-:W-:Y:S01]  /*8ba0*/  @!P3 IMAD.IADD R131, R131, 0x1, -R4 ;  /* 0x000000018383b824 */ /* 0x000fe200078e0a04 */
[----:B------:R-:W-:Y:S01]  /*8bb0*/  ISETP.GE.AND P3, PT, R130, RZ, PT ;  /* 0x000000ff8200720c */ /* 0x000fe20003f66270 */
[----:B------:R-:W-:Y:S01]  /*8bc0*/  IMAD.MOV.U32 R130, RZ, RZ, R133 ;  /* 0x000000ffff827224 */ /* 0x000fe200078e0085 */
[----:B------:R-:W-:Y:S01]  /*8bd0*/  LOP3.LUT R133, R140, 0xf6, RZ, 0xfc, !PT ;  /* 0x000000f68c857812 */ /* 0x000fe200078efcff */
[C---:B------:R-:W-:Y:S01]  /*8be0*/  IMAD R132, R4.reuse, R159, R139 ;  /* 0x0000009f04847224 */ /* 0x040fe200078e028b */
[----:B------:R-:W-:Y:S01]  /*8bf0*/  LDGSTS.E [R0+0x20064], desc[UR26][R242.64], P5 ;  /* 0x20064000f2007fae */ /* 0x000fe2000a9a101a */
[----:B------:R-:W-:Y:S01]  /*8c00*/  @!P6 IMAD.MOV R130, RZ, RZ, -R130 ;  /* 0x000000ffff82e224 */ /* 0x000fe200078e0a82 */
[----:B------:R-:W-:Y:S01]  /*8c10*/  ISETP.GE.AND P6, PT, R133, RZ, PT ;  /* 0x000000ff8500720c */ /* 0x000fe20003fc6270 */
[----:B------:R-:W-:Y:S01]  /*8c20*/  @!P4 IMAD.MOV R129, RZ, RZ, -R129 ;  /* 0x000000ffff81c224 */ /* 0x000fe200078e0a81 */
[----:B------:R-:W-:-:S02]  /*8c30*/  ISETP.GT.U32.AND P5, PT, R4, R131, PT ;  /* 0x000000830400720c */ /* 0x000fc40003fa4070 */
[----:B------:R-:W-:Y:S02]  /*8c40*/  IABS R133, R133 ;  /* 0x0000008500857213 */ /* 0x000fe40000000000 */
[----:B------:R-:W-:Y:S02]  /*8c50*/  ISETP.GT.U32.AND P4, PT, R4, R132, PT ;  /* 0x000000840400720c */ /* 0x000fe40003f84070 */
[----:B------:R-:W-:Y:S01]  /*8c60*/  ISETP.GE.AND P1, PT, R137, RZ, PT ;  /* 0x000000ff8900720c */ /* 0x000fe20003f26270 */
[----:B------:R-:W-:-:S04]  /*8c70*/  IMAD.HI.U32 R162, R136, R133, RZ ;  /* 0x0000008588a27227 */ /* 0x000fc800078e00ff */
[----:B------:R-:W-:Y:S01]  /*8c80*/  IMAD.MOV R162, RZ, RZ, -R162 ;  /* 0x000000ffffa27224 */ /* 0x000fe200078e0aa2 */
[----:B------:R-:W-:Y:S01]  /*8c90*/  LOP3.LUT R134, R140, 0xf8, RZ, 0xfc, !PT ;  /* 0x000000f88c867812 */ /* 0x000fe200078efcff */
[----:B------:R-:W-:Y:S02]  /*8ca0*/  @!P5 IMAD.IADD R131, R131, 0x1, -R4 ;  /* 0x000000018383d824 */ /* 0x000fe400078e0a04 */
[----:B------:R-:W-:Y:S02]  /*8cb0*/  IMAD R133, R4, R162, R133 ;  /* 0x000000a204857224 */ /* 0x000fe400078e0285 */
[----:B------:R-:W-:Y:S01]  /*8cc0*/  @!P4 IADD3 R132, PT, PT, R132, -R4, RZ ;  /* 0x800000048484c210 */ /* 0x000fe20007ffe0ff */
[----:B--2---:R-:W-:Y:S01]  /*8cd0*/  IMAD.SHL.U32 R160, R176, 0x4, RZ ;  /* 0x00000004b0a07824 */ /* 0x004fe200078e00ff */
[----:B------:R-:W-:Y:S01]  /*8ce0*/  ISETP.GE.AND P5, PT, R134, RZ, PT ;  /* 0x000000ff8600720c */ /* 0x000fe20003fa6270 */
[----:B------:R-:W-:Y:S01]  /*8cf0*/  @!P1 IMAD.MOV R131, RZ, RZ, -R131 ;  /* 0x000000ffff839224 */ /* 0x000fe200078e0a83 */
[----:B------:R-:W-:-:S02]  /*8d00*/  LOP3.LUT R128, R128, 0x90, RZ, 0xc0, !PT ;  /* 0x0000009080807812 */ /* 0x000fc400078ec0ff */
[----:B------:R-:W-:Y:S02]  /*8d10*/  IABS R134, R134 ;  /* 0x0000008600867213 */ /* 0x000fe40000000000 */
[C---:B------:R-:W-:Y:S02]  /*8d20*/  ISETP.GT.U32.AND P4, PT, R4.reuse, R132, PT ;  /* 0x000000840400720c */ /* 0x040fe40003f84070 */
[----:B------:R-:W-:Y:S02]  /*8d30*/  ISETP.GT.U32.AND P1, PT, R4, R133, PT ;  /* 0x000000850400720c */ /* 0x000fe40003f24070 */
[----:B------:R-:W-:Y:S01]  /*8d40*/  LOP3.LUT R128, R128, 0x7c, R160, 0x78, !PT ;  /* 0x0000007c80807812 */ /* 0x000fe200078e78a0 */
[----:B------:R-:W-:Y:S01]  /*8d50*/  IMAD.HI.U32 R160, R136, R134, RZ ;  /* 0x0000008688a07227 */ /* 0x000fe200078e00ff */
[----:B------:R-:W-:-:S03]  /*8d60*/  LOP3.LUT R139, R140, 0xfa, RZ, 0xfc, !PT ;  /* 0x000000fa8c8b7812 */ /* 0x000fc600078efcff */
[----:B------:R-:W-:Y:S01]  /*8d70*/  IMAD.MOV R160, RZ, RZ, -R160 ;  /* 0x000000ffffa07224 */ /* 0x000fe200078e0aa0 */
[----:B------:R-:W-:Y:S02]  /*8d80*/  LOP3.LUT R140, R140, 0xfc, RZ, 0xfc, !PT ;  /* 0x000000fc8c8c7812 */ /* 0x000fe400078efcff */
[----:B------:R-:W-:Y:S01]  /*8d90*/  IABS R159, R139 ;  /* 0x0000008b009f7213 */ /* 0x000fe20000000000 */
[----:B------:R-:W-:Y:S02]  /*8da0*/  @!P4 IMAD.IADD R132, R132, 0x1, -R4 ;  /* 0x000000018484c824 */ /* 0x000fe400078e0a04 */
[C---:B------:R-:W-:Y:S02]  /*8db0*/  IMAD R134, R4.reuse, R160, R134 ;  /* 0x000000a004867224 */ /* 0x040fe400078e0286 */
[----:B------:R-:W-:Y:S01]  /*8dc0*/  @!P1 IMAD.IADD R133, R133, 0x1, -R4 ;  /* 0x0000000185859824 */ /* 0x000fe200078e0a04 */
[----:B------:R-:W-:Y:S01]  /*8dd0*/  IABS R137, R140 ;  /* 0x0000008c00897213 */ /* 0x000fe20000000000 */
[----:B------:R-:W-:Y:S01]  /*8de0*/  @!P3 IMAD.MOV R132, RZ, RZ, -R132 ;  /* 0x000000ffff84b224 */ /* 0x000fe200078e0a84 */
[----:B------:R-:W-:Y:S01]  /*8df0*/  ISETP.GT.U32.AND P3, PT, R4, R134, PT ;  /* 0x000000860400720c */ /* 0x000fe20003f64070 */
[----:B------:R-:W-:Y:S01]  /*8e00*/  IMAD.HI.U32 R161, R136, R159, RZ ;  /* 0x0000009f88a17227 */ /* 0x000fe200078e00ff */
[----:B------:R-:W-:-:S03]  /*8e10*/  ISETP.GT.U32.AND P1, PT, R4, R133, PT ;  /* 0x000000850400720c */ /* 0x000fc60003f24070 */
[----:B------:R-:W-:-:S04]  /*8e20*/  IMAD.HI.U32 R136, R136, R137, RZ ;  /* 0x0000008988887227 */ /* 0x000fc800078e00ff */
[----:B------:R-:W-:Y:S02]  /*8e30*/  VIADD R70, R178, 0xffffffc0 ;  /* 0xffffffc0b2467836 */ /* 0x000fe40000000000 */
[----:B------:R-:W-:Y:S02]  /*8e40*/  IMAD.MOV R161, RZ, RZ, -R161 ;  /* 0x000000ffffa17224 */ /* 0x000fe400078e0aa1 */
[----:B------:R-:W-:Y:S01]  /*8e50*/  IMAD.MOV R162, RZ, RZ, -R136 ;  /* 0x000000ffffa27224 */ /* 0x000fe200078e0a88 */
[----:B------:R-:W-:Y:S01]  /*8e60*/  ISETP.GE.U32.AND P4, PT, R70, 0x7fffff81, PT ;  /* 0x7fffff814600780c */ /* 0x000fe20003f86070 */
[----:B------:R-:W-:Y:S02]  /*8e70*/  IMAD R136, R4, R161, R159 ;  /* 0x000000a104887224 */ /* 0x000fe400078e029f */
[--C-:B------:R-:W-:Y:S01]  /*8e80*/  @!P3 IMAD.IADD R134, R134, 0x1, -R4.reuse ;  /* 0x000000018686b824 */ /* 0x100fe200078e0a04 */
[----:B------:R-:W-:Y:S01]  /*8e90*/  SEL R141, RZ, 0x1, P4 ;  /* 0x00000001ff8d7807 */ /* 0x000fe20002000000 */
[----:B------:R-:W-:Y:S01]  /*8ea0*/  @!P1 IMAD.IADD R133, R133, 0x1, -R4 ;  /* 0x0000000185859824 */ /* 0x000fe200078e0a04 */
[----:B------:R-:W-:-:S02]  /*8eb0*/  ISETP.GT.U32.AND P1, PT, R4, R136, PT ;  /* 0x000000880400720c */ /* 0x000fc40003f24070 */
[----:B------:R-:W-:Y:S01]  /*8ec0*/  ISETP.GT.U32.AND P3, PT, R4, R134, PT ;  /* 0x000000860400720c */ /* 0x000fe20003f64070 */
[----:B------:R-:W-:-:S05]  /*8ed0*/  IMAD.IADD R148, R141, 0x1, R148 ;  /* 0x000000018d947824 */ /* 0x000fca00078e0294 */
[----:B------:R-:W-:Y:S02]  /*8ee0*/  LOP3.LUT R145, R148, 0x3, RZ, 0xc0, !PT ;  /* 0x0000000394917812 */ /* 0x000fe400078ec0ff */
[----:B------:R-:W-:Y:S01]  /*8ef0*/  SHF.R.U32.HI R148, RZ, 0x5, R138 ;  /* 0x00000005ff947819 */ /* 0x000fe2000001168a */
[----:B------:R-:W-:Y:S02]  /*8f00*/  IMAD R137, R4, R162, R137 ;  /* 0x000000a204897224 */ /* 0x000fe400078e0289 */
[--C-:B------:R-:W-:Y:S01]  /*8f10*/  @!P1 IMAD.IADD R136, R136, 0x1, -R4.reuse ;  /* 0x0000000188889824 */ /* 0x100fe200078e0a04 */
[----:B------:R-:W-:Y:S01]  /*8f20*/  LOP3.LUT P1, RZ, R148, 0x1, RZ, 0xc0, !PT ;  /* 0x0000000194ff7812 */ /* 0x000fe2000782c0ff */
[----:B------:R-:W-:Y:S01]  /*8f30*/  @!P3 IMAD.IADD R134, R134, 0x1, -R4 ;  /* 0x000000018686b824 */ /* 0x000fe200078e0a04 */
[----:B------:R-:W-:Y:S01]  /*8f40*/  ISETP.GT.U32.AND P3, PT, R4, R137, PT ;  /* 0x000000890400720c */ /* 0x000fe20003f64070 */
[----:B------:R-:W-:Y:S01]  /*8f50*/  IMAD.IADD R152, R152, 0x1, R142 ;  /* 0x0000000198987824 */ /* 0x000fe200078e028e */
[----:B------:R-:W-:-:S02]  /*8f60*/  LOP3.LUT R143, R158, 0x3, RZ, 0xc0, !PT ;  /* 0x000000039e8f7812 */ /* 0x000fc400078ec0ff */
[----:B------:R-:W-:Y:S02]  /*8f70*/  LOP3.LUT R142, R150, 0x3, RZ, 0xc0, !PT ;  /* 0x00000003968e7812 */ /* 0x000fe400078ec0ff */
[----:B------:R-:W-:Y:S02]  /*8f80*/  IADD3 R145, PT, PT, R145, R166, R167 ;  /* 0x000000a691917210 */ /* 0x000fe40007ffe0a7 */
[----:B------:R-:W-:-:S03]  /*8f90*/  IADD3 R144, PT, PT, R144, R170, R171 ;  /* 0x000000aa90907210 */ /* 0x000fc60007ffe0ab */
[----:B------:R-:W-:Y:S01]  /*8fa0*/  LDGSTS.E [R0+0x20068], desc[UR26][R240.64], P1 ;  /* 0x20068000f0007fae */ /* 0x000fe200089a101a */
[----:B------:R-:W-:Y:S01]  /*8fb0*/  ISETP.GT.U32.AND P1, PT, R4, R136, PT ;  /* 0x000000880400720c */ /* 0x000fe20003f24070 */
[----:B------:R-:W-:Y:S01]  /*8fc0*/  @!P3 IMAD.IADD R137, R137, 0x1, -R4 ;  /* 0x000000018989b824 */ /* 0x000fe200078e0a04 */
[----:B------:R-:W-:Y:S01]  /*8fd0*/  IADD3 R147, PT, PT, R143, R151, R147 ;  /* 0x000000978f937210 */ /* 0x000fe20007ffe093 */
[----:B------:R-:W-:Y:S01]  /*8fe0*/  IMAD.SHL.U32 R144, R144, 0x100, RZ ;  /* 0x0000010090907824 */ /* 0x000fe200078e00ff */
[----:B------:R-:W-:Y:S02]  /*8ff0*/  IADD3 R142, PT, PT, R142, R164, R165 ;  /* 0x000000a48e8e7210 */ /* 0x000fe40007ffe0a5 */
[----:B------:R-:W-:Y:S02]  /*9000*/  LOP3.LUT R145, R145, 0xf, RZ, 0xc0, !PT ;  /* 0x0000000f91917812 */ /* 0x000fe400078ec0ff */
[----:B------:R-:W-:Y:S02]  /*9010*/  LOP3.LUT R141, R156, 0x3, RZ, 0xc0, !PT ;  /* 0x000000039c8d7812 */ /* 0x000fe400078ec0ff */
[----:B------:R-:W-:-:S02]  /*9020*/  LOP3.LUT R143, R152, 0x3, RZ, 0xc0, !PT ;  /* 0x00000003988f7812 */ /* 0x000fc400078ec0ff */
[----:B------:R-:W-:Y:S01]  /*9030*/  ISETP.GT.U32.AND P3, PT, R4, R137, PT ;  /* 0x000000890400720c */ /* 0x000fe20003f64070 */
[----:B------:R-:W-:Y:S01]  /*9040*/  IMAD R142, R142, 0x10, R145 ;  /* 0x000000108e8e7824 */ /* 0x000fe200078e0291 */
[----:B------:R-:W-:Y:S02]  /*9050*/  IADD3 R149, PT, PT, R141, R149, R163 ;  /* 0x000000958d957210 */ /* 0x000fe40007ffe0a3 */
[----:B------:R-:W-:Y:S02]  /*9060*/  IADD3 R143, PT, PT, R143, R172, R173 ;  /* 0x000000ac8f8f7210 */ /* 0x000fe40007ffe0ad */
[----:B------:R-:W-:Y:S02]  /*9070*/  LOP3.LUT R146, R146, 0x3, RZ, 0xc0, !PT ;  /* 0x0000000392927812 */ /* 0x000fe400078ec0ff */
[----:B------:R-:W-:Y:S01]  /*9080*/  LOP3.LUT R145, R144, 0xf00, RZ, 0xe2, !PT ;  /* 0x00000f0090917812 */ /* 0x000fe200078ee2ff */
[----:B------:R-:W-:Y:S01]  /*9090*/  @!P1 IMAD.IADD R136, R136, 0x1, -R4 ;  /* 0x0000000188889824 */ /* 0x000fe200078e0a04 */
[----:B------:R-:W-:Y:S01]  /*90a0*/  SHF.R.U32.HI R144, RZ, 0x4, R138 ;  /* 0x00000004ff907819 */ /* 0x000fe2000001168a */
[----:B------:R-:W-:Y:S01]  /*90b0*/  IMAD.SHL.U32 R149, R149, 0x100, RZ ;  /* 0x0000010095957824 */ /* 0x000fe200078e00ff */
[----:B------:R-:W-:-:S02]  /*90c0*/  IADD3 R146, PT, PT, R146, R174, R175 ;  /* 0x000000ae92927210 */ /* 0x000fc40007ffe0af */
[----:B------:R-:W-:Y:S02]  /*90d0*/  LOP3.LUT R143, R143, 0xf, RZ, 0xc0, !PT ;  /* 0x0000000f8f8f7812 */ /* 0x000fe400078ec0ff */
[----:B------:R-:W-:Y:S01]  /*90e0*/  ISETP.GE.AND P1, PT, R140, RZ, PT ;  /* 0x000000ff8c00720c */ /* 0x000fe20003f26270 */
[----:B------:R-:W-:Y:S01]  /*90f0*/  @!P5 IMAD.MOV R134, RZ, RZ, -R134 ;  /* 0x000000ffff86d224 */ /* 0x000fe200078e0a86 */
[----:B------:R-:W-:Y:S02]  /*9100*/  @!P6 IADD3 R133, PT, PT, -R133, RZ, RZ ;  /* 0x000000ff8585e210 */ /* 0x000fe40007ffe1ff */
[----:B------:R-:W-:Y:S02]  /*9110*/  LOP3.LUT R141, R155, 0x3, RZ, 0xc0, !PT ;  /* 0x000000039b8d7812 */ /* 0x000fe400078ec0ff */
[----:B------:R-:W-:Y:S02]  /*9120*/  LOP3.LUT P6, RZ, R144, 0x1, RZ, 0xc0, !PT ;  /* 0x0000000190ff7812 */ /* 0x000fe400078cc0ff */
[----:B------:R-:W-:Y:S01]  /*9130*/  ISETP.GE.AND P5, PT, R139, RZ, PT ;  /* 0x000000ff8b00720c */ /* 0x000fe20003fa6270 */
[----:B------:R-:W-:Y:S01]  /*9140*/  IMAD R143, R146, 0x10, R143 ;  /* 0x00000010928f7824 */ /* 0x000fe200078e028f */
[----:B------:R-:W-:Y:S01]  /*9150*/  SHF.R.U32.HI R139, RZ, 0x1, R138 ;  /* 0x00000001ff8b7819 */ /* 0x000fe2000001168a */
[----:B------:R-:W-:Y:S01]  /*9160*/  @!P3 IMAD.IADD R137, R137, 0x1, -R4 ;  /* 0x000000018989b824 */ /* 0x000fe200078e0a04 */
[----:B------:R-:W-:-:S02]  /*9170*/  IADD3 R141, PT, PT, R141, R168, R169 ;  /* 0x000000a88d8d7210 */ /* 0x000fc40007ffe0a9 */
[----:B------:R-:W-:Y:S02]  /*9180*/  LOP3.LUT R149, R149, 0xf00, RZ, 0xe2, !PT ;  /* 0x00000f0095957812 */ /* 0x000fe400078ee2ff */
[----:B------:R-:W-:Y:S02]  /*9190*/  LOP3.LUT P3, RZ, R139, 0x1, RZ, 0xc0, !PT ;  /* 0x000000018bff7812 */ /* 0x000fe4000786c0ff */
[--C-:B------:R-:W-:Y:S01]  /*91a0*/  SHF.R.U32.HI R139, RZ, 0x2, R138.reuse ;  /* 0x00000002ff8b7819 */ /* 0x100fe2000001168a */
[----:B------:R-:W-:Y:S01]  /*91b0*/  IMAD R147, R147, 0x1000, R149 ;  /* 0x0000100093937824 */ /* 0x000fe200078e0295 */
[----:B------:R-:W-:Y:S01]  /*91c0*/  LOP3.LUT R142, R142, 0xff, RZ, 0xc0, !PT ;  /* 0x000000ff8e8e7812 */ /* 0x000fe200078ec0ff */
[----:B------:R-:W-:Y:S01]  /*91d0*/  IMAD R141, R141, 0x1000, R145 ;  /* 0x000010008d8d7824 */ /* 0x000fe200078e0291 */
[----:B------:R-:W-:Y:S01]  /*91e0*/  LOP3.LUT R143, R143, 0xff, RZ, 0xc0, !PT ;  /* 0x000000ff8f8f7812 */ /* 0x000fe200078ec0ff */
[----:B------:R-:W-:Y:S01]  /*91f0*/  LDGSTS.E [R0+0x2006c], desc[UR26][R238.64], P6 ;  /* 0x2006c000ee007fae */ /* 0x000fe2000b1a101a */
[----:B------:R-:W-:Y:S01]  /*9200*/  SHF.R.U32.HI R138, RZ, 0x3, R138 ;  /* 0x00000003ff8a7819 */ /* 0x000fe2000001168a */
[----:B------:R-:W-:Y:S01]  /*9210*/  @!P1 IMAD.MOV R137, RZ, RZ, -R137 ;  /* 0x000000ffff899224 */ /* 0x000fe200078e0a89 */
[----:B------:R-:W-:Y:S01]  /*9220*/  ISETP.NE.AND P6, PT, R135, RZ, PT ;  /* 0x000000ff8700720c */ /* 0x000fe20003fc5270 */
[----:B------:R-:W-:Y:S01]  /*9230*/  IMAD.IADD R142, R147, 0x1, R142 ;  /* 0x00000001938e7824 */ /* 0x000fe200078e028e */
[----:B------:R-:W-:Y:S01]  /*9240*/  LOP3.LUT P1, RZ, R138, 0x1, RZ, 0xc0, !PT ;  /* 0x000000018aff7812 */ /* 0x000fe2000782c0ff */
[----:B------:R-:W-:Y:S01]  /*9250*/  IMAD.IADD R141, R141, 0x1, R143 ;  /* 0x000000018d8d7824 */ /* 0x000fe200078e028f */
[----:B------:R-:W-:-:S04]  /*9260*/  LOP3.LUT R135, RZ, R135, RZ, 0x33, !PT ;  /* 0x00000087ff877212 */ /* 0x000fc800078e33ff */
[----:B------:R-:W-:Y:S02]  /*9270*/  PRMT R4, R142, 0x5410, R141 ;  /* 0x000054108e047816 */ /* 0x000fe4000000008d */
[C---:B------:R-:W-:Y:S01]  /*9280*/  SEL R159, R135.reuse, R108, !P6 ;  /* 0x0000006c879f7207 */ /* 0x040fe20007000000 */
[----:B------:R-:W-:Y:S01]  /*9290*/  IMAD.MOV.U32 R108, RZ, RZ, R194 ;  /* 0x000000ffff6c7224 */ /* 0x000fe200078e00c2 */
[C---:B------:R-:W-:Y:S01]  /*92a0*/  SEL R161, R135.reuse, R109, !P6 ;  /* 0x0000006d87a17207 */ /* 0x040fe20007000000 */
[----:B------:R-:W-:Y:S01]  /*92b0*/  IMAD.MOV.U32 R109, RZ, RZ, R195 ;  /* 0x000000ffff6d7224 */ /* 0x000fe200078e00c3 */
[----:B------:R-:W-:Y:S01]  /*92c0*/  SEL R138, R135, R2, !P6 ;  /* 0x00000002878a7207 */ /* 0x000fe20007000000 */
[----:B------:R-:W-:Y:S01]  /*92d0*/  @!P5 IMAD.MOV R136, RZ, RZ, -R136 ;  /* 0x000000ffff88d224 */ /* 0x000fe200078e0a88 */
[----:B------:R-:W-:Y:S02]  /*92e0*/  SHF.R.U64 R2, R4, 0x1f, RZ ;  /* 0x0000001f04027819 */ /* 0x000fe400000012ff */
[----:B------:R-:W-:Y:S01]  /*92f0*/  LOP3.LUT P5, RZ, R139, 0x1, RZ, 0xc0, !PT ;  /* 0x000000018bff7812 */ /* 0x000fe200078ac0ff */
[----:B------:R-:W-:Y:S01]  /*9300*/  LDGSTS.E [R0+0x20070], desc[UR26][R108.64], P1 ;  /* 0x200700006c007fae */ /* 0x000fe200089a101a */
[----:B------:R-:W-:-:S02]  /*9310*/  LOP3.LUT P1, RZ, R2, 0x1, RZ, 0xc0, !PT ;  /* 0x0000000102ff7812 */ /* 0x000fc4000782c0ff */
[C---:B------:R-:W-:Y:S01]  /*9320*/  SEL R156, R135.reuse, R106, !P6 ;  /* 0x0000006a879c7207 */ /* 0x040fe20007000000 */
[----:B------:R-:W-:Y:S01]  /*9330*/  IMAD.MOV.U32 R106, RZ, RZ, R206 ;  /* 0x000000ffff6a7224 */ /* 0x000fe200078e00ce */
        /* <DEDUP_REMOVED lines=8> */
[----:B------:R-:W-:Y:S01]  /*93c0*/  SEL R153, R135, R103, !P6 ;  /* 0x0000006787997207 */ /* 0x000fe20007000000 */
[----:B------:R-:W-:Y:S01]  /*93d0*/  IMAD.MOV.U32 R103, RZ, RZ, R223 ;  /* 0x000000ffff677224 */ /* 0x000fe200078e00df */
[----:B------:R-:W-:Y:S01]  /*93e0*/  LDGSTS.E [R0+0x20074], desc[UR26][R106.64], P5 ;  /* 0x200740006a007fae */ /* 0x000fe2000a9a101a */
[----:B------:R-:W-:-:S02]  /*93f0*/  IMAD.MOV.U32 R162, RZ, RZ, R228 ;  /* 0x000000ffffa27224 */ /* 0x000fc400078e00e4 */
[----:B------:R-:W-:Y:S01]  /*9400*/  IMAD.MOV.U32 R163, RZ, RZ, R229 ;  /* 0x000000ffffa37224 */ /* 0x000fe200078e00e5 */
[----:B------:R-:W-:Y:S01]  /*9410*/  LDGSTS.E [R0+0x20078], desc[UR26][R104.64], P3 ;  /* 0x2007800068007fae */ /* 0x000fe200099a101a */
[----:B------:R-:W-:Y:S02]  /*9420*/  IMAD.MOV.U32 R70, RZ, RZ, R230 ;  /* 0x000000ffff467224 */ /* 0x000fe400078e00e6 */
[----:B------:R-:W-:Y:S01]  /*9430*/  IMAD.MOV.U32 R71, RZ, RZ, R231 ;  /* 0x000000ffff477224 */ /* 0x000fe200078e00e7 */
[----:B------:R-:W-:Y:S04]  /*9440*/  LDGSTS.E [R0+0x2007c], desc[UR26][R102.64], !P2 ;  /* 0x2007c00066007fae */ /* 0x000fe8000d1a101a */
[----:B------:R2:W-:Y:S02]  /*9450*/  LDGSTS.E [R0+0x20080], desc[UR26][R162.64], P1 ;  /* 0x20080000a2007fae */ /* 0x0005e400089a101a */
[----:B--2---:R-:W-:-:S02]  /*9460*/  IMAD.MOV.U32 R162, RZ, RZ, R70 ;  /* 0x000000ffffa27224 */ /* 0x004fc400078e0046 */
[----:B------:R-:W-:Y:S02]  /*9470*/  IMAD.MOV.U32 R163, RZ, RZ, R71 ;  /* 0x000000ffffa37224 */ /* 0x000fe400078e0047 */
[----:B------:R-:W2:Y:S01]  /*9480*/  LDL.64 R70, [R1+0x230] ;  /* 0x0002300001467983 */ /* 0x000ea20000100a00 */
[----:B------:R-:W-:Y:S02]  /*9490*/  SEL R139, R135, R5, !P6 ;  /* 0x00000005878b7207 */ /* 0x000fe40007000000 */
[C---:B------:R-:W-:Y:S02]  /*94a0*/  SHF.R.U64 R5, R4.reuse, 0x1e, RZ ;  /* 0x0000001e04057819 */ /* 0x040fe400000012ff */
[----:B------:R-:W-:Y:S02]  /*94b0*/  SHF.R.U64 R2, R4, 0x1d, RZ ;  /* 0x0000001d04027819 */ /* 0x000fe400000012ff */
[----:B------:R-:W-:Y:S02]  /*94c0*/  LOP3.LUT P5, RZ, R5, 0x1, RZ, 0xc0, !PT ;  /* 0x0000000105ff7812 */ /* 0x000fe400078ac0ff */
[----:B------:R-:W-:-:S02]  /*94d0*/  LOP3.LUT P3, RZ, R2, 0x1, RZ, 0xc0, !PT ;  /* 0x0000000102ff7812 */ /* 0x000fc4000786c0ff */
[C---:B------:R-:W-:Y:S02]  /*94e0*/  SHF.R.U64 R5, R4.reuse, 0x1c, RZ ;  /* 0x0000001c04057819 */ /* 0x040fe400000012ff */
[----:B------:R-:W-:Y:S02]  /*94f0*/  SHF.R.U64 R2, R4, 0x1b, RZ ;  /* 0x0000001b04027819 */ /* 0x000fe400000012ff */
        /* <DEDUP_REMOVED lines=8> */
[----:B------:R-:W-:Y:S01]  /*9580*/  LOP3.LUT P2, RZ, R5, 0x1, RZ, 0xc0, !PT ;  /* 0x0000000105ff7812 */ /* 0x000fe2000784c0ff */
[----:B------:R-:W-:Y:S01]  /*9590*/  LDGSTS.E [R0+0x20084], desc[UR26][R100.64], P5 ;  /* 0x2008400064007fae */ /* 0x000fe2000a9a101a */
[----:B------:R-:W-:-:S02]  /*95a0*/  LOP3.LUT P1, RZ, R2, 0x1, RZ, 0xc0, !PT ;  /* 0x0000000102ff7812 */ /* 0x000fc4000782c0ff */
[C---:B------:R-:W-:Y:S01]  /*95b0*/  SHF.R.U64 R5, R4.reuse, 0x1a, RZ ;  /* 0x0000001a04057819 */ /* 0x040fe200000012ff */
[----:B------:R-:W-:Y:S01]  /*95c0*/  LDGSTS.E [R0+0x20088], desc[UR26][R98.64], P3 ;  /* 0x2008800062007fae */ /* 0x000fe200099a101a */
[----:B------:R-:W-:Y:S02]  /*95d0*/  SHF.R.U64 R2, R4, 0x19, RZ ;  /* 0x0000001904027819 */ /* 0x000fe400000012ff */
[----:B------:R-:W-:Y:S02]  /*95e0*/  LOP3.LUT P5, RZ, R5, 0x1, RZ, 0xc0, !PT ;  /* 0x0000000105ff7812 */ /* 0x000fe400078ac0ff */
[C---:B------:R-:W-:Y:S01]  /*95f0*/  SEL R146, R135.reuse, R96, !P6 ;  /* 0x0000006087927207 */ /* 0x040fe20007000000 */
[----:B------:R-:W-:Y:S01]  /*9600*/  IMAD.MOV.U32 R96, RZ, RZ, R236 ;  /* 0x000000ffff607224 */ /* 0x000fe200078e00ec */
[----:B------:R-:W-:Y:S01]  /*9610*/  SEL R147, R135, R97, !P6 ;  /* 0x0000006187937207 */ /* 0x000fe20007000000 */
[----:B------:R-:W-:Y:S01]  /*9620*/  IMAD.MOV.U32 R97, RZ, RZ, R237 ;  /* 0x000000ffff617224 */ /* 0x000fe200078e00ed */
[----:B------:R-:W-:-:S02]  /*9630*/  LOP3.LUT P3, RZ, R2, 0x1, RZ, 0xc0, !PT ;  /* 0x0000000102ff7812 */ /* 0x000fc4000786c0ff */
[C---:B------:R-:W-:Y:S01]  /*9640*/  SEL R144, R135.reuse, R94, !P6 ;  /* 0x0000005e87907207 */ /* 0x040fe20007000000 */
[----:B------:R-:W-:Y:S01]  /*9650*/  IMAD.MOV.U32 R94, RZ, RZ, R198 ;  /* 0x000000ffff5e7224 */ /* 0x000fe200078e00c6 */
[C---:B------:R-:W-:Y:S01]  /*9660*/  SEL R145, R135.reuse, R95, !P6 ;  /* 0x0000005f87917207 */ /* 0x040fe20007000000 */
[----:B------:R-:W-:Y:S01]  /*9670*/  IMAD.MOV.U32 R95, RZ, RZ, R199 ;  /* 0x000000ffff5f7224 */ /* 0x000fe200078e00c7 */
[C---:B------:R-:W-:Y:S01]  /*9680*/  SHF.R.U64 R5, R4.reuse, 0x18, RZ ;  /* 0x0000001804057819 */ /* 0x040fe200000012ff */
[----:B------:R-:W-:Y:S01]  /*9690*/  LDGSTS.E [R0+0x2008c], desc[UR26][R96.64], P2 ;  /* 0x2008c00060007fae */ /* 0x000fe200091a101a */
[----:B------:R-:W-:Y:S02]  /*96a0*/  SHF.R.U64 R2, R4, 0x17, RZ ;  /* 0x0000001704027819 */ /* 0x000fe400000012ff */
[C---:B------:R-:W-:Y:S01]  /*96b0*/  SEL R142, R135.reuse, R92, !P6 ;  /* 0x0000005c878e7207 */ /* 0x040fe20007000000 */
[----:B------:R-:W-:Y:S01]  /*96c0*/  IMAD.MOV.U32 R92, RZ, RZ, R202 ;  /* 0x000000ffff5c7224 */ /* 0x000fe200078e00ca */
[C---:B------:R-:W-:Y:S01]  /*96d0*/  SEL R143, R135.reuse, R93, !P6 ;  /* 0x0000005d878f7207 */ /* 0x040fe20007000000 */
[----:B------:R-:W-:Y:S01]  /*96e0*/  IMAD.MOV.U32 R93, RZ, RZ, R203 ;  /* 0x000000ffff5d7224 */ /* 0x000fe200078e00cb */
[C---:B------:R-:W-:Y:S01]  /*96f0*/  SEL R140, R135.reuse, R90, !P6 ;  /* 0x0000005a878c7207 */ /* 0x040fe20007000000 */
[----:B------:R-:W-:Y:S01]  /*9700*/  LDGSTS.E [R0+0x20090], desc[UR26][R94.64], P1 ;  /* 0x200900005e007fae */ /* 0x000fe200089a101a */
[----:B------:R-:W-:Y:S01]  /*9710*/  SEL R141, R135, R91, !P6 ;  /* 0x0000005b878d7207 */ /* 0x000fe20007000000 */
[----:B------:R-:W-:Y:S01]  /*9720*/  IMAD.MOV.U32 R90, RZ, RZ, R214 ;  /* 0x000000ffff5a7224 */ /* 0x000fe200078e00d6 */
[----:B------:R-:W-:Y:S01]  /*9730*/  LOP3.LUT P2, RZ, R5, 0x1, RZ, 0xc0, !PT ;  /* 0x0000000105ff7812 */ /* 0x000fe2000784c0ff */
[----:B------:R-:W-:Y:S01]  /*9740*/  IMAD.MOV.U32 R91, RZ, RZ, R215 ;  /* 0x000000ffff5b7224 */ /* 0x000fe200078e00d7 */
[----:B------:R-:W-:Y:S01]  /*9750*/  LOP3.LUT P1, RZ, R2, 0x1, RZ, 0xc0, !PT ;  /* 0x0000000102ff7812 */ /* 0x000fe2000782c0ff */
[----:B------:R-:W-:Y:S01]  /*9760*/  LDGSTS.E [R0+0x20094], desc[UR26][R92.64], P5 ;  /* 0x200940005c007fae */ /* 0x000fe2000a9a101a */
[----:B------:R-:W-:-:S02]  /*9770*/  SHF.R.U64 R5, R4, 0x16, RZ ;  /* 0x0000001604057819 */ /* 0x000fc400000012ff */
[----:B------:R-:W-:Y:S01]  /*9780*/  SHF.R.U64 R2, R4, 0x15, RZ ;  /* 0x0000001504027819 */ /* 0x000fe200000012ff */
[----:B------:R-:W-:Y:S01]  /*9790*/  LDGSTS.E [R0+0x20098], desc[UR26][R90.64], P3 ;  /* 0x200980005a007fae */ /* 0x000fe200099a101a */
[----:B------:R-:W-:Y:S01]  /*97a0*/  LOP3.LUT P5, RZ, R5, 0x1, RZ, 0xc0, !PT ;  /* 0x0000000105ff7812 */ /* 0x000fe200078ac0ff */
[----:B------:R-:W-:Y:S01]  /*97b0*/  IMAD.MOV.U32 R174, RZ, RZ, R210 ;  /* 0x000000ffffae7224 */ /* 0x000fe200078e00d2 */
[----:B------:R-:W-:Y:S01]  /*97c0*/  LOP3.LUT P3, RZ, R2, 0x1, RZ, 0xc0, !PT ;  /* 0x0000000102ff7812 */ /* 0x000fe2000786c0ff */
[----:B------:R-:W-:Y:S01]  /*97d0*/  IMAD.MOV.U32 R170, RZ, RZ, R224 ;  /* 0x000000ffffaa7224 */ /* 0x000fe200078e00e0 */
[----:B------:R-:W-:Y:S01]  /*97e0*/  MOV R175, R211 ;  /* 0x000000d300af7202 */ /* 0x000fe20000000f00 */
[----:B------:R-:W-:Y:S01]  /*97f0*/  IMAD.MOV.U32 R171, RZ, RZ, R225 ;  /* 0x000000ffffab7224 */ /* 0x000fe200078e00e1 */
[C---:B------:R-:W-:Y:S02]  /*9800*/  SHF.R.U64 R5, R4.reuse, 0x14, RZ ;  /* 0x0000001404057819 */ /* 0x040fe400000012ff */
[----:B------:R-:W-:Y:S01]  /*9810*/  SHF.R.U64 R2, R4, 0x13, RZ ;  /* 0x0000001304027819 */ /* 0x000fe200000012ff */
[----:B------:R-:W-:Y:S01]  /*9820*/  LDGSTS.E [R0+0x2009c], desc[UR26][R174.64], P2 ;  /* 0x2009c000ae007fae */ /* 0x000fe200091a101a */
[----:B------:R-:W-:Y:S01]  /*9830*/  IMAD.MOV.U32 R166, RZ, RZ, R226 ;  /* 0x000000ffffa67224 */ /* 0x000fe200078e00e2 */
[----:B------:R-:W-:Y:S01]  /*9840*/  LOP3.LUT P2, RZ, R5, 0x1, RZ, 0xc0, !PT ;  /* 0x0000000105ff7812 */ /* 0x000fe2000784c0ff */
[----:B------:R-:W-:Y:S01]  /*9850*/  IMAD.MOV.U32 R167, RZ, RZ, R227 ;  /* 0x000000ffffa77224 */ /* 0x000fe200078e00e3 */
[----:B------:R-:W-:Y:S01]  /*9860*/  LDGSTS.E [R0+0x200a0], desc[UR26][R170.64], P1 ;  /* 0x200a0000aa007fae */ /* 0x000fe200089a101a */
[----:B------:R-:W-:-:S02]  /*9870*/  LOP3.LUT P1, RZ, R2, 0x1, RZ, 0xc0, !PT ;  /* 0x0000000102ff7812 */ /* 0x000fc4000782c0ff */
[C---:B------:R-:W-:Y:S01]  /*9880*/  SHF.R.U64 R5, R4.reuse, 0x12, RZ ;  /* 0x0000001204057819 */ /* 0x040fe200000012ff */
[----:B------:R-:W-:Y:S01]  /*9890*/  LDGSTS.E [R0+0x200a4], desc[UR26][R166.64], P5 ;  /* 0x200a4000a6007fae */ /* 0x000fe2000a9a101a */
[----:B------:R-:W-:Y:S02]  /*98a0*/  SHF.R.U64 R2, R4, 0x11, RZ ;  /* 0x0000001104027819 */ /* 0x000fe400000012ff */
[----:B------:R-:W-:Y:S01]  /*98b0*/  LOP3.LUT P5, RZ, R5, 0x1, RZ, 0xc0, !PT ;  /* 0x0000000105ff7812 */ /* 0x000fe200078ac0ff */
[----:B------:R-:W-:Y:S01]  /*98c0*/  LDGSTS.E [R0+0x200a8], desc[UR26][R162.64], P3 ;  /* 0x200a8000a2007fae */ /* 0x000fe200099a101a */
[----:B------:R-:W-:Y:S02]  /*98d0*/  LOP3.LUT P3, RZ, R2, 0x1, RZ, 0xc0, !PT ;  /* 0x0000000102ff7812 */ /* 0x000fe4000786c0ff */
[C---:B------:R-:W-:Y:S02]  /*98e0*/  SHF.R.U64 R5, R4.reuse, 0x10, RZ ;  /* 0x0000001004057819 */ /* 0x040fe400000012ff */
[----:B------:R-:W-:-:S02]  /*98f0*/  SHF.R.U64 R2, R4, 0xf, RZ ;  /* 0x0000000f04027819 */ /* 0x000fc400000012ff */
[C---:B------:R-:W-:Y:S02]  /*9900*/  SEL R60, R135.reuse, R60, !P6 ;  /* 0x0000003c873c7207 */ /* 0x040fe40007000000 */
[C---:B------:R-:W-:Y:S02]  /*9910*/  SEL R61, R135.reuse, R61, !P6 ;  /* 0x0000003d873d7207 */ /* 0x040fe40007000000 */
[C---:B------:R-:W-:Y:S02]  /*9920*/  SEL R62, R135.reuse, R62, !P6 ;  /* 0x0000003e873e7207 */ /* 0x040fe40007000000 */
[C---:B------:R-:W-:Y:S02]  /*9930*/  SEL R63, R135.reuse, R63, !P6 ;  /* 0x0000003f873f7207 */ /* 0x040fe40007000000 */
[C---:B------:R-:W-:Y:S02]  /*9940*/  SEL R64, R135.reuse, R64, !P6 ;  /* 0x0000004087407207 */ /* 0x040fe40007000000 */
[----:B------:R-:W-:-:S02]  /*9950*/  SEL R65, R135, R65, !P6 ;  /* 0x0000004187417207 */ /* 0x000fc40007000000 */
        /* <DEDUP_REMOVED lines=79> */
[----:B------:R-:W-:Y:S01]  /*9e50*/  SEL R184, R135, R115, !P6 ;  /* 0x0000007387b87207 */ /* 0x000fe20007000000 */
[----:B--2---:R2:W-:Y:S01]  /*9e60*/  LDGSTS.E [R0+0x200ac], desc[UR26][R70.64], P2 ;  /* 0x200ac00046007fae */ /* 0x0045e200091a101a */
[----:B------:R-:W-:-:S03]  /*9e70*/  LOP3.LUT P2, RZ, R5, 0x1, RZ, 0xc0, !PT ;  /* 0x0000000105ff7812 */ /* 0x000fc6000784c0ff */
[----:B------:R-:W-:Y:S01]  /*9e80*/  LDGSTS.E [R0+0x200b0], desc[UR26][R182.64], P1 ;  /* 0x200b0000b6007fae */ /* 0x000fe200089a101a */
[----:B------:R-:W-:Y:S02]  /*9e90*/  LOP3.LUT P1, RZ, R2, 0x1, RZ, 0xc0, !PT ;  /* 0x0000000102ff7812 */ /* 0x000fe4000782c0ff */
[C---:B------:R-:W-:Y:S01]  /*9ea0*/  SHF.R.U64 R5, R4.reuse, 0xe, RZ ;  /* 0x0000000e04057819 */ /* 0x040fe200000012ff */
[----:B------:R-:W-:Y:S01]  /*9eb0*/  LDGSTS.E [R0+0x200b4], desc[UR26][R250.64], P5 ;  /* 0x200b4000fa007fae */ /* 0x000fe2000a9a101a */
[----:B------:R-:W-:Y:S02]  /*9ec0*/  SHF.R.U64 R2, R4, 0xd, RZ ;  /* 0x0000000d04027819 */ /* 0x000fe400000012ff */
[----:B------:R-:W-:Y:S01]  /*9ed0*/  LOP3.LUT P5, RZ, R5, 0x1, RZ, 0xc0, !PT ;  /* 0x0000000105ff7812 */ /* 0x000fe200078ac0ff */
[----:B------:R-:W-:Y:S01]  /*9ee0*/  LDGSTS.E [R0+0x200b8], desc[UR26][R248.64], P3 ;  /* 0x200b8000f8007fae */ /* 0x000fe200099a101a */
[----:B------:R-:W-:Y:S02]  /*9ef0*/  LOP3.LUT P3, RZ, R2, 0x1, RZ, 0xc0, !PT ;  /* 0x0000000102ff7812 */ /* 0x000fe4000786c0ff */
[C---:B------:R-:W-:Y:S01]  /*9f00*/  SHF.R.U64 R5, R4.reuse, 0xc, RZ ;  /* 0x0000000c04057819 */ /* 0x040fe200000012ff */
[----:B------:R4:W-:Y:S01]  /*9f10*/  LDGSTS.E [R0+0x200bc], desc[UR26][R246.64], P2 ;  /* 0x200bc000f6007fae */ /* 0x0009e200091a101a */
[----:B------:R-:W-:-:S02]  /*9f20*/  SHF.R.U64 R2, R4, 0xb, RZ ;  /* 0x0000000b04027819 */ /* 0x000fc400000012ff */
[----:B------:R-:W-:Y:S01]  /*9f30*/  LOP3.LUT P2, RZ, R5, 0x1, RZ, 0xc0, !PT ;  /* 0x0000000105ff7812 */ /* 0x000fe2000784c0ff */
[----:B------:R-:W-:Y:S01]  /*9f40*/  LDGSTS.E [R0+0x200c0], desc[UR26][R244.64], P1 ;  /* 0x200c0000f4007fae */ /* 0x000fe200089a101a */
[----:B------:R-:W-:Y:S02]  /*9f50*/  LOP3.LUT P1, RZ, R2, 0x1, RZ, 0xc0, !PT ;  /* 0x0000000102ff7812 */ /* 0x000fe4000782c0ff */
[C---:B------:R-:W-:Y:S01]  /*9f60*/  SHF.R.U64 R5, R4.reuse, 0xa, RZ ;  /* 0x0000000a04057819 */ /* 0x040fe200000012ff */
[----:B------:R-:W-:Y:S01]  /*9f70*/  LDGSTS.E [R0+0x200c4], desc[UR26][R218.64], P5 ;  /* 0x200c4000da007fae */ /* 0x000fe2000a9a101a */
[----:B------:R-:W-:Y:S02]  /*9f80*/  SHF.R.U64 R2, R4, 0x9, RZ ;  /* 0x0000000904027819 */ /* 0x000fe400000012ff */
[----:B------:R-:W-:Y:S01]  /*9f90*/  LOP3.LUT P5, RZ, R5, 0x1, RZ, 0xc0, !PT ;  /* 0x0000000105ff7812 */ /* 0x000fe200078ac0ff */
[----:B------:R-:W-:Y:S01]  /*9fa0*/  LDGSTS.E [R0+0x200c8], desc[UR26][R216.64], P3 ;  /* 0x200c8000d8007fae */ /* 0x000fe200099a101a */
[----:B------:R-:W-:-:S02]  /*9fb0*/  LOP3.LUT P3, RZ, R2, 0x1, RZ, 0xc0, !PT ;  /* 0x0000000102ff7812 */ /* 0x000fc4000786c0ff */
[C---:B------:R-:W-:Y:S01]  /*9fc0*/  SHF.R.U64 R2, R4.reuse, 0x7, RZ ;  /* 0x0000000704027819 */ /* 0x040fe200000012ff */
[----:B------:R-:W-:Y:S01]  /*9fd0*/  LDGSTS.E [R0+0x200cc], desc[UR26][R212.64], P2 ;  /* 0x200cc000d4007fae */ /* 0x000fe200091a101a */
[----:B------:R-:W-:-:S03]  /*9fe0*/  SHF.R.U64 R5, R4, 0x8, RZ ;  /* 0x0000000804057819 */ /* 0x000fc600000012ff */
[----:B------:R-:W-:Y:S01]  /*9ff0*/  LDGSTS.E [R0+0x200d0], desc[UR26][R208.64], P1 ;  /* 0x200d0000d0007fae */ /* 0x000fe200089a101a */
[----:B------:R-:W-:Y:S01]  /*a000*/  LOP3.LUT P1, RZ, R2, 0x1, RZ, 0xc0, !PT ;  /* 0x0000000102ff7812 */ /* 0x000fe2000782c0ff */
[----:B------:R-:W-:Y:S01]  /*a010*/  VIADD R2, R178, 0x3f ;  /* 0x0000003fb2027836 */ /* 0x000fe20000000000 */
[----:B------:R-:W-:Y:S01]  /*a020*/  LOP3.LUT P2, RZ, R5, 0x1, RZ, 0xc0, !PT ;  /* 0x0000000105ff7812 */ /* 0x000fe2000784c0ff */
[----:B------:R-:W-:Y:S01]  /*a030*/  LDGSTS.E [R0+0x200d4], desc[UR26][R204.64], P5 ;  /* 0x200d4000cc007fae */ /* 0x000fe2000a9a101a */
[----:B------:R-:W-:Y:S02]  /*a040*/  SHF.R.U64 R5, R4, 0x6, RZ ;  /* 0x0000000604057819 */ /* 0x000fe400000012ff */
[----:B--2---:R-:W-:Y:S01]  /*a050*/  LOP3.LUT R70, R176, 0x3f, RZ, 0xc0, !PT ;  /* 0x0000003fb0467812 */ /* 0x004fe200078ec0ff */
[----:B------:R-:W-:Y:S01]  /*a060*/  LDGSTS.E [R0+0x200d8], desc[UR26][R200.64], P3 ;  /* 0x200d8000c8007fae */ /* 0x000fe200099a101a */
[----:B------:R-:W-:Y:S02]  /*a070*/  ISETP.GT.AND P3, PT, R2, 0x3f, PT ;  /* 0x0000003f0200780c */ /* 0x000fe40003f64270 */
[----:B------:R-:W-:-:S02]  /*a080*/  SEL R185, R135, R116, !P6 ;  /* 0x0000007487b97207 */ /* 0x000fc40007000000 */
[C---:B------:R-:W-:Y:S02]  /*a090*/  SEL R195, R135.reuse, R117, !P6 ;  /* 0x0000007587c37207 */ /* 0x040fe40007000000 */
[C---:B------:R-:W-:Y:S01]  /*a0a0*/  SEL R199, R135.reuse, R118, !P6 ;  /* 0x0000007687c77207 */ /* 0x040fe20007000000 */
[----:B------:R-:W-:Y:S01]  /*a0b0*/  LDGSTS.E [R0+0x200dc], desc[UR26][R196.64], P2 ;  /* 0x200dc000c4007fae */ /* 0x000fe200091a101a */
[C---:B------:R-:W-:Y:S02]  /*a0c0*/  SEL R203, R135.reuse, R119, !P6 ;  /* 0x0000007787cb7207 */ /* 0x040fe40007000000 */
[C---:B------:R-:W-:Y:S01]  /*a0d0*/  SEL R207, R135.reuse, R120, !P6 ;  /* 0x0000007887cf7207 */ /* 0x040fe20007000000 */
[----:B------:R-:W-:Y:S01]  /*a0e0*/  LDGSTS.E [R0+0x200e0], desc[UR26][R192.64], P1 ;  /* 0x200e0000c0007fae */ /* 0x000fe200089a101a */
        /* <DEDUP_REMOVED lines=14> */
[----:B------:R-:W-:Y:S02]  /*a1d0*/  SEL R243, R135, R137, !P6 ;  /* 0x0000008987f37207 */ /* 0x000fe40007000000 */
[----:B------:R-:W-:Y:S02]  /*a1e0*/  LOP3.LUT P5, RZ, R5, 0x1, RZ, 0xc0, !PT ;  /* 0x0000000105ff7812 */ /* 0x000fe400078ac0ff */
[----:B------:R-:W-:Y:S02]  /*a1f0*/  ISETP.GE.AND P6, PT, R70, R178, PT ;  /* 0x000000b24600720c */ /* 0x000fe40003fc6270 */
[----:B------:R-:W-:Y:S02]  /*a200*/  SEL R5, RZ, 0x4, !P3 ;  /* 0x00000004ff057807 */ /* 0x000fe40005800000 */
[----:B------:R-:W-:Y:S02]  /*a210*/  SHF.R.U64 R2, R4, 0x5, RZ ;  /* 0x0000000504027819 */ /* 0x000fe400000012ff */
[----:B------:R-:W-:-:S02]  /*a220*/  SEL R90, R5, RZ, !P6 ;  /* 0x000000ff055a7207 */ /* 0x000fc40007000000 */
[----:B------:R-:W-:Y:S02]  /*a230*/  LOP3.LUT P2, RZ, R2, 0x1, RZ, 0xc0, !PT ;  /* 0x0000000102ff7812 */ /* 0x000fe4000784c0ff */
[----:B------:R-:W-:Y:S01]  /*a240*/  ISETP.NE.U32.AND P1, PT, R90, RZ, PT ;  /* 0x000000ff5a00720c */ /* 0x000fe20003f25070 */
[----:B------:R-:W-:Y:S01]  /*a250*/  LDGSTS.E [R0+0x200e4], desc[UR26][R190.64], P5 ;  /* 0x200e4000be007fae */ /* 0x000fe2000a9a101a */
[----:B------:R-:W-:Y:S01]  /*a260*/  SHF.R.U64 R90, R4, 0x4, RZ ;  /* 0x00000004045a7819 */ /* 0x000fe200000012ff */
[----:B------:R-:W-:-:S03]  /*a270*/  IMAD R5, R70, R73, RZ ;  /* 0x0000004946057224 */ /* 0x000fc600078e02ff */
[----:B------:R-:W-:Y:S02]  /*a280*/  LOP3.LUT P6, RZ, R90, 0x1, RZ, 0xc0, !PT ;  /* 0x000000015aff7812 */ /* 0x000fe400078cc0ff */
[----:B------:R-:W-:Y:S01]  /*a290*/  SHF.R.U64 R91, R4, 0x3, RZ ;  /* 0x00000003045b7819 */ /* 0x000fe200000012ff */
[----:B-1----:R-:W-:Y:S01]  /*a2a0*/  IMAD R92, R61, UR4, RZ ;  /* 0x000000043d5c7c24 */ /* 0x002fe2000f8e02ff */
[----:B----4-:R-:W-:Y:S01]  /*a2b0*/  LEA R246, P5, R5, UR14, 0x2 ;  /* 0x0000000e05f67c11 */ /* 0x010fe2000f8a10ff */
[----:B------:R-:W-:Y:S01]  /*a2c0*/  LDGSTS.E [R0+0x200e8], desc[UR26][R188.64], P2 ;  /* 0x200e8000bc007fae */ /* 0x000fe200091a101a */
[----:B------:R-:W-:Y:S01]  /*a2d0*/  LOP3.LUT P2, RZ, R91, 0x1, RZ, 0xc0, !PT ;  /* 0x000000015bff7812 */ /* 0x000fe2000784c0ff */
[----:B------:R-:W-:Y:S01]  /*a2e0*/  IMAD R91, R62, UR4, RZ ;  /* 0x000000043e5b7c24 */ /* 0x000fe2000f8e02ff */
[----:B------:R-:W-:Y:S01]  /*a2f0*/  LEA.HI.X.SX32 R5, R5, UR15, 0x2, P5 ;  /* 0x0000000f05057c11 */ /* 0x000fe2000a8f16ff */
[----:B------:R-:W-:Y:S02]  /*a300*/  IMAD R90, R60, UR4, RZ ;  /* 0x000000043c5a7c24 */ /* 0x000fe4000f8e02ff */
[----:B------:R-:W-:Y:S01]  /*a310*/  IMAD R62, R68, UR4, RZ ;  /* 0x00000004443e7c24 */ /* 0x000fe2000f8e02ff */
[-C--:B------:R-:W-:Y:S01]  /*a320*/  LEA R68, P5, R92, R246.reuse, 0x2 ;  /* 0x000000f65c447211 */ /* 0x080fe200078a10ff */
[----:B------:R-:W-:Y:S01]  /*a330*/  IMAD R61, R69, UR4, RZ ;  /* 0x00000004453d7c24 */ /* 0x000fe2000f8e02ff */
[----:B---3--:R1:W-:Y:S01]  /*a340*/  LDGSTS.E [R0+0x200ec], desc[UR26][R186.64], P6 ;  /* 0x200ec000ba007fae */ /* 0x0083e2000b1a101a */
[----:B------:R-:W-:Y:S01]  /*a350*/  IMAD R63, R63, UR4, RZ ;  /* 0x000000043f3f7c24 */ /* 0x000fe2000f8e02ff */
[----:B------:R-:W-:Y:S01]  /*a360*/  LEA R174, P6, R90, R246, 0x2 ;  /* 0x000000f65aae7211 */ /* 0x000fe200078c10ff */
[----:B------:R-:W-:Y:S01]  /*a370*/  IMAD R64, R64, UR4, RZ ;  /* 0x0000000440407c24 */ /* 0x000fe2000f8e02ff */
[----:B------:R-:W-:-:S02]  /*a380*/  LEA.HI.X.SX32 R69, R92, R5, 0x2, P5 ;  /* 0x000000055c457211 */ /* 0x000fc400028f16ff */
[-C--:B------:R-:W-:Y:S01]  /*a390*/  LEA R94, P5, R91, R246.reuse, 0x2 ;  /* 0x000000f65b5e7211 */ /* 0x080fe200078a10ff */
[----:B------:R2:W-:Y:S01]  /*a3a0*/  STL.64 [R1+0x520], R72 ;  /* 0x0005204801007387 */ /* 0x0005e20000100a00 */
[-C--:B------:R-:W-:Y:S01]  /*a3b0*/  LEA.HI.X.SX32 R175, R90, R5.reuse, 0x2, P6 ;  /* 0x000000055aaf7211 */ /* 0x080fe200030f16ff */
[----:B------:R-:W-:Y:S01]  /*a3c0*/  IMAD R65, R65, UR4, RZ ;  /* 0x0000000441417c24 */ /* 0x000fe2000f8e02ff */
[-C--:B------:R-:W-:Y:S01]  /*a3d0*/  LEA.HI.X.SX32 R95, R91, R5.reuse, 0x2, P5 ;  /* 0x000000055b5f7211 */ /* 0x080fe200028f16ff */
[----:B------:R-:W-:Y:S01]  /*a3e0*/  IMAD R66, R66, UR4, RZ ;  /* 0x0000000442427c24 */ /* 0x000fe2000f8e02ff */
[CC--:B------:R-:W-:Y:S01]  /*a3f0*/  LEA R70, P5, R64.reuse, R246.reuse, 0x2 ;  /* 0x000000f640467211 */ /* 0x0c0fe200078a10ff */
[----:B------:R-:W-:Y:S01]  /*a400*/  IMAD R67, R67, UR4, RZ ;  /* 0x0000000443437c24 */ /* 0x000fe2000f8e02ff */
[----:B--2---:R-:W-:Y:S01]  /*a410*/  LEA R72, P6, R63, R246, 0x2 ;  /* 0x000000f63f487211 */ /* 0x004fe200078c10ff */
[----:B------:R2:W-:Y:S01]  /*a420*/  STL.64 [R1+0x528], R68 ;  /* 0x0005284401007387 */ /* 0x0005e20000100a00 */
[----:B------:R-:W-:-:S02]  /*a430*/  LEA.HI.X.SX32 R71, R64, R5, 0x2, P5 ;  /* 0x0000000540477211 */ /* 0x000fc400028f16ff */
[-C--:B------:R-:W-:Y:S01]  /*a440*/  LEA.HI.X.SX32 R73, R63, R5.reuse, 0x2, P6 ;  /* 0x000000053f497211 */ /* 0x080fe200030f16ff */
[----:B------:R-:W-:Y:S01]  /*a450*/  STL.64 [R1+0x218], R174 ;  /* 0x000218ae01007387 */ /* 0x000fe20000100a00 */
[CC--:B------:R-:W-:Y:S02]  /*a460*/  LEA R178, P6, R65.reuse, R246.reuse, 0x2 ;  /* 0x000000f641b27211 */ /* 0x0c0fe400078c10ff */
[-C--:B------:R-:W-:Y:S01]  /*a470*/  LEA R90, P5, R66, R246.reuse, 0x2 ;  /* 0x000000f6425a7211 */ /* 0x080fe200078a10ff */
[----:B------:R-:W-:Y:S01]  /*a480*/  STL.64 [R1+0x210], R94 ;  /* 0x0002105e01007387 */ /* 0x000fe20000100a00 */
[-C--:B------:R-:W-:Y:S01]  /*a490*/  LEA.HI.X.SX32 R179, R65, R5.reuse, 0x2, P6 ;  /* 0x0000000541b37211 */ /* 0x080fe200030f16ff */
[----:B------:R-:W-:Y:S01]  /*a4a0*/  IMAD R74, R74, UR4, RZ ;  /* 0x000000044a4a7c24 */ /* 0x000fe2000f8e02ff */
[----:B------:R-:W-:Y:S01]  /*a4b0*/  LEA.HI.X.SX32 R91, R66, R5, 0x2, P5 ;  /* 0x00000005425b7211 */ /* 0x000fe200028f16ff */
[----:B------:R-:W-:Y:S01]  /*a4c0*/  STL.64 [R1+0x208], R72 ;  /* 0x0002084801007387 */ /* 0x000fe20000100a00 */
[----:B--2---:R-:W-:-:S03]  /*a4d0*/  LEA R68, P5, R62, R246, 0x2 ;  /* 0x000000f63e447211 */ /* 0x004fc600078a10ff */
[----:B------:R2:W-:Y:S01]  /*a4e0*/  STL.64 [R1+0x200], R70 ;  /* 0x0002004601007387 */ /* 0x0005e20000100a00 */
[----:B------:R-:W-:Y:S01]  /*a4f0*/  LEA.HI.X.SX32 R69, R62, R5, 0x2, P5 ;  /* 0x000000053e457211 */ /* 0x000fe200028f16ff */
[----:B------:R-:W-:Y:S01]  /*a500*/  IMAD R76, R76, UR4, RZ ;  /* 0x000000044c4c7c24 */ /* 0x000fe2000f8e02ff */
[-C--:B------:R-:W-:Y:S01]  /*a510*/  LEA R64, P5, R74, R246.reuse, 0x2 ;  /* 0x000000f64a407211 */ /* 0x080fe200078a10ff */
[----:B------:R-:W-:Y:S01]  /*a520*/  IMAD R75, R75, UR4, RZ ;  /* 0x000000044b4b7c24 */ /* 0x000fe2000f8e02ff */
[----:B------:R-:W-:Y:S01]  /*a530*/  STL.64 [R1+0x1f8], R178 ;  /* 0x0001f8b201007387 */ /* 0x000fe20000100a00 */
[----:B--2---:R-:W-:-:S04]  /*a540*/  LEA R70, P6, R67, R246, 0x2 ;  /* 0x000000f643467211 */ /* 0x004fc800078c10ff */
[-C--:B------:R-:W-:Y:S02]  /*a550*/  LEA.HI.X.SX32 R71, R67, R5.reuse, 0x2, P6 ;  /* 0x0000000543477211 */ /* 0x080fe400030f16ff */
[-C--:B------:R-:W-:Y:S01]  /*a560*/  LEA R170, P6, R61, R246.reuse, 0x2 ;  /* 0x000000f63daa7211 */ /* 0x080fe200078c10ff */
[----:B------:R-:W-:Y:S01]  /*a570*/  STL.64 [R1+0x1f0], R90 ;  /* 0x0001f05a01007387 */ /* 0x000fe20000100a00 */
[-C--:B------:R-:W-:Y:S01]  /*a580*/  LEA.HI.X.SX32 R65, R74, R5.reuse, 0x2, P5 ;  /* 0x000000054a417211 */ /* 0x080fe200028f16ff */
[----:B------:R-:W-:Y:S01]  /*a590*/  IMAD R77, R77, UR4, RZ ;  /* 0x000000044d4d7c24 */ /* 0x000fe2000f8e02ff */
[----:B------:R-:W-:Y:S01]  /*a5a0*/  LEA.HI.X.SX32 R171, R61, R5, 0x2, P6 ;  /* 0x000000053dab7211 */ /* 0x000fe200030f16ff */
[----:B------:R-:W-:Y:S01]  /*a5b0*/  STL.64 [R1+0x1e8], R70 ;  /* 0x0001e84601007387 */ /* 0x000fe20000100a00 */
[----:B------:R-:W-:-:S03]  /*a5c0*/  LEA R66, P5, R76, R246, 0x2 ;  /* 0x000000f64c427211 */ /* 0x000fc600078a10ff */
[----:B------:R2:W-:Y:S01]  /*a5d0*/  STL.64 [R1+0x1e0], R68 ;  /* 0x0001e04401007387 */ /* 0x0005e20000100a00 */
[----:B------:R-:W-:Y:S01]  /*a5e0*/  LEA.HI.X.SX32 R67, R76, R5, 0x2, P5 ;  /* 0x000000054c437211 */ /* 0x000fe200028f16ff */
[----:B------:R-:W-:Y:S02]  /*a5f0*/  IMAD R78, R78, UR4, RZ ;  /* 0x000000044e4e7c24 */ /* 0x000fe4000f8e02ff */
[----:B------:R-:W-:Y:S01]  /*a600*/  IMAD R79, R79, UR4, RZ ;  /* 0x000000044f4f7c24 */ /* 0x000fe2000f8e02ff */
[----:B------:R-:W-:Y:S01]  /*a610*/  STL.64 [R1+0xf8], R170 ;  /* 0x0000f8aa01007387 */ /* 0x000fe20000100a00 */
[----:B--2---:R-:W-:-:S03]  /*a620*/  LEA R68, P6, R75, R246, 0x2 ;  /* 0x000000f64b447211 */ /* 0x004fc600078c10ff */
[----:B------:R-:W-:Y:S01]  /*a630*/  STL.64 [R1+0xf0], R64 ;  /* 0x0000f04001007387 */ /* 0x000fe20000100a00 */
[-C--:B------:R-:W-:Y:S02]  /*a640*/  LEA.HI.X.SX32 R69, R75, R5.reuse, 0x2, P6 ;  /* 0x000000054b457211 */ /* 0x080fe400030f16ff */
[CC--:B------:R-:W-:Y:S01]  /*a650*/  LEA R166, P6, R77.reuse, R246.reuse, 0x2 ;  /* 0x000000f64da67211 */ /* 0x0c0fe200078c10ff */
[----:B------:R2:W-:Y:S01]  /*a660*/  STL.64 [R1+0xe0], R66 ;  /* 0x0000e04201007387 */ /* 0x0005e20000100a00 */
[----:B------:R-:W-:Y:S02]  /*a670*/  IMAD R80, R80, UR4, RZ ;  /* 0x0000000450507c24 */ /* 0x000fe4000f8e02ff */
[-C--:B------:R-:W-:Y:S01]  /*a680*/  LEA.HI.X.SX32 R167, R77, R5.reuse, 0x2, P6 ;  /* 0x000000054da77211 */ /* 0x080fe200030f16ff */
[----:B------:R-:W-:Y:S01]  /*a690*/  IMAD R81, R81, UR4, RZ ;  /* 0x0000000451517c24 */ /* 0x000fe2000f8e02ff */
[-C--:B------:R-:W-:Y:S01]  /*a6a0*/  LEA R62, P6, R79, R246.reuse, 0x2 ;  /* 0x000000f64f3e7211 */ /* 0x080fe200078c10ff */
[----:B------:R3:W-:Y:S01]  /*a6b0*/  STL.64 [R1+0xe8], R68 ;  /* 0x0000e84401007387 */ /* 0x0007e20000100a00 */
[----:B------:R-:W-:Y:S01]  /*a6c0*/  IMAD R82, R82, UR4, RZ ;  /* 0x0000000452527c24 */ /* 0x000fe2000f8e02ff */
[----:B--2---:R-:W-:Y:S01]  /*a6d0*/  LEA R66, P5, R78, R246, 0x2 ;  /* 0x000000f64e427211 */ /* 0x004fe200078a10ff */
[----:B------:R-:W-:Y:S01]  /*a6e0*/  IMAD R83, R83, UR4, RZ ;  /* 0x0000000453537c24 */ /* 0x000fe2000f8e02ff */
[----:B------:R-:W-:-:S02]  /*a6f0*/  LEA.HI.X.SX32 R63, R79, R5, 0x2, P6 ;  /* 0x000000054f3f7211 */ /* 0x000fc400030f16ff */
[-C--:B------:R-:W-:Y:S02]  /*a700*/  LEA.HI.X.SX32 R67, R78, R5.reuse, 0x2, P5 ;  /* 0x000000054e437211 */ /* 0x080fe400028f16ff */
[CC--:B---3--:R-:W-:Y:S02]  /*a710*/  LEA R68, P5, R80.reuse, R246.reuse, 0x2 ;  /* 0x000000f650447211 */ /* 0x0c8fe400078a10ff */
[----:B------:R-:W-:Y:S01]  /*a720*/  LEA R162, P6, R81, R246, 0x2 ;  /* 0x000000f651a27211 */ /* 0x000fe200078c10ff */
[----:B------:R-:W-:Y:S01]  /*a730*/  STL.64 [R1+0xd8], R166 ;  /* 0x0000d8a601007387 */ /* 0x000fe20000100a00 */
[-C--:B------:R-:W-:Y:S01]  /*a740*/  LEA.HI.X.SX32 R69, R80, R5.reuse, 0x2, P5 ;  /* 0x0000000550457211 */ /* 0x080fe200028f16ff */
[----:B------:R-:W-:Y:S01]  /*a750*/  IMAD R85, R85, UR4, RZ ;  /* 0x0000000455557c24 */ /* 0x000fe2000f8e02ff */
[----:B------:R-:W-:Y:S01]  /*a760*/  LEA.HI.X.SX32 R163, R81, R5, 0x2, P6 ;  /* 0x0000000551a37211 */ /* 0x000fe200030f16ff */
[----:B------:R2:W-:Y:S01]  /*a770*/  STL.64 [R1+0xd0], R66 ;  /* 0x0000d04201007387 */ /* 0x0005e20000100a00 */
[----:B------:R-:W-:-:S03]  /*a780*/  IMAD R84, R84, UR4, RZ ;  /* 0x0000000454547c24 */ /* 0x000fc6000f8e02ff */
[----:B------:R3:W-:Y:S01]  /*a790*/  STL.64 [R1+0xc8], R62 ;  /* 0x0000c83e01007387 */ /* 0x0007e20000100a00 */
[----:B------:R-:W-:Y:S01]  /*a7a0*/  IMAD R60, R87, UR4, RZ ;  /* 0x00000004573c7c24 */ /* 0x000fe2000f8e02ff */
[CC--:B--2---:R-:W-:Y:S02]  /*a7b0*/  LEA R66, P5, R82.reuse, R246.reuse, 0x2 ;  /* 0x000000f652427211 */ /* 0x0c4fe400078a10ff */
[CC--:B---3--:R-:W-:Y:S02]  /*a7c0*/  LEA R62, P6, R83.reuse, R246.reuse, 0x2 ;  /* 0x000000f6533e7211 */ /* 0x0c8fe400078c10ff */
[-C--:B------:R-:W-:Y:S01]  /*a7d0*/  LEA.HI.X.SX32 R67, R82, R5.reuse, 0x2, P5 ;  /* 0x0000000552437211 */ /* 0x080fe200028f16ff */
[----:B------:R-:W-:Y:S01]  /*a7e0*/  STL.64 [R1+0xc0], R68 ;  /* 0x0000c04401007387 */ /* 0x000fe20000100a00 */
[----:B------:R-:W-:Y:S01]  /*a7f0*/  LEA.HI.X.SX32 R63, R83, R5, 0x2, P6 ;  /* 0x00000005533f7211 */ /* 0x000fe200030f16ff */
[----:B------:R-:W-:Y:S01]  /*a800*/  IMAD R86, R86, UR4, RZ ;  /* 0x0000000456567c24 */ /* 0x000fe2000f8e02ff */
[-C--:B------:R-:W-:Y:S01]  /*a810*/  LEA R108, P6, R85, R246.reuse, 0x2 ;  /* 0x000000f6556c7211 */ /* 0x080fe200078c10ff */
[----:B------:R-:W-:Y:S01]  /*a820*/  STL.64 [R1+0x530], R68 ;  /* 0x0005304401007387 */ /* 0x000fe20000100a00 */
[----:B------:R-:W-:-:S03]  /*a830*/  LEA R72, P5, R84, R246, 0x2 ;  /* 0x000000f654487211 */ /* 0x000fc600078a10ff */
[----:B------:R-:W-:Y:S01]  /*a840*/  STL.64 [R1+0xb8], R162 ;  /* 0x0000b8a201007387 */ /* 0x000fe20000100a00 */
[-C--:B------:R-:W-:Y:S01]  /*a850*/  LEA.HI.X.SX32 R109, R85, R5.reuse, 0x2, P6 ;  /* 0x00000005556d7211 */ /* 0x080fe200030f16ff */
[----:B------:R-:W-:Y:S02]  /*a860*/  IMAD R58, R58, UR4, RZ ;  /* 0x000000043a3a7c24 */ /* 0x000fe4000f8e02ff */
[----:B------:R2:W-:Y:S01]  /*a870*/  STL.64 [R1+0xb0], R66 ;  /* 0x0000b04201007387 */ /* 0x0005e20000100a00 */
[----:B------:R-:W-:-:S03]  /*a880*/  LEA.HI.X.SX32 R73, R84, R5, 0x2, P5 ;  /* 0x0000000554497211 */ /* 0x000fc600028f16ff */
[----:B------:R3:W-:Y:S01]  /*a890*/  STL.64 [R1+0xa8], R62 ;  /* 0x0000a83e01007387 */ /* 0x0007e20000100a00 */
[----:B------:R-:W-:Y:S02]  /*a8a0*/  IMAD R59, R59, UR4, RZ ;  /* 0x000000043b3b7c24 */ /* 0x000fe4000f8e02ff */
[----:B------:R-:W-:Y:S01]  /*a8b0*/  IMAD R56, R56, UR4, RZ ;  /* 0x0000000438387c24 */ /* 0x000fe2000f8e02ff */
[-C--:B--2---:R-:W-:Y:S02]  /*a8c0*/  LEA R66, P5, R86, R246.reuse, 0x2 ;  /* 0x000000f656427211 */ /* 0x084fe400078a10ff */
[----:B---3--:R-:W-:Y:S02]  /*a8d0*/  LEA R62, P6, R60, R246, 0x2 ;  /* 0x000000f63c3e7211 */ /* 0x008fe400078c10ff */
[-C--:B------:R-:W-:Y:S02]  /*a8e0*/  LEA.HI.X.SX32 R67, R86, R5.reuse, 0x2, P5 ;  /* 0x0000000556437211 */ /* 0x080fe400028f16ff */
[----:B------:R-:W-:-:S02]  /*a8f0*/  LEA.HI.X.SX32 R63, R60, R5, 0x2, P6 ;  /* 0x000000053c3f7211 */ /* 0x000fc400030f16ff */
[-C--:B------:R-:W-:Y:S01]  /*a900*/  LEA R100, P6, R58, R246.reuse, 0x2 ;  /* 0x000000f63a647211 */ /* 0x080fe200078c10ff */
[----:B------:R-:W-:Y:S01]  /*a910*/  IMAD R57, R57, UR4, RZ ;  /* 0x0000000439397c24 */ /* 0x000fe2000f8e02ff */
[----:B------:R-:W-:Y:S01]  /*a920*/  STL.64 [R1+0xa0], R72 ;  /* 0x0000a04801007387 */ /* 0x000fe20000100a00 */
[C---:B------:R-:W-:Y:S01]  /*a930*/  LEA R70, P5, R59.reuse, R246, 0x2 ;  /* 0x000000f63b467211 */ /* 0x040fe200078a10ff */
[----:B------:R-:W-:Y:S01]  /*a940*/  IMAD R54, R54, UR4, RZ ;  /* 0x0000000436367c24 */ /* 0x000fe2000f8e02ff */
[-C--:B------:R-:W-:Y:S01]  /*a950*/  LEA.HI.X.SX32 R101, R58, R5.reuse, 0x2, P6 ;  /* 0x000000053a657211 */ /* 0x080fe200030f16ff */
[----:B------:R2:W-:Y:S01]  /*a960*/  STL.64 [R1+0x538], R72 ;  /* 0x0005384801007387 */ /* 0x0005e20000100a00 */
[----:B------:R-:W-:-:S03]  /*a970*/  LEA.HI.X.SX32 R71, R59, R5, 0x2, P5 ;  /* 0x000000053b477211 */ /* 0x000fc600028f16ff */
[----:B------:R-:W-:Y:S01]  /*a980*/  STL.64 [R1+0x98], R108 ;  /* 0x0000986c01007387 */ /* 0x000fe20000100a00 */
[----:B------:R-:W-:-:S03]  /*a990*/  IMAD R55, R55, UR4, RZ ;  /* 0x0000000437377c24 */ /* 0x000fc6000f8e02ff */
[----:B------:R-:W-:Y:S01]  /*a9a0*/  STL.64 [R1+0x90], R66 ;  /* 0x0000904201007387 */ /* 0x000fe20000100a00 */
[----:B--2---:R-:W-:-:S03]  /*a9b0*/  LEA R72, P6, R56, R246, 0x2 ;  /* 0x000000f638487211 */ /* 0x004fc600078c10ff */
[----:B------:R2:W-:Y:S01]  /*a9c0*/  STL.64 [R1+0x88], R62 ;  /* 0x0000883e01007387 */ /* 0x0005e20000100a00 */
[----:B------:R-:W-:Y:S01]  /*a9d0*/  IMAD R52, R52, UR4, RZ ;  /* 0x0000000434347c24 */ /* 0x000fe2000f8e02ff */
[----:B------:R-:W-:Y:S02]  /*a9e0*/  LEA.HI.X.SX32 R73, R56, R5, 0x2, P6 ;  /* 0x0000000538497211 */ /* 0x000fe400030f16ff */
[-C--:B------:R-:W-:Y:S01]  /*a9f0*/  LEA R92, P6, R54, R246.reuse, 0x2 ;  /* 0x000000f6365c7211 */ /* 0x080fe200078c10ff */
[----:B------:R-:W-:Y:S01]  /*aa00*/  IMAD R53, R53, UR4, RZ ;  /* 0x0000000435357c24 */ /* 0x000fe2000f8e02ff */
[----:B--2---:R-:W-:-:S04]  /*aa10*/  LEA R62, P5, R57, R246, 0x2 ;  /* 0x000000f6393e7211 */ /* 0x004fc800078a10ff */
[-C--:B------:R-:W-:Y:S02]  /*aa20*/  LEA.HI.X.SX32 R63, R57, R5.reuse, 0x2, P5 ;  /* 0x00000005393f7211 */ /* 0x080fe400028f16ff */
[-C--:B------:R-:W-:Y:S01]  /*aa30*/  LEA R60, P5, R55, R246.reuse, 0x2 ;  /* 0x000000f6373c7211 */ /* 0x080fe200078a10ff */
[----:B------:R-:W-:Y:S01]  /*aa40*/  IMAD R50, R50, UR4, RZ ;  /* 0x0000000432327c24 */ /* 0x000fe2000f8e02ff */
[-C--:B------:R-:W-:Y:S02]  /*aa50*/  LEA.HI.X.SX32 R93, R54, R5.reuse, 0x2, P6 ;  /* 0x00000005365d7211 */ /* 0x080fe400030f16ff */
[CC--:B------:R-:W-:Y:S01]  /*aa60*/  LEA R68, P6, R52.reuse, R246.reuse, 0x2 ;  /* 0x000000f634447211 */ /* 0x0c0fe200078c10ff */
[----:B------:R-:W-:Y:S01]  /*aa70*/  IMAD R51, R51, UR4, RZ ;  /* 0x0000000433337c24 */ /* 0x000fe2000f8e02ff */
[-C--:B------:R-:W-:Y:S02]  /*aa80*/  LEA.HI.X.SX32 R61, R55, R5.reuse, 0x2, P5 ;  /* 0x00000005373d7211 */ /* 0x080fe400028f16ff */
[CC--:B------:R-:W-:Y:S01]  /*aa90*/  LEA R56, P5, R53.reuse, R246.reuse, 0x2 ;  /* 0x000000f635387211 */ /* 0x0c0fe200078a10ff */
[----:B------:R-:W-:Y:S01]  /*aaa0*/  STL.64 [R1+0x80], R70 ;  /* 0x0000804601007387 */ /* 0x000fe20000100a00 */
[-C--:B------:R-:W-:Y:S01]  /*aab0*/  LEA.HI.X.SX32 R69, R52, R5.reuse, 0x2, P6 ;  /* 0x0000000534457211 */ /* 0x080fe200030f16ff */
[----:B------:R-:W-:Y:S01]  /*aac0*/  IMAD R48, R48, UR4, RZ ;  /* 0x0000000430307c24 */ /* 0x000fe2000f8e02ff */
[----:B------:R-:W-:Y:S01]  /*aad0*/  LEA R84, P6, R50, R246, 0x2 ;  /* 0x000000f632547211 */ /* 0x000fe200078c10ff */
[----:B------:R-:W-:Y:S01]  /*aae0*/  STL.64 [R1+0x78], R100 ;  /* 0x0000786401007387 */ /* 0x000fe20000100a00 */
[----:B------:R-:W-:Y:S01]  /*aaf0*/  LEA.HI.X.SX32 R57, R53, R5, 0x2, P5 ;  /* 0x0000000535397211 */ /* 0x000fe200028f16ff */
[----:B------:R-:W-:-:S02]  /*ab00*/  IMAD R49, R49, UR4, RZ ;  /* 0x0000000431317c24 */ /* 0x000fc4000f8e02ff */
[----:B------:R2:W-:Y:S01]  /*ab10*/  STL.64 [R1+0x70], R62 ;  /* 0x0000703e01007387 */ /* 0x0005e20000100a00 */
[----:B------:R-:W-:Y:S01]  /*ab20*/  LEA.HI.X.SX32 R85, R50, R5, 0x2, P6 ;  /* 0x0000000532557211 */ /* 0x000fe200030f16ff */
[----:B------:R-:W-:Y:S01]  /*ab30*/  IMAD R46, R46, UR4, RZ ;  /* 0x000000042e2e7c24 */ /* 0x000fe2000f8e02ff */
[-C--:B------:R-:W-:Y:S01]  /*ab40*/  LEA R50, P6, R48, R246.reuse, 0x2 ;  /* 0x000000f630327211 */ /* 0x080fe200078c10ff */
[----:B------:R-:W-:Y:S01]  /*ab50*/  IMAD R47, R47, UR4, RZ ;  /* 0x000000042f2f7c24 */ /* 0x000fe2000f8e02ff */
[----:B--2---:R-:W-:-:S04]  /*ab60*/  LEA R62, P5, R51, R246, 0x2 ;  /* 0x000000f6333e7211 */ /* 0x004fc800078a10ff */
[-C--:B------:R-:W-:Y:S02]  /*ab70*/  LEA.HI.X.SX32 R63, R51, R5.reuse, 0x2, P5 ;  /* 0x00000005333f7211 */ /* 0x080fe400028f16ff */
[-C--:B------:R-:W-:Y:S01]  /*ab80*/  LEA R58, P5, R49, R246.reuse, 0x2 ;  /* 0x000000f6313a7211 */ /* 0x080fe200078a10ff */
[----:B------:R-:W-:Y:S01]  /*ab90*/  IMAD R45, R45, UR4, RZ ;  /* 0x000000042d2d7c24 */ /* 0x000fe2000f8e02ff */
[-C--:B------:R-:W-:Y:S02]  /*aba0*/  LEA.HI.X.SX32 R51, R48, R5.reuse, 0x2, P6 ;  /* 0x0000000530337211 */ /* 0x080fe400030f16ff */
[-C--:B------:R-:W-:Y:S01]  /*abb0*/  LEA R76, P6, R46, R246.reuse, 0x2 ;  /* 0x000000f62e4c7211 */ /* 0x080fe200078c10ff */
[----:B------:R-:W-:Y:S01]  /*abc0*/  IMAD R14, R14, UR4, RZ ;  /* 0x000000040e0e7c24 */ /* 0x000fe2000f8e02ff */
[-C--:B------:R-:W-:Y:S02]  /*abd0*/  LEA.HI.X.SX32 R59, R49, R5.reuse, 0x2, P5 ;  /* 0x00000005313b7211 */ /* 0x080fe400028f16ff */
[-C--:B------:R-:W-:Y:S01]  /*abe0*/  LEA R66, P5, R47, R246.reuse, 0x2 ;  /* 0x000000f62f427211 */ /* 0x080fe200078a10ff */
[----:B------:R-:W-:Y:S01]  /*abf0*/  IMAD R44, R44, UR4, RZ ;  /* 0x000000042c2c7c24 */ /* 0x000fe2000f8e02ff */
[-C--:B------:R-:W-:Y:S01]  /*ac00*/  LEA.HI.X.SX32 R77, R46, R5.reuse, 0x2, P6 ;  /* 0x000000052e4d7211 */ /* 0x080fe200030f16ff */
[----:B------:R-:W-:Y:S01]  /*ac10*/  STL.64 [R1+0x68], R72 ;  /* 0x0000684801007387 */ /* 0x000fe20000100a00 */
[-C--:B------:R-:W-:Y:S01]  /*ac20*/  LEA R52, P6, R45, R246.reuse, 0x2 ;  /* 0x000000f62d347211 */ /* 0x080fe200078c10ff */
[----:B------:R-:W-:Y:S01]  /*ac30*/  IMAD R16, R16, UR4, RZ ;  /* 0x0000000410107c24 */ /* 0x000fe2000f8e02ff */
[----:B------:R-:W-:Y:S01]  /*ac40*/  LEA.HI.X.SX32 R67, R47, R5, 0x2, P5 ;  /* 0x000000052f437211 */ /* 0x000fe200028f16ff */
[----:B------:R-:W-:Y:S01]  /*ac50*/  STL.64 [R1+0x60], R60 ;  /* 0x0000603c01007387 */ /* 0x000fe20000100a00 */
[----:B------:R-:W-:-:S03]  /*ac60*/  LEA R250, P5, R14, R246, 0x2 ;  /* 0x000000f60efa7211 */ /* 0x000fc600078a10ff */
[----:B------:R-:W-:Y:S01]  /*ac70*/  STL.64 [R1+0x58], R92 ;  /* 0x0000585c01007387 */ /* 0x000fe20000100a00 */
[----:B------:R-:W-:-:S03]  /*ac80*/  LEA.HI.X.SX32 R53, R45, R5, 0x2, P6 ;  /* 0x000000052d357211 */ /* 0x000fc600030f16ff */
[----:B------:R-:W-:Y:S01]  /*ac90*/  STL.64 [R1+0x50], R56 ;  /* 0x0000503801007387 */ /* 0x000fe20000100a00 */
[-C--:B------:R-:W-:Y:S01]  /*aca0*/  LEA R248, P6, R44, R246.reuse, 0x2 ;  /* 0x000000f62cf87211 */ /* 0x080fe200078c10ff */
[----:B------:R-:W-:Y:S02]  /*acb0*/  IMAD R43, R43, UR4, RZ ;  /* 0x000000042b2b7c24 */ /* 0x000fe4000f8e02ff */
[----:B------:R-:W-:Y:S01]  /*acc0*/  STL.64 [R1+0x48], R68 ;  /* 0x0000484401007387 */ /* 0x000fe20000100a00 */
[----:B------:R-:W-:Y:S01]  /*acd0*/  IMAD.MOV.U32 R54, RZ, RZ, R64 ;  /* 0x000000ffff367224 */ /* 0x000fe200078e0040 */
[----:B------:R-:W-:Y:S02]  /*ace0*/  LEA.HI.X.SX32 R251, R14, R5, 0x2, P5 ;  /* 0x000000050efb7211 */ /* 0x000fe400028f16ff */
[----:B------:R-:W-:Y:S01]  /*acf0*/  STL.64 [R1+0x40], R62 ;  /* 0x0000403e01007387 */ /* 0x000fe20000100a00 */
[----:B------:R-:W-:Y:S01]  /*ad00*/  IMAD R18, R18, UR4, RZ ;  /* 0x0000000412127c24 */ /* 0x000fe2000f8e02ff */
[----:B------:R-:W-:-:S02]  /*ad10*/  LEA R64, P5, R16, R246, 0x2 ;  /* 0x000000f610407211 */ /* 0x000fc400078a10ff */
[----:B------:R-:W-:Y:S01]  /*ad20*/  STL.64 [R1+0x38], R84 ;  /* 0x0000385401007387 */ /* 0x000fe20000100a00 */
[----:B------:R-:W-:-:S03]  /*ad30*/  LEA.HI.X.SX32 R249, R44, R5, 0x2, P6 ;  /* 0x000000052cf97211 */ /* 0x000fc600030f16ff */
[----:B------:R-:W-:Y:S01]  /*ad40*/  STL.64 [R1+0x30], R58 ;  /* 0x0000303a01007387 */ /* 0x000fe20000100a00 */
[----:B------:R-:W-:-:S03]  /*ad50*/  IMAD.MOV.U32 R55, RZ, RZ, R65 ;  /* 0x000000ffff377224 */ /* 0x000fc600078e0041 */
[----:B------:R-:W-:Y:S01]  /*ad60*/  STL.64 [R1+0x28], R50 ;  /* 0x0000283201007387 */ /* 0x000fe20000100a00 */
[----:B------:R-:W-:Y:S01]  /*ad70*/  IMAD.MOV.U32 R44, RZ, RZ, R76 ;  /* 0x000000ffff2c7224 */ /* 0x000fe200078e004c */
[-C--:B------:R-:W-:Y:S02]  /*ad80*/  LEA.HI.X.SX32 R65, R16, R5.reuse, 0x2, P5 ;  /* 0x0000000510417211 */ /* 0x080fe400028f16ff */
[----:B------:R-:W-:Y:S01]  /*ad90*/  STL.64 [R1+0x20], R66 ;  /* 0x0000204201007387 */ /* 0x000fe20000100a00 */
[----:B------:R-:W-:Y:S01]  /*ada0*/  IMAD R42, R42, UR4, RZ ;  /* 0x000000042a2a7c24 */ /* 0x000fe2000f8e02ff */
[-C--:B------:R-:W-:Y:S02]  /*adb0*/  LEA R74, P5, R18, R246.reuse, 0x2 ;  /* 0x000000f6124a7211 */ /* 0x080fe400078a10ff */
[----:B------:R2:W-:Y:S01]  /*adc0*/  STL.64 [R1+0x18], R76 ;  /* 0x0000184c01007387 */ /* 0x0005e20000100a00 */
[----:B------:R-:W-:Y:S02]  /*add0*/  IMAD R20, R20, UR4, RZ ;  /* 0x0000000414147c24 */ /* 0x000fe4000f8e02ff */
[----:B------:R-:W-:Y:S01]  /*ade0*/  IMAD.MOV.U32 R45, RZ, RZ, R77 ;  /* 0x000000ffff2d7224 */ /* 0x000fe200078e004d */
[----:B------:R-:W-:Y:S01]  /*adf0*/  LEA.HI.X.SX32 R75, R18, R5, 0x2, P5 ;  /* 0x00000005124b7211 */ /* 0x000fe200028f16ff */
[----:B------:R-:W-:Y:S01]  /*ae00*/  IMAD R22, R22, UR4, RZ ;  /* 0x0000000416167c24 */ /* 0x000fe2000f8e02ff */
[----:B------:R-:W-:-:S02]  /*ae10*/  LEA R78, P5, R20, R246, 0x2 ;  /* 0x000000f6144e7211 */ /* 0x000fc400078a10ff */
[----:B--2---:R-:W-:Y:S01]  /*ae20*/  LEA R76, P6, R43, R246, 0x2 ;  /* 0x000000f62b4c7211 */ /* 0x004fe200078c10ff */
[----:B------:R-:W-:-:S03]  /*ae30*/  IMAD R41, R41, UR4, RZ ;  /* 0x0000000429297c24 */ /* 0x000fc6000f8e02ff */
[-C--:B------:R-:W-:Y:S02]  /*ae40*/  LEA.HI.X.SX32 R77, R43, R5.reuse, 0x2, P6 ;  /* 0x000000052b4d7211 */ /* 0x080fe400030f16ff */
[-C--:B------:R-:W-:Y:S01]  /*ae50*/  LEA R80, P6, R42, R246.reuse, 0x2 ;  /* 0x000000f62a507211 */ /* 0x080fe200078c10ff */
[----:B------:R-:W-:Y:S01]  /*ae60*/  IMAD R24, R24, UR4, RZ ;  /* 0x0000000418187c24 */ /* 0x000fe2000f8e02ff */
[-C--:B------:R-:W-:Y:S02]  /*ae70*/  LEA.HI.X.SX32 R79, R20, R5.reuse, 0x2, P5 ;  /* 0x00000005144f7211 */ /* 0x080fe400028f16ff */
[-C--:B------:R-:W-:Y:S01]  /*ae80*/  LEA.HI.X.SX32 R81, R42, R5.reuse, 0x2, P6 ;  /* 0x000000052a517211 */ /* 0x080fe200030f16ff */
[----:B------:R-:W-:Y:S01]  /*ae90*/  IMAD.MOV.U32 R42, RZ, RZ, R84 ;  /* 0x000000ffff2a7224 */ /* 0x000fe200078e0054 */
[-C--:B------:R-:W-:Y:S01]  /*aea0*/  LEA R82, P5, R22, R246.reuse, 0x2 ;  /* 0x000000f616527211 */ /* 0x080fe200078a10ff */
[----:B------:R-:W-:Y:S01]  /*aeb0*/  IMAD R40, R40, UR4, RZ ;  /* 0x0000000428287c24 */ /* 0x000fe2000f8e02ff */
[CC--:B------:R-:W-:Y:S01]  /*aec0*/  LEA R84, P6, R41.reuse, R246.reuse, 0x2 ;  /* 0x000000f629547211 */ /* 0x0c0fe200078c10ff */
[----:B------:R-:W-:Y:S01]  /*aed0*/  IMAD.MOV.U32 R43, RZ, RZ, R85 ;  /* 0x000000ffff2b7224 */ /* 0x000fe200078e0055 */
[-C--:B------:R-:W-:Y:S01]  /*aee0*/  LEA.HI.X.SX32 R83, R22, R5.reuse, 0x2, P5 ;  /* 0x0000000516537211 */ /* 0x080fe200028f16ff */
[----:B------:R-:W-:Y:S01]  /*aef0*/  IMAD R18, R88, UR4, RZ ;  /* 0x0000000458127c24 */ /* 0x000fe2000f8e02ff */
[-C--:B------:R-:W-:Y:S01]  /*af00*/  LEA.HI.X.SX32 R85, R41, R5.reuse, 0x2, P6 ;  /* 0x0000000529557211 */ /* 0x080fe200030f16ff */
[----:B------:R-:W-:Y:S01]  /*af10*/  IMAD R26, R26, UR4, RZ ;  /* 0x000000041a1a7c24 */ /* 0x000fe2000f8e02ff */
[-C--:B------:R-:W-:Y:S01]  /*af20*/  LEA R86, P5, R24, R246.reuse, 0x2 ;  /* 0x000000f618567211 */ /* 0x080fe200078a10ff */
[----:B------:R-:W-:Y:S01]  /*af30*/  IMAD R39, R39, UR4, RZ ;  /* 0x0000000427277c24 */ /* 0x000fe2000f8e02ff */
[-C--:B------:R-:W-:Y:S01]  /*af40*/  LEA R88, P6, R40, R246.reuse, 0x2 ;  /* 0x000000f628587211 */ /* 0x080fe200078c10ff */
[----:B------:R-:W-:Y:S01]  /*af50*/  IMAD R20, R89, UR4, RZ ;  /* 0x0000000459147c24 */ /* 0x000fe2000f8e02ff */
[-C--:B------:R-:W-:Y:S01]  /*af60*/  LEA.HI.X.SX32 R87, R24, R5.reuse, 0x2, P5 ;  /* 0x0000000518577211 */ /* 0x080fe200028f16ff */
[----:B------:R-:W-:Y:S01]  /*af70*/  IMAD.MOV.U32 R48, RZ, RZ, R90 ;  /* 0x000000ffff307224 */ /* 0x000fe200078e005a */
[----:B------:R-:W-:Y:S01]  /*af80*/  LEA.HI.X.SX32 R89, R40, R5, 0x2, P6 ;  /* 0x0000000528597211 */ /* 0x000fe200030f16ff */
[----:B------:R-:W-:Y:S01]  /*af90*/  IMAD R28, R28, UR4, RZ ;  /* 0x000000041c1c7c24 */ /* 0x000fe2000f8e02ff */
[-C--:B------:R-:W-:Y:S01]  /*afa0*/  LEA R90, P5, R26, R246.reuse, 0x2 ;  /* 0x000000f61a5a7211 */ /* 0x080fe200078a10ff */
[----:B------:R-:W-:Y:S01]  /*afb0*/  IMAD.MOV.U32 R40, RZ, RZ, R92 ;  /* 0x000000ffff287224 */ /* 0x000fe200078e005c */
[----:B------:R-:W-:Y:S01]  /*afc0*/  LEA R92, P6, R39, R246, 0x2 ;  /* 0x000000f6275c7211 */ /* 0x000fe200078c10ff */
[----:B------:R-:W-:-:S02]  /*afd0*/  IMAD R38, R38, UR4, RZ ;  /* 0x0000000426267c24 */ /* 0x000fc4000f8e02ff */
[----:B------:R-:W-:Y:S01]  /*afe0*/  IMAD.MOV.U32 R49, RZ, RZ, R91 ;  /* 0x000000ffff317224 */ /* 0x000fe200078e005b */
[-C--:B------:R-:W-:Y:S01]  /*aff0*/  LEA.HI.X.SX32 R91, R26, R5.reuse, 0x2, P5 ;  /* 0x000000051a5b7211 */ /* 0x080fe200028f16ff */
[----:B------:R-:W-:Y:S01]  /*b000*/  IMAD.MOV.U32 R46, RZ, RZ, R94 ;  /* 0x000000ffff2e7224 */ /* 0x000fe200078e005e */
[-C--:B------:R-:W-:Y:S01]  /*b010*/  LEA R94, P5, R28, R246.reuse, 0x2 ;  /* 0x000000f61c5e7211 */ /* 0x080fe200078a10ff */
[----:B------:R-:W-:Y:S01]  /*b020*/  IMAD.MOV.U32 R41, RZ, RZ, R93 ;  /* 0x000000ffff297224 */ /* 0x000fe200078e005d */
[-C--:B------:R-:W-:Y:S01]  /*b030*/  LEA.HI.X.SX32 R93, R39, R5.reuse, 0x2, P6 ;  /* 0x00000005275d7211 */ /* 0x080fe200030f16ff */
[----:B------:R-:W-:Y:S01]  /*b040*/  IMAD R30, R30, UR4, RZ ;  /* 0x000000041e1e7c24 */ /* 0x000fe2000f8e02ff */
[-C--:B------:R-:W-:Y:S01]  /*b050*/  LEA R96, P6, R38, R246.reuse, 0x2 ;  /* 0x000000f626607211 */ /* 0x080fe200078c10ff */
[----:B------:R-:W-:Y:S02]  /*b060*/  IMAD R37, R37, UR4, RZ ;  /* 0x0000000425257c24 */ /* 0x000fe4000f8e02ff */
[----:B------:R-:W-:Y:S01]  /*b070*/  IMAD.MOV.U32 R47, RZ, RZ, R95 ;  /* 0x000000ffff2f7224 */ /* 0x000fe200078e005f */
[----:B------:R-:W-:Y:S01]  /*b080*/  LEA.HI.X.SX32 R95, R28, R5, 0x2, P5 ;  /* 0x000000051c5f7211 */ /* 0x000fe200028f16ff */
[----:B------:R-:W-:Y:S01]  /*b090*/  IMAD R32, R32, UR4, RZ ;  /* 0x0000000420207c24 */ /* 0x000fe2000f8e02ff */
[----:B------:R-:W-:-:S02]  /*b0a0*/  LEA R98, P5, R30, R246, 0x2 ;  /* 0x000000f61e627211 */ /* 0x000fc400078a10ff */
[-C--:B------:R-:W-:Y:S01]  /*b0b0*/  LEA.HI.X.SX32 R97, R38, R5.reuse, 0x2, P6 ;  /* 0x0000000526617211 */ /* 0x080fe200030f16ff */
[----:B------:R-:W-:Y:S01]  /*b0c0*/  IMAD.MOV.U32 R38, RZ, RZ, R100 ;  /* 0x000000ffff267224 */ /* 0x000fe200078e0064 */
[CC--:B------:R-:W-:Y:S01]  /*b0d0*/  LEA R100, P6, R37.reuse, R246.reuse, 0x2 ;  /* 0x000000f625647211 */ /* 0x0c0fe200078c10ff */
[----:B------:R-:W-:Y:S01]  /*b0e0*/  IMAD R36, R36, UR4, RZ ;  /* 0x0000000424247c24 */ /* 0x000fe2000f8e02ff */
[-C--:B------:R-:W-:Y:S01]  /*b0f0*/  LEA.HI.X.SX32 R99, R30, R5.reuse, 0x2, P5 ;  /* 0x000000051e637211 */ /* 0x080fe200028f16ff */
[----:B------:R-:W-:Y:S01]  /*b100*/  IMAD R34, R34, UR4, RZ ;  /* 0x0000000422227c24 */ /* 0x000fe2000f8e02ff */
[-C--:B------:R-:W-:Y:S01]  /*b110*/  LEA R102, P5, R32, R246.reuse, 0x2 ;  /* 0x000000f620667211 */ /* 0x080fe200078a10ff */
[----:B------:R-:W-:Y:S01]  /*b120*/  IMAD.MOV.U32 R39, RZ, RZ, R101 ;  /* 0x000000ffff277224 */ /* 0x000fe200078e0065 */
[-C--:B------:R-:W-:Y:S01]  /*b130*/  LEA.HI.X.SX32 R101, R37, R5.reuse, 0x2, P6 ;  /* 0x0000000525657211 */ /* 0x080fe200030f16ff */
[----:B------:R-:W-:Y:S01]  /*b140*/  IMAD R35, R35, UR4, RZ ;  /* 0x0000000423237c24 */ /* 0x000fe2000f8e02ff */
[----:B------:R-:W-:Y:S01]  /*b150*/  LEA R104, P6, R36, R246, 0x2 ;  /* 0x000000f624687211 */ /* 0x000fe200078c10ff */
[----:B------:R-:W-:Y:S01]  /*b160*/  IMAD R33, R33, UR4, RZ ;  /* 0x0000000421217c24 */ /* 0x000fe2000f8e02ff */
[----:B------:R-:W-:-:S02]  /*b170*/  LEA.HI.X.SX32 R103, R32, R5, 0x2, P5 ;  /* 0x0000000520677211 */ /* 0x000fc400028f16ff */
[-C--:B------:R-:W-:Y:S02]  /*b180*/  LEA R106, P5, R34, R246.reuse, 0x2 ;  /* 0x000000f6226a7211 */ /* 0x080fe400078a10ff */
[-C--:B------:R-:W-:Y:S01]  /*b190*/  LEA.HI.X.SX32 R105, R36, R5.reuse, 0x2, P6 ;  /* 0x0000000524697211 */ /* 0x080fe200030f16ff */
[----:B------:R-:W-:Y:S01]  /*b1a0*/  IMAD.MOV.U32 R36, RZ, RZ, R108 ;  /* 0x000000ffff247224 */ /* 0x000fe200078e006c */
[-C--:B------:R-:W-:Y:S01]  /*b1b0*/  LEA R108, P6, R35, R246.reuse, 0x2 ;  /* 0x000000f6236c7211 */ /* 0x080fe200078c10ff */
        /* <DEDUP_REMOVED lines=10> */
[-C--:B------:R-:W-:Y:S01]  /*b260*/  LEA R114, P5, R29, R246.reuse, 0x2 ;  /* 0x000000f61d727211 */ /* 0x080fe200078a10ff */
[----:B------:R-:W-:Y:S01]  /*b270*/  IMAD R23, R23, UR4, RZ ;  /* 0x0000000417177c24 */ /* 0x000fe2000f8e02ff */
[-C--:B------:R-:W-:Y:S02]  /*b280*/  LEA.HI.X.SX32 R113, R31, R5.reuse, 0x2, P6 ;  /* 0x000000051f717211 */ /* 0x080fe400030f16ff */
[-C--:B------:R-:W-:Y:S01]  /*b290*/  LEA R116, P6, R27, R246.reuse, 0x2 ;  /* 0x000000f61b747211 */ /* 0x080fe200078c10ff */
[----:B------:R-:W-:Y:S01]  /*b2a0*/  IMAD R21, R21, UR4, RZ ;  /* 0x0000000415157c24 */ /* 0x000fe2000f8e02ff */
[-C--:B------:R-:W-:Y:S02]  /*b2b0*/  LEA.HI.X.SX32 R115, R29, R5.reuse, 0x2, P5 ;  /* 0x000000051d737211 */ /* 0x080fe400028f16ff */
[----:B------:R-:W-:Y:S01]  /*b2c0*/  LEA R118, P5, R25, R246, 0x2 ;  /* 0x000000f619767211 */ /* 0x000fe200078a10ff */
[----:B------:R-:W-:Y:S01]  /*b2d0*/  IMAD R19, R19, UR4, RZ ;  /* 0x0000000413137c24 */ /* 0x000fe2000f8e02ff */
[----:B------:R-:W-:-:S02]  /*b2e0*/  LEA.HI.X.SX32 R117, R27, R5, 0x2, P6 ;  /* 0x000000051b757211 */ /* 0x000fc400030f16ff */
[-C--:B------:R-:W-:Y:S01]  /*b2f0*/  LEA R120, P6, R23, R246.reuse, 0x2 ;  /* 0x000000f617787211 */ /* 0x080fe200078c10ff */
[----:B------:R-:W-:Y:S01]  /*b300*/  IMAD R17, R17, UR4, RZ ;  /* 0x0000000411117c24 */ /* 0x000fe2000f8e02ff */
[-C--:B------:R-:W-:Y:S02]  /*b310*/  LEA.HI.X.SX32 R119, R25, R5.reuse, 0x2, P5 ;  /* 0x0000000519777211 */ /* 0x080fe400028f16ff */
[-C--:B------:R-:W-:Y:S01]  /*b320*/  LEA R122, P5, R21, R246.reuse, 0x2 ;  /* 0x000000f6157a7211 */ /* 0x080fe200078a10ff */
[----:B------:R-:W-:Y:S01]  /*b330*/  IMAD.SHL.U32 R176, R176, 0x400, RZ ;  /* 0x00000400b0b07824 */ /* 0x000fe200078e00ff */
[-C--:B------:R-:W-:Y:S01]  /*b340*/  LEA.HI.X.SX32 R121, R23, R5.reuse, 0x2, P6 ;  /* 0x0000000517797211 */ /* 0x080fe200030f16ff */
[----:B------:R-:W-:Y:S01]  /*b350*/  IMAD R15, R15, UR4, RZ ;  /* 0x000000040f0f7c24 */ /* 0x000fe2000f8e02ff */
[----:B------:R-:W-:Y:S01]  /*b360*/  LEA R124, P6, R19, R246, 0x2 ;  /* 0x000000f6137c7211 */ /* 0x000fe200078c10ff */
[----:B------:R-:W-:Y:S01]  /*b370*/  IMAD R13, R13, UR4, RZ ;  /* 0x000000040d0d7c24 */ /* 0x000fe2000f8e02ff */
[----:B------:R-:W-:-:S02]  /*b380*/  LEA.HI.X.SX32 R123, R21, R5, 0x2, P5 ;  /* 0x00000005157b7211 */ /* 0x000fc400028f16ff */
[-C--:B------:R-:W-:Y:S01]  /*b390*/  LEA R126, P5, R17, R246.reuse, 0x2 ;  /* 0x000000f6117e7211 */ /* 0x080fe200078a10ff */
[----:B------:R-:W-:Y:S01]  /*b3a0*/  IMAD R11, R11, UR4, RZ ;  /* 0x000000040b0b7c24 */ /* 0x000fe2000f8e02ff */
[----:B------:R-:W-:Y:S02]  /*b3b0*/  LOP3.LUT R2, R128, 0x8000, R176, 0xf8, !PT ;  /* 0x0000800080027812 */ /* 0x000fe400078ef8b0 */
        /* <DEDUP_REMOVED lines=12> */
[-C--:B------:R-:W-:Y:S01]  /*b480*/  LEA.HI.X.SX32 R133, R11, R5.reuse, 0x2, P6 ;  /* 0x000000050b857211 */ /* 0x080fe200030f16ff */
[----:B------:R-:W-:Y:S01]  /*b490*/  IMAD R14, R138, UR4, RZ ;  /* 0x000000048a0e7c24 */ /* 0x000fe2000f8e02ff */
[----:B------:R-:W-:Y:S01]  /*b4a0*/  LEA R136, P6, R7, R246, 0x2 ;  /* 0x000000f607887211 */ /* 0x000fe200078c10ff */
[----:B------:R-:W-:Y:S01]  /*b4b0*/  IMAD R10, R10, UR4, RZ ;  /* 0x000000040a0a7c24 */ /* 0x000fe2000f8e02ff */
[----:B------:R-:W-:-:S02]  /*b4c0*/  LEA.HI.X.SX32 R135, R9, R5, 0x2, P5 ;  /* 0x0000000509877211 */ /* 0x000fc400028f16ff */
[-C--:B------:R-:W-:Y:S01]  /*b4d0*/  LEA R138, P5, R6, R246.reuse, 0x2 ;  /* 0x000000f6068a7211 */ /* 0x080fe200078a10ff */
[----:B------:R-:W-:Y:S01]  /*b4e0*/  IMAD R22, R140, UR4, RZ ;  /* 0x000000048c167c24 */ /* 0x000fe2000f8e02ff */
[-C--:B------:R-:W-:Y:S01]  /*b4f0*/  LEA.HI.X.SX32 R137, R7, R5.reuse, 0x2, P6 ;  /* 0x0000000507897211 */ /* 0x080fe200030f16ff */
[----:B------:R-:W-:Y:S01]  /*b500*/  IMAD R12, R12, UR4, RZ ;  /* 0x000000040c0c7c24 */ /* 0x000fe2000f8e02ff */
        /* <DEDUP_REMOVED lines=36> */
[----:B------:R-:W-:Y:S01]  /*b750*/  LEA R158, P5, R26, R246, 0x2 ;  /* 0x000000f61a9e7211 */ /* 0x000fe200078a10ff */
[----:B------:R-:W-:Y:S01]  /*b760*/  IMAD R19, R159, UR4, RZ ;  /* 0x000000049f137c24 */ /* 0x000fe2000f8e02ff */
[----:B------:R-:W-:-:S02]  /*b770*/  LEA.HI.X.SX32 R157, R24, R5, 0x2, P6 ;  /* 0x00000005189d7211 */ /* 0x000fc400030f16ff */
[----:B------:R-:W-:Y:S02]  /*b780*/  LEA R160, P6, R28, R246, 0x2 ;  /* 0x000000f61ca07211 */ /* 0x000fe400078c10ff */
[-C--:B------:R-:W-:Y:S01]  /*b790*/  LEA.HI.X.SX32 R159, R26, R5.reuse, 0x2, P5 ;  /* 0x000000051a9f7211 */ /* 0x080fe200028f16ff */
[----:B------:R-:W-:Y:S01]  /*b7a0*/  IMAD R18, R161, UR4, RZ ;  /* 0x00000004a1127c24 */ /* 0x000fe2000f8e02ff */
[----:B------:R-:W-:Y:S02]  /*b7b0*/  MOV R26, R162 ;  /* 0x000000a2001a7202 */ /* 0x000fe40000000f00 */
[-C--:B------:R-:W-:Y:S02]  /*b7c0*/  LEA R162, P5, R30, R246.reuse, 0x2 ;  /* 0x000000f61ea27211 */ /* 0x080fe400078a10ff */
[-C--:B------:R-:W-:Y:S01]  /*b7d0*/  LEA.HI.X.SX32 R161, R28, R5.reuse, 0x2, P6 ;  /* 0x000000051ca17211 */ /* 0x080fe200030f16ff */
[----:B------:R-:W-:Y:S01]  /*b7e0*/  IMAD.MOV.U32 R27, RZ, RZ, R163 ;  /* 0x000000ffff1b7224 */ /* 0x000fe200078e00a3 */
[-C--:B------:R-:W-:Y:S01]  /*b7f0*/  LEA R164, P6, R32, R246.reuse, 0x2 ;  /* 0x000000f620a47211 */ /* 0x080fe200078c10ff */
[----:B------:R-:W-:Y:S01]  /*b800*/  IMAD R16, R165, UR4, RZ ;  /* 0x00000004a5107c24 */ /* 0x000fe2000f8e02ff */
[----:B------:R-:W-:Y:S01]  /*b810*/  LEA.HI.X.SX32 R163, R30, R5, 0x2, P5 ;  /* 0x000000051ea37211 */ /* 0x000fe200028f16ff */
[----:B------:R-:W-:Y:S01]  /*b820*/  IMAD.MOV.U32 R30, RZ, RZ, R166 ;  /* 0x000000ffff1e7224 */ /* 0x000fe200078e00a6 */
[----:B------:R-:W-:-:S02]  /*b830*/  LEA R166, P5, R34, R246, 0x2 ;  /* 0x000000f622a67211 */ /* 0x000fc400078a10ff */
[-C--:B------:R-:W-:Y:S02]  /*b840*/  LEA.HI.X.SX32 R165, R32, R5.reuse, 0x2, P6 ;  /* 0x0000000520a57211 */ /* 0x080fe400030f16ff */
[-C--:B------:R-:W-:Y:S01]  /*b850*/  LEA R168, P6, R33, R246.reuse, 0x2 ;  /* 0x000000f621a87211 */ /* 0x080fe200078c10ff */
[----:B------:R-:W-:Y:S01]  /*b860*/  IMAD.MOV.U32 R31, RZ, RZ, R167 ;  /* 0x000000ffff1f7224 */ /* 0x000fe200078e00a7 */
[-C--:B------:R-:W-:Y:S01]  /*b870*/  LEA.HI.X.SX32 R167, R34, R5.reuse, 0x2, P5 ;  /* 0x0000000522a77211 */ /* 0x080fe200028f16ff */
[----:B------:R-:W-:Y:S01]  /*b880*/  IMAD R15, R169, UR4, RZ ;  /* 0x00000004a90f7c24 */ /* 0x000fe2000f8e02ff */
[-C--:B------:R-:W-:Y:S01]  /*b890*/  LEA.HI.X.SX32 R169, R33, R5.reuse, 0x2, P6 ;  /* 0x0000000521a97211 */ /* 0x080fe200030f16ff */
[----:B------:R-:W-:Y:S01]  /*b8a0*/  IMAD.MOV.U32 R34, RZ, RZ, R170 ;  /* 0x000000ffff227224 */ /* 0x000fe200078e00aa */
[-C--:B------:R-:W-:Y:S02]  /*b8b0*/  LEA R170, P5, R29, R246.reuse, 0x2 ;  /* 0x000000f61daa7211 */ /* 0x080fe400078a10ff */
[-C--:B------:R-:W-:Y:S01]  /*b8c0*/  LEA R172, P6, R25, R246.reuse, 0x2 ;  /* 0x000000f619ac7211 */ /* 0x080fe200078c10ff */
[----:B------:R-:W-:Y:S01]  /*b8d0*/  IMAD.MOV.U32 R35, RZ, RZ, R171 ;  /* 0x000000ffff237224 */ /* 0x000fe200078e00ab */
[-C--:B------:R-:W-:Y:S01]  /*b8e0*/  LEA.HI.X.SX32 R171, R29, R5.reuse, 0x2, P5 ;  /* 0x000000051dab7211 */ /* 0x080fe200028f16ff */
[----:B------:R-:W-:Y:S01]  /*b8f0*/  IMAD R14, R173, UR4, RZ ;  /* 0x00000004ad0e7c24 */ /* 0x000fe2000f8e02ff */
[----:B------:R-:W-:Y:S01]  /*b900*/  LEA.HI.X.SX32 R173, R25, R5, 0x2, P6 ;  /* 0x0000000519ad7211 */ /* 0x000fe200030f16ff */
[----:B------:R-:W-:Y:S01]  /*b910*/  IMAD.MOV.U32 R28, RZ, RZ, R174 ;  /* 0x000000ffff1c7224 */ /* 0x000fe200078e00ae */
[----:B------:R-:W-:-:S02]  /*b920*/  LEA R174, P5, R21, R246, 0x2 ;  /* 0x000000f615ae7211 */ /* 0x000fc400078a10ff */
[-C--:B------:R-:W-:Y:S01]  /*b930*/  LEA R176, P6, R17, R246.reuse, 0x2 ;  /* 0x000000f611b07211 */ /* 0x080fe200078c10ff */
[----:B------:R-:W-:Y:S01]  /*b940*/  IMAD.MOV.U32 R29, RZ, RZ, R175 ;  /* 0x000000ffff1d7224 */ /* 0x000fe200078e00af */
[-C--:B------:R-:W-:Y:S01]  /*b950*/  LEA.HI.X.SX32 R175, R21, R5.reuse, 0x2, P5 ;  /* 0x0000000515af7211 */ /* 0x080fe200028f16ff */
[----:B------:R-:W-:Y:S01]  /*b960*/  IMAD R12, R177, UR4, RZ ;  /* 0x00000004b10c7c24 */ /* 0x000fe2000f8e02ff */
[-C--:B------:R-:W-:Y:S01]  /*b970*/  LEA.HI.X.SX32 R177, R17, R5.reuse, 0x2, P6 ;  /* 0x0000000511b17211 */ /* 0x080fe200030f16ff */
[----:B------:R-:W-:Y:S01]  /*b980*/  IMAD.MOV.U32 R32, RZ, RZ, R178 ;  /* 0x000000ffff207224 */ /* 0x000fe200078e00b2 */
[-C--:B------:R-:W-:Y:S02]  /*b990*/  LEA R178, P5, R13, R246.reuse, 0x2 ;  /* 0x000000f60db27211 */ /* 0x080fe400078a10ff */
[----:B------:R-:W-:Y:S01]  /*b9a0*/  LEA R180, P6, R11, R246, 0x2 ;  /* 0x000000f60bb47211 */ /* 0x000fe200078c10ff */
[----:B------:R-:W-:Y:S01]  /*b9b0*/  IMAD.MOV.U32 R33, RZ, RZ, R179 ;  /* 0x000000ffff217224 */ /* 0x000fe200078e00b3 */
[-C--:B------:R-:W-:Y:S01]  /*b9c0*/  LEA.HI.X.SX32 R179, R13, R5.reuse, 0x2, P5 ;  /* 0x000000050db37211 */ /* 0x080fe200028f16ff */
[----:B------:R-:W-:Y:S01]  /*b9d0*/  IMAD R10, R181, UR4, RZ ;  /* 0x00000004b50a7c24 */ /* 0x000fe2000f8e02ff */
[----:B------:R-:W-:-:S02]  /*b9e0*/  LEA.HI.X.SX32 R181, R11, R5, 0x2, P6 ;  /* 0x000000050bb57211 */ /* 0x000fc400030f16ff */
[-C--:B------:R-:W-:Y:S02]  /*b9f0*/  LEA R182, P5, R9, R246.reuse, 0x2 ;  /* 0x000000f609b67211 */ /* 0x080fe400078a10ff */
[-C--:B-1----:R-:W-:Y:S02]  /*ba00*/  LEA R186, P6, R7, R246.reuse, 0x2 ;  /* 0x000000f607ba7211 */ /* 0x082fe400078c10ff */
[-C--:B------:R-:W-:Y:S02]  /*ba10*/  LEA.HI.X.SX32 R183, R9, R5.reuse, 0x2, P5 ;  /* 0x0000000509b77211 */ /* 0x080fe400028f16ff */
[-C--:B------:R-:W-:Y:S02]  /*ba20*/  LEA.HI.X.SX32 R187, R7, R5.reuse, 0x2, P6 ;  /* 0x0000000507bb7211 */ /* 0x080fe400030f16ff */
[CC--:B------:R-:W-:Y:S02]  /*ba30*/  LEA R188, P5, R6.reuse, R246.reuse, 0x2 ;  /* 0x000000f606bc7211 */ /* 0x0c0fe400078a10ff */
[C---:B------:R-:W-:Y:S01]  /*ba40*/  LEA R190, P6, R23.reuse, R246, 0x2 ;  /* 0x000000f617be7211 */ /* 0x040fe200078c10ff */
[----:B------:R1:W-:Y:S01]  /*ba50*/  STL.64 [R1+0x10], R250 ;  /* 0x000010fa01007387 */ /* 0x0003e20000100a00 */
[-C--:B------:R-:W-:Y:S01]  /*ba60*/  LEA.HI.X.SX32 R189, R6, R5.reuse, 0x2, P5 ;  /* 0x0000000506bd7211 */ /* 0x080fe200028f16ff */
[----:B------:R-:W-:Y:S01]  /*ba70*/  IMAD R8, R184, UR4, RZ ;  /* 0x00000004b8087c24 */ /* 0x000fe2000f8e02ff */
[----:B------:R-:W-:Y:S01]  /*ba80*/  LEA.HI.X.SX32 R191, R23, R5, 0x2, P6 ;  /* 0x0000000517bf7211 */ /* 0x000fe200030f16ff */
[----:B------:R2:W-:Y:S01]  /*ba90*/  STL.64 [R1+0x8], R52 ;  /* 0x0000083401007387 */ /* 0x0005e20000100a00 */
[----:B------:R-:W-:-:S03]  /*baa0*/  IMAD R6, R185, UR4, RZ ;  /* 0x00000004b9067c24 */ /* 0x000fc6000f8e02ff */
[----:B------:R2:W-:Y:S04]  /*bab0*/  STL.64 [R1], R64 ;  /* 0x0000004001007387 */ /* 0x0005e80000100a00 */
[----:B------:R-:W3:Y:S04]  /*bac0*/  LDL.64 R22, [R1+0x328] ;  /* 0x0003280001167983 */ /* 0x000ee80000100a00 */
[----:B------:R-:W4:Y:S04]  /*bad0*/  LDL.64 R184, [R1+0x338] ;  /* 0x0003380001b87983 */ /* 0x000f280000100a00 */
[----:B------:R-:W2:Y:S04]  /*bae0*/  LDL.64 R20, [R1+0x340] ;  /* 0x0003400001147983 */ /* 0x000ea80000100a00 */
[----:B------:R-:W2:Y:S01]  /*baf0*/  LDL.64 R24, [R1+0x350] ;  /* 0x0003500001187983 */ /* 0x000ea20000100a00 */
[----:B------:R-:W-:-:S02]  /*bb00*/  LEA R192, P5, R19, R246, 0x2 ;  /* 0x000000f613c07211 */ /* 0x000fc400078a10ff */
[-C--:B------:R-:W-:Y:S01]  /*bb10*/  LEA R194, P6, R18, R246.reuse, 0x2 ;  /* 0x000000f612c27211 */ /* 0x080fe200078c10ff */
[----:B------:R-:W-:Y:S01]  /*bb20*/  IMAD R9, R195, UR4, RZ ;  /* 0x00000004c3097c24 */ /* 0x000fe2000f8e02ff */
[-C--:B------:R-:W-:Y:S02]  /*bb30*/  LEA.HI.X.SX32 R193, R19, R5.reuse, 0x2, P5 ;  /* 0x0000000513c17211 */ /* 0x080fe400028f16ff */
[-C--:B------:R-:W-:Y:S02]  /*bb40*/  LEA R196, P5, R16, R246.reuse, 0x2 ;  /* 0x000000f610c47211 */ /* 0x080fe400078a10ff */
[-C--:B------:R-:W-:Y:S02]  /*bb50*/  LEA.HI.X.SX32 R195, R18, R5.reuse, 0x2, P6 ;  /* 0x0000000512c37211 */ /* 0x080fe400030f16ff */
[----:B------:R-:W-:Y:S01]  /*bb60*/  LEA R198, P6, R15, R246, 0x2 ;  /* 0x000000f60fc67211 */ /* 0x000fe200078c10ff */
[----:B------:R-:W-:Y:S01]  /*bb70*/  IMAD R7, R199, UR4, RZ ;  /* 0x00000004c7077c24 */ /* 0x000fe2000f8e02ff */
[----:B------:R-:W-:-:S02]  /*bb80*/  LEA.HI.X.SX32 R197, R16, R5, 0x2, P5 ;  /* 0x0000000510c57211 */ /* 0x000fc400028f16ff */
[-C--:B------:R-:W-:Y:S02]  /*bb90*/  LEA R200, P5, R14, R246.reuse, 0x2 ;  /* 0x000000f60ec87211 */ /* 0x080fe400078a10ff */
[-C--:B------:R-:W-:Y:S02]  /*bba0*/  LEA.HI.X.SX32 R199, R15, R5.reuse, 0x2, P6 ;  /* 0x000000050fc77211 */ /* 0x080fe400030f16ff */
[-C--:B------:R-:W-:Y:S01]  /*bbb0*/  LEA R202, P6, R12, R246.reuse, 0x2 ;  /* 0x000000f60cca7211 */ /* 0x080fe200078c10ff */
[----:B------:R-:W-:Y:S01]  /*bbc0*/  IMAD R11, R203, UR4, RZ ;  /* 0x00000004cb0b7c24 */ /* 0x000fe2000f8e02ff */
[-C--:B------:R-:W-:Y:S02]  /*bbd0*/  LEA.HI.X.SX32 R201, R14, R5.reuse, 0x2, P5 ;  /* 0x000000050ec97211 */ /* 0x080fe400028f16ff */
[----:B------:R-:W-:Y:S02]  /*bbe0*/  LEA R204, P5, R10, R246, 0x2 ;  /* 0x000000f60acc7211 */ /* 0x000fe400078a10ff */
[----:B------:R-:W-:-:S02]  /*bbf0*/  LEA.HI.X.SX32 R203, R12, R5, 0x2, P6 ;  /* 0x000000050ccb7211 */ /* 0x000fc400030f16ff */
[-C--:B------:R-:W-:Y:S02]  /*bc00*/  LEA R206, P6, R8, R246.reuse, 0x2 ;  /* 0x000000f608ce7211 */ /* 0x080fe400078c10ff */
[-C--:B------:R-:W-:Y:S01]  /*bc10*/  LEA.HI.X.SX32 R205, R10, R5.reuse, 0x2, P5 ;  /* 0x000000050acd7211 */ /* 0x080fe200028f16ff */
[----:B------:R-:W-:Y:S01]  /*bc20*/  IMAD R10, R207, UR4, RZ ;  /* 0x00000004cf0a7c24 */ /* 0x000fe2000f8e02ff */
[-C--:B------:R-:W-:Y:S02]  /*bc30*/  LEA R208, P5, R6, R246.reuse, 0x2 ;  /* 0x000000f606d07211 */ /* 0x080fe400078a10ff */
[-C--:B------:R-:W-:Y:S02]  /*bc40*/  LEA.HI.X.SX32 R207, R8, R5.reuse, 0x2, P6 ;  /* 0x0000000508cf7211 */ /* 0x080fe400030f16ff */
[-C--:B------:R-:W-:Y:S02]  /*bc50*/  LEA R210, P6, R9, R246.reuse, 0x2 ;  /* 0x000000f609d27211 */ /* 0x080fe400078c10ff */
[----:B------:R-:W-:Y:S01]  /*bc60*/  LEA.HI.X.SX32 R209, R6, R5, 0x2, P5 ;  /* 0x0000000506d17211 */ /* 0x000fe200028f16ff */
[----:B------:R-:W-:Y:S01]  /*bc70*/  IMAD R6, R211, UR4, RZ ;  /* 0x00000004d3067c24 */ /* 0x000fe2000f8e02ff */
[----:B------:R-:W-:-:S02]  /*bc80*/  LEA R212, P5, R7, R246, 0x2 ;  /* 0x000000f607d47211 */ /* 0x000fc400078a10ff */
[-C--:B------:R-:W-:Y:S02]  /*bc90*/  LEA.HI.X.SX32 R211, R9, R5.reuse, 0x2, P6 ;  /* 0x0000000509d37211 */ /* 0x080fe400030f16ff */
[-C--:B------:R-:W-:Y:S02]  /*bca0*/  LEA R214, P6, R11, R246.reuse, 0x2 ;  /* 0x000000f60bd67211 */ /* 0x080fe400078c10ff */
[-C--:B------:R-:W-:Y:S01]  /*bcb0*/  LEA.HI.X.SX32 R213, R7, R5.reuse, 0x2, P5 ;  /* 0x0000000507d57211 */ /* 0x080fe200028f16ff */
[----:B------:R-:W-:Y:S01]  /*bcc0*/  IMAD R7, R215, UR4, RZ ;  /* 0x00000004d7077c24 */ /* 0x000fe2000f8e02ff */
[----:B------:R-:W-:Y:S02]  /*bcd0*/  LEA R216, P5, R10, R246, 0x2 ;  /* 0x000000f60ad87211 */ /* 0x000fe400078a10ff */
[----:B------:R-:W-:Y:S02]  /*bce0*/  SHF.R.U64 R219, R4, 0x2, RZ ;  /* 0x0000000204db7819 */ /* 0x000fe400000012ff */
[----:B------:R-:W-:-:S02]  /*bcf0*/  LEA.HI.X.SX32 R215, R11, R5, 0x2, P6 ;  /* 0x000000050bd77211 */ /* 0x000fc400030f16ff */
[-C--:B------:R-:W-:Y:S02]  /*bd00*/  LEA R218, P6, R6, R246.reuse, 0x2 ;  /* 0x000000f606da7211 */ /* 0x080fe400078c10ff */
[-C--:B------:R-:W-:Y:S01]  /*bd10*/  LEA.HI.X.SX32 R217, R10, R5.reuse, 0x2, P5 ;  /* 0x000000050ad97211 */ /* 0x080fe200028f16ff */
[----:B------:R-:W-:Y:S01]  /*bd20*/  IMAD R8, R220, UR4, RZ ;  /* 0x00000004dc087c24 */ /* 0x000fe2000f8e02ff */
[----:B------:R-:W-:Y:S02]  /*bd30*/  LOP3.LUT P5, RZ, R219, 0x1, RZ, 0xc0, !PT ;  /* 0x00000001dbff7812 */ /* 0x000fe400078ac0ff */
[----:B------:R-:W-:Y:S02]  /*bd40*/  LEA.HI.X.SX32 R219, R6, R5, 0x2, P6 ;  /* 0x0000000506db7211 */ /* 0x000fe400030f16ff */
[----:B------:R-:W-:Y:S01]  /*bd50*/  LEA R220, P6, R7, R246, 0x2 ;  /* 0x000000f607dc7211 */ /* 0x000fe200078c10ff */
[----:B------:R-:W-:-:S03]  /*bd60*/  IMAD R6, R221, UR4, RZ ;  /* 0x00000004dd067c24 */ /* 0x000fc6000f8e02ff */
        /* <DEDUP_REMOVED lines=33> */
[-C--:B------:R-:W-:Y:S02]  /*bf80*/  LEA.HI.X.SX32 R243, R6, R5.reuse, 0x2, P6 ;  /* 0x0000000506f37211 */ /* 0x080fe400030f16ff */
[CC--:B------:R-:W-:Y:S02]  /*bf90*/  LEA R244, P6, R7.reuse, R246.reuse, 0x2 ;  /* 0x000000f607f47211 */ /* 0x0c0fe400078c10ff */
[----:B------:R-:W-:Y:S02]  /*bfa0*/  SHF.R.U64 R4, R4, 0x1, RZ ;  /* 0x0000000104047819 */ /* 0x000fe400000012ff */
[----:B------:R-:W-:Y:S02]  /*bfb0*/  LEA.HI.X.SX32 R245, R7, R5, 0x2, P6 ;  /* 0x0000000507f57211 */ /* 0x000fe400030f16ff */
[----:B------:R-:W-:-:S04]  /*bfc0*/  LEA R246, P6, R8, R246, 0x2 ;  /* 0x000000f608f67211 */ /* 0x000fc800078c10ff */
[----:B------:R-:W-:Y:S02]  /*bfd0*/  LEA.HI.X.SX32 R247, R8, R5, 0x2, P6 ;  /* 0x0000000508f77211 */ /* 0x000fe400030f16ff */
[----:B------:R-:W-:Y:S01]  /*bfe0*/  LOP3.LUT P6, RZ, R4, 0x1, RZ, 0xc0, !PT ;  /* 0x0000000104ff7812 */ /* 0x000fe200078cc0ff */
[C---:B------:R-:W-:Y:S01]  /*bff0*/  VIADD R252, R2.reuse, UR9 ;  /* 0x0000000902fc7c36 */ /* 0x040fe20008000000 */
[----:B---3--:R-:W-:Y:S04]  /*c000*/  LDGSTS.E [R0+0x200f0], desc[UR26][R22.64], P2 ;  /* 0x200f000016007fae */ /* 0x008fe800091a101a */
[----:B----4-:R3:W-:Y:S07]  /*c010*/  LDGSTS.E [R0+0x200f4], desc[UR26][R184.64], P5 ;  /* 0x200f4000b8007fae */ /* 0x0107ee000a9a101a */
[----:B--2---:R-:W-:Y:S04]  /*c020*/  LDGSTS.E [R0+0x200f8], desc[UR26][R20.64], P6 ;  /* 0x200f800014007fae */ /* 0x004fe8000b1a101a */
[----:B------:R-:W-:Y:S04]  /*c030*/  LDGSTS.E [R0+0x200fc], desc[UR26][R24.64], !P4 ;  /* 0x200fc00018007fae */ /* 0x000fe8000e1a101a */
[----:B------:R-:W0:Y:S01]  /*c040*/  LDGDEPBAR ;  /* 0x00000000000079af */ /* 0x000e220000000000 */
[----:B------:R-:W-:Y:S01]  /*c050*/  LOP3.LUT R4, R2, 0x20, RZ, 0x3c, !PT ;  /* 0x0000002002047812 */ /* 0x000fe200078e3cff */
[----:B---3--:R-:W2:Y:S02]  /*c060*/  LDC R185, c[0x0][0x3a0] ;  /* 0x0000e800ffb97b82 */ /* 0x008ea40000000800 */
[----:B------:R-:W-:Y:S04]  /*c070*/  LDGSTS.E [R252], desc[UR26][R28.64], P1 ;  /* 0x000000001cfc7fae */ /* 0x000fe800089a101a */
[----:B------:R-:W-:Y:S04]  /*c080*/  LDGSTS.E [R252+0x400], desc[UR26][R32.64], P1 ;  /* 0x0040000020fc7fae */ /* 0x000fe800089a101a */
[----:B------:R-:W-:Y:S04]  /*c090*/  LDGSTS.E [R252+0x800], desc[UR26][R34.64], P1 ;  /* 0x0080000022fc7fae */ /* 0x000fe800089a101a */
[----:B------:R-:W-:Y:S04]  /*c0a0*/  LDGSTS.E [R252+0xc00], desc[UR26][R30.64], P1 ;  /* 0x00c000001efc7fae */ /* 0x000fe800089a101a */
[----:B------:R-:W-:Y:S04]  /*c0b0*/  LDGSTS.E [R252+0x1000], desc[UR26][R26.64], P1 ;  /* 0x010000001afc7fae */ /* 0x000fe800089a101a */
[----:B------:R-:W-:Y:S04]  /*c0c0*/  LDGSTS.E [R252+0x1400], desc[UR26][R36.64], P1 ;  /* 0x0140000024fc7fae */ /* 0x000fe800089a101a */
[----:B------:R3:W-:Y:S04]  /*c0d0*/  LDGSTS.E [R252+0x1800], desc[UR26][R38.64], P1 ;  /* 0x0180000026fc7fae */ /* 0x0007e800089a101a */
[----:B------:R4:W-:Y:S04]  /*c0e0*/  LDGSTS.E [R252+0x1c00], desc[UR26][R40.64], P1 ;  /* 0x01c0000028fc7fae */ /* 0x0009e800089a101a */
[----:B------:R1:W-:Y:S04]  /*c0f0*/  LDGSTS.E [R252+0x2000], desc[UR26][R42.64], P1 ;  /* 0x020000002afc7fae */ /* 0x0003e800089a101a */
[----:B------:R-:W-:Y:S01]  /*c100*/  LDGSTS.E [R252+0x2400], desc[UR26][R44.64], P1 ;  /* 0x024000002cfc7fae */ /* 0x000fe200089a101a */
[----:B---3--:R-:W-:-:S02]  /*c110*/  IMAD.MOV.U32 R38, RZ, RZ, R46 ;  /* 0x000000ffff267224 */ /* 0x008fc400078e002e */
[----:B------:R-:W-:Y:S01]  /*c120*/  IMAD.MOV.U32 R39, RZ, RZ, R47 ;  /* 0x000000ffff277224 */ /* 0x000fe200078e002f */
[----:B------:R-:W-:Y:S01]  /*c130*/  LDGSTS.E [R252+0x2800], desc[UR26][R248.64], P1 ;  /* 0x02800000f8fc7fae */ /* 0x000fe200089a101a */
[----:B----4-:R-:W-:Y:S02]  /*c140*/  IMAD.MOV.U32 R40, RZ, RZ, R48 ;  /* 0x000000ffff287224 */ /* 0x010fe400078e0030 */
[----:B------:R-:W-:Y:S01]  /*c150*/  IMAD.MOV.U32 R41, RZ, RZ, R49 ;  /* 0x000000ffff297224 */ /* 0x000fe200078e0031 */
[----:B------:R-:W3:Y:S01]  /*c160*/  LDL.64 R46, [R1+0xb0] ;  /* 0x0000b000012e7983 */ /* 0x000ee20000100a00 */
[----:B-1----:R-:W-:-:S03]  /*c170*/  IMAD.MOV.U32 R42, RZ, RZ, R54 ;  /* 0x000000ffff2a7224 */ /* 0x002fc600078e0036 */
[----:B------:R-:W4:Y:S01]  /*c180*/  LDL.64 R44, [R1+0xd0] ;  /* 0x0000d000012c7983 */ /* 0x000f220000100a00 */
[----:B------:R-:W-:-:S03]  /*c190*/  IMAD.MOV.U32 R43, RZ, RZ, R55 ;  /* 0x000000ffff2b7224 */ /* 0x000fc600078e0037 */
[----:B------:R-:W2:Y:S04]  /*c1a0*/  LDL.64 R48, [R1+0x90] ;  /* 0x0000900001307983 */ /* 0x000ea80000100a00 */
[----:B------:R-:W2:Y:S04]  /*c1b0*/  LDL.64 R54, [R1+0x70] ;  /* 0x0000700001367983 */ /* 0x000ea80000100a00 */
[----:B------:R-:W-:Y:S04]  /*c1c0*/  LDGSTS.E [R252+0x2c00], desc[UR26][R80.64], P1 ;  /* 0x02c0000050fc7fae */ /* 0x000fe800089a101a */
        /* <DEDUP_REMOVED lines=11> */
[----:B------:R-:W-:Y:S01]  /*c280*/  LDGSTS.E [R252+0x5c00], desc[UR26][R176.64], P1 ;  /* 0x05c00000b0fc7fae */ /* 0x000fe200089a101a */
[----:B------:R-:W-:-:S03]  /*c290*/  VIADD R184, R4, UR9 ;  /* 0x0000000904b87c36 */ /* 0x000fc60008000000 */
        /* <DEDUP_REMOVED lines=11> */
[----:B----4-:R-:W-:Y:S04]  /*c350*/  LDGSTS.E [R184+0xd00], desc[UR26][R44.64], P1 ;  /* 0x00d000002cb87fae */ /* 0x010fe800089a101a */
[----:B---3--:R-:W-:Y:S04]  /*c360*/  LDGSTS.E [R184+0x1100], desc[UR26][R46.64], P1 ;  /* 0x011000002eb87fae */ /* 0x008fe800089a101a */
[----:B--2---:R-:W-:Y:S04]  /*c370*/  LDGSTS.E [R184+0x1500], desc[UR26][R48.64], P1 ;  /* 0x0150000030b87fae */ /* 0x004fe800089a101a */
[----:B------:R-:W2:Y:S04]  /*c380*/  LDL.64 R44, [R1+0x208] ;  /* 0x00020800012c7983 */ /* 0x000ea80000100a00 */
[----:B------:R-:W3:Y:S04]  /*c390*/  LDL.64 R46, [R1+0x1e8] ;  /* 0x0001e800012e7983 */ /* 0x000ee80000100a00 */
[----:B------:R-:W-:Y:S04]  /*c3a0*/  LDGSTS.E [R184+0x1900], desc[UR26][R54.64], P1 ;  /* 0x0190000036b87fae */ /* 0x000fe800089a101a */
[----:B------:R-:W4:Y:S04]  /*c3b0*/  LDL.64 R48, [R1+0xe8] ;  /* 0x0000e80001307983 */ /* 0x000f280000100a00 */
[----:B------:R-:W-:Y:S04]  /*c3c0*/  LDGSTS.E [R184+0x1d00], desc[UR26][R56.64], P1 ;  /* 0x01d0000038b87fae */ /* 0x000fe800089a101a */
[----:B------:R-:W4:Y:S04]  /*c3d0*/  LDL.64 R54, [R1+0xc8] ;  /* 0x0000c80001367983 */ /* 0x000f280000100a00 */
[----:B------:R-:W-:Y:S04]  /*c3e0*/  LDGSTS.E [R184+0x2100], desc[UR26][R58.64], P1 ;  /* 0x021000003ab87fae */ /* 0x000fe800089a101a */
[----:B------:R-:W4:Y:S04]  /*c3f0*/  LDL.64 R56, [R1+0xa8] ;  /* 0x0000a80001387983 */ /* 0x000f280000100a00 */
[----:B------:R1:W-:Y:S04]  /*c400*/  LDGSTS.E [R184+0x2500], desc[UR26][R250.64], P1 ;  /* 0x02500000fab87fae */ /* 0x0003e800089a101a */
[----:B------:R-:W4:Y:S04]  /*c410*/  LDL.64 R58, [R1+0x88] ;  /* 0x00008800013a7983 */ /* 0x000f280000100a00 */
[----:B------:R1:W-:Y:S04]  /*c420*/  LDGSTS.E [R184+0x2900], desc[UR26][R74.64], P1 ;  /* 0x029000004ab87fae */ /* 0x0003e800089a101a */
[----:B------:R1:W-:Y:S04]  /*c430*/  LDGSTS.E [R184+0x2d00], desc[UR26][R82.64], P1 ;  /* 0x02d0000052b87fae */ /* 0x0003e800089a101a */
[----:B------:R1:W-:Y:S04]  /*c440*/  LDGSTS.E [R184+0x3100], desc[UR26][R90.64], P1 ;  /* 0x031000005ab87fae */ /* 0x0003e800089a101a */
[----:B------:R1:W-:Y:S04]  /*c450*/  LDGSTS.E [R184+0x3500], desc[UR26][R98.64], P1 ;  /* 0x0350000062b87fae */ /* 0x0003e800089a101a */
[----:B------:R1:W-:Y:S04]  /*c460*/  LDGSTS.E [R184+0x3900], desc[UR26][R106.64], P1 ;  /* 0x039000006ab87fae */ /* 0x0003e800089a101a */
[----:B------:R1:W-:Y:S04]  /*c470*/  LDGSTS.E [R184+0x3d00], desc[UR26][R114.64], P1 ;  /* 0x03d0000072b87fae */ /* 0x0003e800089a101a */
[----:B------:R1:W-:Y:S04]  /*c480*/  LDGSTS.E [R184+0x4100], desc[UR26][R122.64], P1 ;  /* 0x041000007ab87fae */ /* 0x0003e800089a101a */
[----:B------:R1:W-:Y:S04]  /*c490*/  LDGSTS.E [R184+0x4500], desc[UR26][R130.64], P1 ;  /* 0x0450000082b87fae */ /* 0x0003e800089a101a */
[----:B------:R1:W-:Y:S01]  /*c4a0*/  LDGSTS.E [R184+0x4900], desc[UR26][R138.64], P1 ;  /* 0x049000008ab87fae */ /* 0x0003e200089a101a */
[----:B------:R-:W-:-:S03]  /*c4b0*/  LOP3.LUT R4, R2, 0x40, RZ, 0x3c, !PT ;  /* 0x0000004002047812 */ /* 0x000fc600078e3cff */
[----:B------:R1:W-:Y:S04]  /*c4c0*/  LDGSTS.E [R184+0x4d00], desc[UR26][R146.64], P1 ;  /* 0x04d0000092b87fae */ /* 0x0003e800089a101a */
[----:B------:R1:W-:Y:S04]  /*c4d0*/  LDGSTS.E [R184+0x5100], desc[UR26][R154.64], P1 ;  /* 0x051000009ab87fae */ /* 0x0003e800089a101a */
[----:B------:R2:W-:Y:S04]  /*c4e0*/  LDGSTS.E [R184+0x5500], desc[UR26][R162.64], P1 ;  /* 0x05500000a2b87fae */ /* 0x0005e800089a101a */
[----:B------:R2:W-:Y:S04]  /*c4f0*/  LDGSTS.E [R184+0x5900], desc[UR26][R170.64], P1 ;  /* 0x05900000aab87fae */ /* 0x0005e800089a101a */
[----:B------:R2:W-:Y:S01]  /*c500*/  LDGSTS.E [R184+0x5d00], desc[UR26][R178.64], P1 ;  /* 0x05d00000b2b87fae */ /* 0x0005e200089a101a */
[----:B-1----:R-:W-:-:S03]  /*c510*/  VIADD R250, R4, UR9 ;  /* 0x0000000904fa7c36 */ /* 0x002fc60008000000 */
        /* <DEDUP_REMOVED lines=8> */
[----:B--2---:R1:W-:Y:S04]  /*c5a0*/  LDGSTS.E [R250+0x200], desc[UR26][R44.64], P1 ;  /* 0x002000002cfa7fae */ /* 0x0043e800089a101a */
[----:B---3--:R1:W-:Y:S04]  /*c5b0*/  LDGSTS.E [R250+0x600], desc[UR26][R46.64], P1 ;  /* 0x006000002efa7fae */ /* 0x0083e800089a101a */
[----:B----4-:R1:W-:Y:S04]  /*c5c0*/  LDGSTS.E [R250+0xa00], desc[UR26][R48.64], P1 ;  /* 0x00a0000030fa7fae */ /* 0x0103e800089a101a */
[----:B------:R1:W-:Y:S04]  /*c5d0*/  LDGSTS.E [R250+0xe00], desc[UR26][R54.64], P1 ;  /* 0x00e0000036fa7fae */ /* 0x0003e800089a101a */
[----:B------:R1:W-:Y:S04]  /*c5e0*/  LDGSTS.E [R250+0x1200], desc[UR26][R56.64], P1 ;  /* 0x0120000038fa7fae */ /* 0x0003e800089a101a */
[----:B------:R-:W2:Y:S04]  /*c5f0*/  LDL.64 R54, [R1+0x200] ;  /* 0x0002000001367983 */ /* 0x000ea80000100a00 */
[----:B------:R1:W-:Y:S04]  /*c600*/  LDGSTS.E [R250+0x1600], desc[UR26][R58.64], P1 ;  /* 0x016000003afa7fae */ /* 0x0003e800089a101a */
[----:B------:R-:W3:Y:S04]  /*c610*/  LDL.64 R56, [R1+0x1e0] ;  /* 0x0001e00001387983 */ /* 0x000ee80000100a00 */
[----:B------:R1:W-:Y:S04]  /*c620*/  LDGSTS.E [R250+0x1a00], desc[UR26][R72.64], P1 ;  /* 0x01a0000048fa7fae */ /* 0x0003e800089a101a */
[----:B------:R-:W4:Y:S04]  /*c630*/  LDL.64 R58, [R1+0xe0] ;  /* 0x0000e000013a7983 */ /* 0x000f280000100a00 */
[----:B------:R1:W-:Y:S04]  /*c640*/  LDGSTS.E [R250+0x1e00], desc[UR26][R68.64], P1 ;  /* 0x01e0000044fa7fae */ /* 0x0003e800089a101a */
[----:B------:R-:W4:Y:S04]  /*c650*/  LDL.LU.64 R72, [R1+0x538] ;  /* 0x0005380001487983 */ /* 0x000f280000300a00 */
[----:B------:R1:W-:Y:S04]  /*c660*/  LDGSTS.E [R250+0x2200], desc[UR26][R50.64], P1 ;  /* 0x0220000032fa7fae */ /* 0x0003e800089a101a */
[----:B------:R-:W4:Y:S04]  /*c670*/  LDL.LU.64 R68, [R1+0x530] ;  /* 0x0005300001447983 */ /* 0x000f280000300a00 */
        /* <DEDUP_REMOVED lines=16> */
[----:B------:R-:W-:-:S03]  /*c780*/  VIADD R251, R4, UR9 ;  /* 0x0000000904fb7c36 */ /* 0x000fc60008000000 */
        /* <DEDUP_REMOVED lines=13> */
[----:B------:R1:W-:Y:S04]  /*c860*/  LDGSTS.E [R251+0x1700], desc[UR26][R70.64], P1 ;  /* 0x0170000046fb7fae */ /* 0x0003e800089a101a */
[----:B------:R-:W2:Y:S04]  /*c870*/  LDL.LU.64 R68, [R1+0x528] ;  /* 0x0005280001447983 */ /* 0x000ea80000300a00 */
[----:B------:R1:W5:Y:S04]  /*c880*/  LDL.LU.64 R72, [R1+0x520] ;  /* 0x0005200001487983 */ /* 0x0003680000300a00 */
[----:B------:R1:W5:Y:S04]  /*c890*/  LDL.LU.64 R70, [R1+0x518] ;  /* 0x0005180001467983 */ /* 0x0003680000300a00 */
        /* <DEDUP_REMOVED lines=25> */
[----:B------:R-:W-:-:S03]  /*ca30*/  VIADD R4, R185, 0xffffff8a ;  /* 0xffffff8ab9047836 */ /* 0x000fc60000000000 */
[----:B--2---:R1:W-:Y:S04]  /*ca40*/  LDGSTS.E [R251+0x7f00], desc[UR26][R68.64], P1 ;  /* 0x07f0000044fb7fae */ /* 0x0043e800089a101a */
[----:B------:R-:W0:Y:S01]  /*ca50*/  LDGDEPBAR ;  /* 0x00000000000079af */ /* 0x000e220000000000 */
[----:B------:R-:W-:Y:S01]  /*ca60*/  ISETP.GE.U32.AND P1, PT, R4, 0x7fffff4b, PT ;  /* 0x7fffff4b0400780c */ /* 0x000fe20003f26070 */
[----:B------:R-:W-:-:S05]  /*ca70*/  VIADD R4, R185, 0xffffff88 ;  /* 0xffffff88b9047836 */ /* 0x000fca0000000000 */
[----:B------:R-:W-:Y:S01]  /*ca80*/  ISETP.GE.U32.AND P2, PT, R4, 0x7fffff49, PT ;  /* 0x7fffff490400780c */ /* 0x000fe20003f46070 */
[----:B------:R-:W-:-:S05]  /*ca90*/  VIADD R4, R185, 0xffffff89 ;  /* 0xffffff89b9047836 */ /* 0x000fca0000000000 */
[----:B------:R-:W-:Y:S01]  /*caa0*/  ISETP.GE.U32.AND P4, PT, R4, 0x7fffff4a, PT ;  /* 0x7fffff4a0400780c */ /* 0x000fe20003f86070 */
[----:B------:R-:W-:-:S04]  /*cab0*/  DEPBAR.LE SB0, 0x0 ;  /* 0x000080000000791a */ /* 0x000fc80000000000 */
[----:B------:R-:W-:Y:S06]  /*cac0*/  BAR.SYNC.DEFER_BLOCKING 0x0 ;  /* 0x0000000000007b1d */ /* 0x000fec0000010000 */
[----:B-1----:R-:W-:Y:S05]  /*cad0*/  @!P3 BRA `(.L_x_6) ;  /* 0x000000000044b947 */ /* 0x002fea0003800000 */
[----:B------:R-:W-:Y:S04]  /*cae0*/  LDS.128 R4, [R0+0x20000] ;  /* 0x0200000000047984 */ /* 0x000fe80000000c00 */
        /* <DEDUP_REMOVED lines=14> */
[----:B------:R-:W1:Y:S02]  /*cbd0*/  LDS.128 R64, [R0+0x200f0] ;  /* 0x0200f00000407984 */ /* 0x000e640000000c00 */
[----:B-1----:R1:W-:Y:S02]  /*cbe0*/  STTM.x64 tmem[UR10+0x100], R4 ;  /* 0x00010004000079ed */ /* 0x0023e4000834000a */
.L_x_6:
[----:B-1----:R-:W-:Y:S01]  /*cbf0*/  SEL R5, RZ, 0x1, P2 ;  /* 0x00000001ff057807 */ /* 0x002fe20001000000 */
[----:B------:R-:W-:Y:S01]  /*cc00*/  VIADD R11, R185, 0xffffff80 ;  /* 0xffffff80b90b7836 */ /* 0x000fe20000000000 */
[----:B------:R-:W-:Y:S01]  /*cc10*/  SEL R4, RZ, 0x1fffe, P4 ;  /* 0x0001fffeff047807 */ /* 0x000fe20002000000 */
[----:B------:R-:W1:Y:S01]  /*cc20*/  FENCE.VIEW.ASYNC.T ;  /* 0x00000000000073c6 */ /* 0x000e620000000200 */
[----:B------:R-:W-:Y:S01]  /*cc30*/  SEL R49, RZ, 0x4, P1 ;  /* 0x00000004ff317807 */ /* 0x000fe20000800000 */
[----:B------:R-:W-:Y:S01]  /*cc40*/  UIADD3 UR12, UPT, UPT, UR8, 0x100, URZ ;  /* 0x00000100080c7890 */ /* 0x000fe2000fffe0ff */
[----:B-1----:R-:W-:Y:S01]  /*cc50*/  BAR.SYNC.DEFER_BLOCKING 0x0 ;  /* 0x0000000000007b1d */ /* 0x002fe20000010000 */
[----:B------:R-:W-:Y:S01]  /*cc60*/  IMAD.IADD R4, R5, 0x1, R4 ;  /* 0x0000000105047824 */ /* 0x000fe200078e0204 */
[----:B------:R-:W-:Y:S01]  /*cc70*/  ISETP.GE.U32.AND P5, PT, R11, 0x7fffff41, PT ;  /* 0x7fffff410b00780c */ /* 0x000fe20003fa6070 */
[----:B------:R-:W-:-:S03]  /*cc80*/  VIADD R5, R185, 0xffffff8b ;  /* 0xffffff8bb9057836 */ /* 0x000fc60000000000 */
[----:B------:R-:W-:Y:S02]  /*cc90*/  LOP3.LUT R4, R4, 0x3, RZ, 0xc0, !PT ;  /* 0x0000000304047812 */ /* 0x000fe400078ec0ff */
[----:B------:R-:W-:-:S04]  /*cca0*/  ISETP.GE.U32.AND P2, PT, R5, 0x7fffff4c, PT ;  /* 0x7fffff4c0500780c */ /* 0x000fc80003f46070 */
[----:B------:R-:W-:-:S04]  /*ccb0*/  SEL R5, RZ, 0x7fff8, P2 ;  /* 0x0007fff8ff057807 */ /* 0x000fc80001000000 */
[----:B------:R-:W-:Y:S01]  /*ccc0*/  IADD3 R49, PT, PT, R4, R5, R49 ;  /* 0x0000000504317210 */ /* 0x000fe20007ffe031 */
[----:B------:R-:W-:-:S05]  /*ccd0*/  VIADD R4, R185, 0xffffffa8 ;  /* 0xffffffa8b9047836 */ /* 0x000fca0000000000 */
[----:B------:R-:W-:Y:S01]  /*cce0*/  ISETP.GE.U32.AND P2, PT, R4, 0x7fffff69, PT ;  /* 0x7fffff690400780c */ /* 0x000fe20003f46070 */
[----:B------:R-:W-:-:S03]  /*ccf0*/  VIADD R4, R185, 0xffffffa9 ;  /* 0xffffffa9b9047836 */ /* 0x000fc60000000000 */
[----:B------:R-:W-:Y:S02]  /*cd00*/  SEL R5, RZ, 0x1, P2 ;  /* 0x00000001ff057807 */ /* 0x000fe40001000000 */
[----:B------:R-:W-:Y:S01]  /*cd10*/  ISETP.GE.U32.AND P3, PT, R4, 0x7fffff6a, PT ;  /* 0x7fffff6a0400780c */ /* 0x000fe20003f66070 */
[----:B------:R-:W-:-:S05]  /*cd20*/  VIADD R4, R185, 0xffffffaa ;  /* 0xffffffaab9047836 */ /* 0x000fca0000000000 */
[----:B------:R-:W-:Y:S02]  /*cd30*/  ISETP.GE.U32.AND P1, PT, R4, 0x7fffff6b, PT ;  /* 0x7fffff6b0400780c */ /* 0x000fe40003f26070 */
[----:B------:R-:W-:Y:S02]  /*cd40*/  SEL R4, RZ, 0x1fffe, P3 ;  /* 0x0001fffeff047807 */ /* 0x000fe40001800000 */
[----:B------:R-:W-:-:S03]  /*cd50*/  SEL R6, RZ, 0x4, P1 ;  /* 0x00000004ff067807 */ /* 0x000fc60000800000 */
[----:B------:R-:W-:Y:S01]  /*cd60*/  IMAD.IADD R4, R5, 0x1, R4 ;  /* 0x0000000105047824 */ /* 0x000fe200078e0204 */
[----:B------:R-:W-:-:S04]  /*cd70*/  IADD3 R5, PT, PT, R185, -0x55, RZ ;  /* 0xffffffabb9057810 */ /* 0x000fc80007ffe0ff */
[----:B------:R-:W-:Y:S02]  /*cd80*/  ISETP.GE.U32.AND P2, PT, R5, 0x7fffff6c, PT ;  /* 0x7fffff6c0500780c */ /* 0x000fe40003f46070 */
[----:B------:R-:W-:Y:S02]  /*cd90*/  LOP3.LUT R4, R4, 0x3, RZ, 0xc0, !PT ;  /* 0x0000000304047812 */ /* 0x000fe400078ec0ff */
        /* <DEDUP_REMOVED lines=11> */
[----:B------:R-:W-:Y:S02]  /*ce50*/  IMAD.IADD R4, R5, 0x1, R4 ;  /* 0x0000000105047824 */ /* 0x000fe400078e0204 */
[----:B------:R-:W-:-:S03]  /*ce60*/  VIADD R5, R185, 0xffffffaf ;  /* 0xffffffafb9057836 */ /* 0x000fc60000000000 */
[----:B------:R-:W-:Y:S02]  /*ce70*/  LOP3.LUT R4, R4, 0x3, RZ, 0xc0, !PT ;  /* 0x0000000304047812 */ /* 0x000fe400078ec0ff */
[----:B------:R-:W-:-:S04]  /*ce80*/  ISETP.GE.U32.AND P2, PT, R5, 0x7fffff70, PT ;  /* 0x7fffff700500780c */ /* 0x000fc80003f46070 */
[----:B------:R-:W-:-:S04]  /*ce90*/  SEL R5, RZ, 0x7fff8, P2 ;  /* 0x0007fff8ff057807 */ /* 0x000fc80001000000 */
[----:B------:R-:W-:Y:S01]  /*cea0*/  IADD3 R9, PT, PT, R4, R5, R6 ;  /* 0x0000000504097210 */ /* 0x000fe20007ffe006 */
[----:B------:R-:W-:-:S05]  /*ceb0*/  VIADD R4, R185, 0xffffffa1 ;  /* 0xffffffa1b9047836 */ /* 0x000fca0000000000 */
[----:B------:R-:W-:Y:S01]  /*cec0*/  ISETP.GE.U32.AND P2, PT, R4, 0x7fffff62, PT ;  /* 0x7fffff620400780c */ /* 0x000fe20003f46070 */
[----:B------:R-:W-:-:S05]  /*ced0*/  VIADD R4, R185, 0xffffffa0 ;  /* 0xffffffa0b9047836 */ /* 0x000fca0000000000 */
[----:B------:R-:W-:Y:S01]  /*cee0*/  ISETP.GE.U32.AND P4, PT, R4, 0x7fffff61, PT ;  /* 0x7fffff610400780c */ /* 0x000fe20003f86070 */
[----:B------:R-:W-:-:S03]  /*cef0*/  VIADD R4, R185, 0xffffffa2 ;  /* 0xffffffa2b9047836 */ /* 0x000fc60000000000 */
[----:B------:R-:W-:Y:S02]  /*cf00*/  SEL R5, RZ, 0x1, P4 ;  /* 0x00000001ff057807 */ /* 0x000fe40002000000 */
        /* <DEDUP_REMOVED lines=39> */
[----:B------:R-:W-:Y:S01]  /*d180*/  VIADD R6, R185, 0xffffff82 ;  /* 0xffffff82b9067836 */ /* 0x000fe20000000000 */
[----:B------:R-:W-:Y:S02]  /*d190*/  LOP3.LUT R4, R8, 0xf, RZ, 0xc0, !PT ;  /* 0x0000000f08047812 */ /* 0x000fe400078ec0ff */
[----:B------:R-:W-:-:S03]  /*d1a0*/  SEL R5, RZ, 0x1, P5 ;  /* 0x00000001ff057807 */ /* 0x000fc60002800000 */
[----:B------:R-:W-:Y:S02]  /*d1b0*/  IMAD R8, R7, 0x10, R4 ;  /* 0x0000001007087824 */ /* 0x000fe400078e0204 */
[----:B------:R-:W-:-:S05]  /*d1c0*/  VIADD R4, R185, 0xffffff81 ;  /* 0xffffff81b9047836 */ /* 0x000fca0000000000 */
[----:B------:R-:W-:-:S04]  /*d1d0*/  ISETP.GE.U32.AND P1, PT, R4, 0x7fffff42, PT ;  /* 0x7fffff420400780c */ /* 0x000fc80003f26070 */
[----:B------:R-:W-:Y:S02]  /*d1e0*/  SEL R4, RZ, 0x1fffe, P1 ;  /* 0x0001fffeff047807 */ /* 0x000fe40000800000 */
[----:B------:R-:W-:Y:S01]  /*d1f0*/  ISETP.GE.U32.AND P1, PT, R6, 0x7fffff43, PT ;  /* 0x7fffff430600780c */ /* 0x000fe20003f26070 */
[----:B------:R-:W-:Y:S02]  /*d200*/  VIADD R6, R185, 0xffffff83 ;  /* 0xffffff83b9067836 */ /* 0x000fe40000000000 */
[----:B------:R-:W-:Y:S02]  /*d210*/  IMAD.IADD R5, R5, 0x1, R4 ;  /* 0x0000000105057824 */ /* 0x000fe400078e0204 */
[----:B------:R-:W-:Y:S01]  /*d220*/  IMAD.SHL.U32 R4, R10, 0x100, RZ ;  /* 0x000001000a047824 */ /* 0x000fe200078e00ff */
[----:B------:R-:W-:Y:S02]  /*d230*/  ISETP.GE.U32.AND P2, PT, R6, 0x7fffff44, PT ;  /* 0x7fffff440600780c */ /* 0x000fe40003f46070 */
[----:B------:R-:W-:-:S02]  /*d240*/  SEL R6, RZ, 0x4, P1 ;  /* 0x00000004ff067807 */ /* 0x000fc40000800000 */
[----:B------:R-:W-:Y:S02]  /*d250*/  LOP3.LUT R4, R4, 0xf00, RZ, 0xe2, !PT ;  /* 0x00000f0004047812 */ /* 0x000fe400078ee2ff */
[----:B------:R-:W-:-:S03]  /*d260*/  ISETP.NE.U32.AND P1, PT, RZ, UR6, PT ;  /* 0x00000006ff007c0c */ /* 0x000fc6000bf25070 */
[----:B------:R-:W-:Y:S01]  /*d270*/  IMAD R7, R9, 0x1000, R4 ;  /* 0x0000100009077824 */ /* 0x000fe200078e0204 */
[----:B------:R-:W-:Y:S02]  /*d280*/  LOP3.LUT R4, R5, 0x3, RZ, 0xc0, !PT ;  /* 0x0000000305047812 */ /* 0x000fe400078ec0ff */
[----:B------:R-:W-:-:S04]  /*d290*/  SEL R5, RZ, 0x7fff8, P2 ;  /* 0x0007fff8ff057807 */ /* 0x000fc80001000000 */
[----:B------:R-:W-:Y:S02]  /*d2a0*/  IADD3 R48, PT, PT, R4, R5, R6 ;  /* 0x0000000504307210 */ /* 0x000fe40007ffe006 */
[----:B------:R-:W-:-:S04]  /*d2b0*/  LOP3.LUT R4, R8, 0xff, RZ, 0xc0, !PT ;  /* 0x000000ff08047812 */ /* 0x000fc800078ec0ff */
[----:B------:R-:W-:Y:S01]  /*d2c0*/  IADD3 R7, PT, PT, R7, R4, RZ ;  /* 0x0000000407077210 */ /* 0x000fe20007ffe0ff */
[----:B------:R-:W-:-:S05]  /*d2d0*/  VIADD R4, R185, 0xffffffbf ;  /* 0xffffffbfb9047836 */ /* 0x000fca0000000000 */
[----:B------:R-:W-:Y:S01]  /*d2e0*/  ISETP.GE.U32.AND P3, PT, R4, 0x7fffff80, PT ;  /* 0x7fffff800400780c */ /* 0x000fe20003f66070 */
[----:B------:R-:W-:-:S05]  /*d2f0*/  VIADD R4, R185, 0xffffffbe ;  /* 0xffffffbeb9047836 */ /* 0x000fca0000000000 */
[----:B------:R-:W-:Y:S01]  /*d300*/  ISETP.GE.U32.AND P5, PT, R4, 0x7fffff7f, PT ;  /* 0x7fffff7f0400780c */ /* 0x000fe20003fa6070 */
[----:B------:R-:W-:Y:S02]  /*d310*/  VIADD R4, R185, 0xffffffbd ;  /* 0xffffffbdb9047836 */ /* 0x000fe40000000000 */
[----:B-----5:R-:W-:Y:S02]  /*d320*/  IMAD.SHL.U32 R185, R72, 0x40, RZ ;  /* 0x0000004048b97824 */ /* 0x020fe400078e00ff */
[----:B------:R-:W1:Y:S01]  /*d330*/  LDC R72, c[0x0][0x3a0] ;  /* 0x0000e800ff487b82 */ /* 0x000e620000000800 */
[----:B------:R-:W-:Y:S01]  /*d340*/  ISETP.GE.U32.AND P2, PT, R4, 0x7fffff7e, PT ;  /* 0x7fffff7e0400780c */ /* 0x000fe20003f46070 */
[----:B------:R-:W-:-:S04]  /*d350*/  IMAD.WIDE R70, R185, 0x4, R70 ;  /* 0x00000004b9467825 */ /* 0x000fc800078e0246 */
[----:B-1----:R-:W-:-:S05]  /*d360*/  VIADD R66, R72, 0x3f ;  /* 0x0000003f48427836 */ /* 0x002fca0000000000 */
[----:B------:R-:W-:-:S13]  /*d370*/  ISETP.LT.OR P6, PT, R66, 0x40, P1 ;  /* 0x000000404200780c */ /* 0x000fda0000fc1670 */
[----:B------:R-:W-:Y:S05]  /*d380*/  @P6 BRA `(.L_x_7) ;  /* 0x0000000000c06947 */ /* 0x000fea0003800000 */
[----:B------:R-:W-:Y:S01]  /*d390*/  USHF.R.U32.HI UR6, URZ, 0x4, UR9 ;  /* 0x00000004ff067899 */ /* 0x000fe20008011609 */
[----:B------:R-:W-:Y:S01]  /*d3a0*/  UMOV UR4, URZ ;  /* 0x000000ff00047c82 */ /* 0x000fe20008000000 */
[----:B------:R-:W-:Y:S02]  /*d3b0*/  UMOV UR5, URZ ;  /* 0x000000ff00057c82 */ /* 0x000fe40008000000 */
[----:B------:R-:W-:Y:S02]  /*d3c0*/  USGXT.U32 UR6, UR6, 0xe ;  /* 0x0000000e0606789a */ /* 0x000fe40008000000 */
[----:B------:R-:W-:Y:S02]  /*d3d0*/  UIADD3 UR13, UPT, UPT, UR8, 0x108, URZ ;  /* 0x00000108080d7890 */ /* 0x000fe4000fffe0ff */
[----:B------:R-:W-:Y:S02]  /*d3e0*/  UIADD3 UR34, UP1, UPT, UR6, 0x2, URZ ;  /* 0x0000000206227890 */ /* 0x000fe4000ff3e0ff */
[----:B------:R-:W-:-:S02]  /*d3f0*/  UIADD3 UR14, UPT, UPT, UR8, 0x110, URZ ;  /* 0x00000110080e7890 */ /* 0x000fc4000fffe0ff */
[----:B------:R-:W-:Y:S02]  /*d400*/  UIADD3.X UR35, UPT, UPT, UR4, 0x40004040, URZ, UP1, !UPT ;  /* 0x4000404004237890 */ /* 0x000fe40008ffe4ff */
[----:B------:R-:W-:Y:S01]  /*d410*/  UIADD3 UR15, UPT, UPT, UR8, 0x118, URZ ;  /* 0x00000118080f7890 */ /* 0x000fe2000fffe0ff */
[----:B------:R-:W-:Y:S01]  /*d420*/  UMOV UR4, UR11 ;  /* 0x0000000b00047c82 */ /* 0x000fe20008000000 */
[----:B------:R-:W-:Y:S01]  /*d430*/  UIADD3.64 UR16, UPT, UPT, UR34, 0x4, URZ ;  /* 0x0000000422107897 */ /* 0x000fe2000fffe0ff */
[----:B------:R-:W-:Y:S01]  /*d440*/  UMOV UR32, UR4 ;  /* 0x0000000400207c82 */ /* 0x000fe20008000000 */
[----:B------:R-:W-:Y:S02]  /*d450*/  UIADD3.64 UR4, UPT, UPT, UR34, 0x2, URZ ;  /* 0x0000000222047897 */ /* 0x000fe4000fffe0ff */
[----:B------:R-:W-:Y:S02]  /*d460*/  UIADD3 UR20, UPT, UPT, UR8, 0x120, URZ ;  /* 0x0000012008147890 */ /* 0x000fe4000fffe0ff */
[----:B------:R-:W-:-:S02]  /*d470*/  UIADD3.64 UR18, UPT, UPT, UR34, 0x7fe, URZ ;  /* 0x000007fe22127897 */ /* 0x000fc4000fffe0ff */
[----:B------:R-:W-:Y:S02]  /*d480*/  UIADD3 UR21, UPT, UPT, UR8, 0x128, URZ ;  /* 0x0000012808157890 */ /* 0x000fe4000fffe0ff */
[----:B------:R-:W-:Y:S02]  /*d490*/  UIADD3.64 UR22, UPT, UPT, UR34, 0x800, URZ ;  /* 0x0000080022167897 */ /* 0x000fe4000fffe0ff */
[----:B------:R-:W-:Y:S02]  /*d4a0*/  UIADD3 UR28, UPT, UPT, UR8, 0x130, URZ ;  /* 0x00000130081c7890 */ /* 0x000fe4000fffe0ff */
[----:B------:R-:W-:Y:S01]  /*d4b0*/  UIADD3.64 UR24, UPT, UPT, UR34, 0x802, URZ ;  /* 0x0000080222187897 */ /* 0x000fe2000fffe0ff */
[----:B------:R-:W-:Y:S01]  /*d4c0*/  UMOV UR36, 0x0 ;  /* 0x0000000000247882 */ /* 0x000fe20000000000 */
[----:B------:R-:W-:Y:S01]  /*d4d0*/  UMOV UR37, 0x8400910 ;  /* 0x0840091000257882 */ /* 0x000fe20000000000 */
[----:B------:R-:W-:Y:S02]  /*d4e0*/  UIADD3 UR29, UPT, UPT, UR8, 0x138, URZ ;  /* 0x00000138081d7890 */ /* 0x000fe4000fffe0ff */
[----:B------:R-:W-:Y:S01]  /*d4f0*/  UIADD3.64 UR30, UPT, UPT, UR34, 0x804, URZ ;  /* 0x00000804221e7897 */ /* 0x000fe2000fffe0ff */
[----:B------:R-:W-:Y:S01]  /*d500*/  UMOV UR7, 0x40004040 ;  /* 0x4000404000077882 */ /* 0x000fe20000000000 */
[----:B------:R-:W-:Y:S01]  /*d510*/  UMOV UR38, 0x0 ;  /* 0x0000000000267882 */ /* 0x000fe20000000000 */
[----:B------:R-:W-:Y:S01]  /*d520*/  UMOV UR39, 0x8400910 ;  /* 0x0840091000277882 */ /* 0x000fe20000000000 */
[----:B------:R-:W-:Y:S01]  /*d530*/  UMOV UR40, 0x0 ;  /* 0x0000000000287882 */ /* 0x000fe20000000000 */
[----:B------:R-:W-:Y:S01]  /*d540*/  UMOV UR41, 0x8400910 ;  /* 0x0840091000297882 */ /* 0x000fe20000000000 */
[----:B------:R1:W-:Y:S01]  /*d550*/  UTCHMMA tmem[UR12], gdesc[UR6], tmem[UR8], tmem[UR36], idesc[UR37], !UPT ;  /* 0x00ff24060c0079ea */ /* 0x0003e2000f800008 */
[----:B------:R-:W-:Y:S01]  /*d560*/  UMOV UR42, 0x0 ;  /* 0x00000000002a7882 */ /* 0x000fe20000000000 */
[----:B------:R-:W-:Y:S01]  /*d570*/  UMOV UR43, 0x8400910 ;  /* 0x08400910002b7882 */ /* 0x000fe20000000000 */
[----:B------:R1:W-:Y:S01]  /*d580*/  UTCHMMA tmem[UR13], gdesc[UR34], tmem[UR8], tmem[UR38], idesc[UR39], UPT ;  /* 0x00ff26220d0079ea */ /* 0x0003e2000b800008 */
        /* <DEDUP_REMOVED lines=12> */
[----:B------:R1:W-:Y:S01]  /*d650*/  UTCHMMA tmem[UR28], gdesc[UR24], tmem[UR8], tmem[UR48], idesc[UR49], UPT ;  /* 0x00ff30181c0079ea */ /* 0x0003e2000b800008 */
[----:B------:R1:W-:Y:S01]  /*d660*/  UTCHMMA tmem[UR29], gdesc[UR30], tmem[UR8], tmem[UR50], idesc[UR51], UPT ;  /* 0x00ff321e1d0079ea */ /* 0x0003e2000b800008 */
[----:B------:R1:W-:Y:S01]  /*d670*/  UTCBAR [UR32], URZ ;  /* 0x000000ff200073e9 */ /* 0x0003e200080000ff */
[----:B------:R-:W-:Y:S01]  /*d680*/  NOP ;  /* 0x0000000000007918 */ /* 0x000fe20000000000 */
.L_x_7:
[----:B------:R-:W2:Y:S04]  /*d690*/  LDL.LU.64 R10, [R1+0x160] ;  /* 0x00016000010a7983 */ /* 0x000ea80000300a00 */
[----:B------:R-:W3:Y:S04]  /*d6a0*/  LDL.LU.64 R12, [R1+0x158] ;  /* 0x00015800010c7983 */ /* 0x000ee80000300a00 */
[----:B------:R-:W4:Y:S04]  /*d6b0*/  LDL.LU.64 R14, [R1+0x150] ;  /* 0x00015000010e7983 */ /* 0x000f280000300a00 */
[----:B------:R-:W3:Y:S04]  /*d6c0*/  LDL.LU.64 R16, [R1+0x148] ;  /* 0x0001480001107983 */ /* 0x000ee80000300a00 */
[----:B------:R-:W3:Y:S04]  /*d6d0*/  LDL.LU.64 R18, [R1+0x140] ;  /* 0x0001400001127983 */ /* 0x000ee80000300a00 */
[----:B------:R-:W3:Y:S04]  /*d6e0*/  LDL.LU.64 R8, [R1+0x138] ;  /* 0x0001380001087983 */ /* 0x000ee80000300a00 */
[----:B------:R-:W4:Y:S01]  /*d6f0*/  LDL.LU.64 R22, [R1+0x130] ;  /* 0x0001300001167983 */ /* 0x000f220000300a00 */
[----:B------:R-:W-:-:S03]  /*d700*/  VIADD R4, R72, 0xffffffbc ;  /* 0xffffffbc48047836 */ /* 0x000fc60000000000 */
[----:B------:R1:W-:Y:S04]  /*d710*/  STL.64 [R1+0x550], R200 ;  /* 0x000550c801007387 */ /* 0x0003e80000100a00 */
[----:B------:R-:W-:Y:S04]  /*d720*/  STL.64 [R1+0x548], R208 ;  /* 0x000548d001007387 */ /* 0x000fe80000100a00 */
[----:B------:R-:W-:Y:S04]  /*d730*/  STL.64 [R1+0x540], R216 ;  /* 0x000540d801007387 */ /* 0x000fe80000100a00 */
[----:B------:R-:W-:Y:S04]  /*d740*/  STL.64 [R1+0x538], R224 ;  /* 0x000538e001007387 */ /* 0x000fe80000100a00 */
[----:B------:R-:W-:Y:S04]  /*d750*/  STL.64 [R1+0x530], R232 ;  /* 0x000530e801007387 */ /* 0x000fe80000100a00 */
[----:B------:R-:W-:Y:S04]  /*d760*/  STL.64 [R1+0x528], R240 ;  /* 0x000528f001007387 */ /* 0x000fe80000100a00 */
[----:B------:R-:W-:Y:S04]  /*d770*/  STL.64 [R1+0x520], R68 ;  /* 0x0005204401007387 */ /* 0x000fe80000100a00 */
[----:B------:R-:W-:Y:S04]  /*d780*/  STL [R1+0x518], R2 ;  /* 0x0005180201007387 */ /* 0x000fe80000100800 */
[----:B------:R-:W4:Y:S04]  /*d790*/  LDL.LU.64 R26, [R1+0x128] ;  /* 0x00012800011a7983 */ /* 0x000f280000300a00 */
[----:B------:R-:W4:Y:S04]  /*d7a0*/  LDL.LU.64 R28, [R1+0x120] ;  /* 0x00012000011c7983 */ /* 0x000f280000300a00 */
[----:B------:R-:W4:Y:S04]  /*d7b0*/  LDL.LU.64 R30, [R1+0x118] ;  /* 0x00011800011e7983 */ /* 0x000f280000300a00 */
[----:B------:R-:W4:Y:S04]  /*d7c0*/  LDL.LU.64 R32, [R1+0x110] ;  /* 0x0001100001207983 */ /* 0x000f280000300a00 */
[----:B------:R-:W4:Y:S01]  /*d7d0*/  LDL.LU.64 R24, [R1+0x108] ;  /* 0x0001080001187983 */ /* 0x000f220000300a00 */
[----:B------:R-:W-:Y:S06]  /*d7e0*/  BAR.SYNC.DEFER_BLOCKING 0x0 ;  /* 0x0000000000007b1d */ /* 0x000fec0000010000 */
[----:B------:R-:W-:Y:S01]  /*d7f0*/  @!PT LDS RZ, [RZ] ;  /* 0x00000000fffff984 */ /* 0x000fe20000000800 */
[----:B------:R-:W-:Y:S01]  /*d800*/  @!PT LDS RZ, [RZ] ;  /* 0x00000000fffff984 */ /* 0x000fe20000000800 */
[----:B------:R-:W-:Y:S01]  /*d810*/  @!PT LDS RZ, [RZ] ;  /* 0x00000000fffff984 */ /* 0x000fe20000000800 */
[----:B------:R-:W-:Y:S01]  /*d820*/  LDGSTS.E [R0+0x20000], desc[UR26][R70.64], !P3 ;  /* 0x2000000046007fae */ /* 0x000fe2000d9a101a */
[----:B------:R-:W-:Y:S01]  /*d830*/  ISETP.GE.U32.AND P3, PT, R4, 0x7fffff7d, PT ;  /* 0x7fffff7d0400780c */ /* 0x000fe20003f66070 */
[----:B------:R-:W-:-:S02]  /*d840*/  VIADD R6, R72, 0xffffff86 ;  /* 0xffffff8648067836 */ /* 0x000fc40000000000 */
[----:B--2---:R-:W-:-:S04]  /*d850*/  IMAD.WIDE R10, R185, 0x4, R10 ;  /* 0x00000004b90a7825 */ /* 0x004fc800078e020a */
[C---:B---3--:R-:W-:Y:S01]  /*d860*/  IMAD.WIDE R20, R185.reuse, 0x4, R8 ;  /* 0x00000004b9147825 */ /* 0x048fe200078e0208 */
[----:B------:R-:W-:Y:S04]  /*d870*/  LDGSTS.E [R0+0x20004], desc[UR26][R10.64], !P5 ;  /* 0x200040000a007fae */ /* 0x000fe8000e9a101a */
[----:B------:R-:W2:Y:S04]  /*d880*/  LDL.LU.64 R8, [R1+0x100] ;  /* 0x0001000001087983 */ /* 0x000ea80000300a00 */
[----:B------:R-:W3:Y:S04]  /*d890*/  LDL.LU.64 R38, [R1+0x1d8] ;  /* 0x0001d80001267983 */ /* 0x000ee80000300a00 */
[----:B------:R-:W2:Y:S04]  /*d8a0*/  LDL.LU.64 R42, [R1+0x1d0] ;  /* 0x0001d000012a7983 */ /* 0x000ea80000300a00 */
[----:B------:R-:W2:Y:S01]  /*d8b0*/  LDL.LU.64 R44, [R1+0x1c8] ;  /* 0x0001c800012c7983 */ /* 0x000ea20000300a00 */
[----:B----4-:R-:W-:-:S03]  /*d8c0*/  IMAD.WIDE R34, R185, 0x4, R24 ;  /* 0x00000004b9227825 */ /* 0x010fc600078e0218 */
[----:B------:R-:W4:Y:S04]  /*d8d0*/  LDL.LU.64 R24, [R1+0x1c0] ;  /* 0x0001c00001187983 */ /* 0x000f280000300a00 */
[----:B------:R-:W2:Y:S04]  /*d8e0*/  LDL.LU.64 R50, [R1+0x1b8] ;  /* 0x0001b80001327983 */ /* 0x000ea80000300a00 */
[----:B------:R-:W2:Y:S04]  /*d8f0*/  LDL.LU.64 R52, [R1+0x1b0] ;  /* 0x0001b00001347983 */ /* 0x000ea80000300a00 */
[----:B------:R-:W2:Y:S04]  /*d900*/  LDL.LU.64 R54, [R1+0x1a8] ;  /* 0x0001a80001367983 */ /* 0x000ea80000300a00 */
[----:B------:R-:W2:Y:S04]  /*d910*/  LDL.LU.64 R56, [R1+0x1a0] ;  /* 0x0001a00001387983 */ /* 0x000ea80000300a00 */
[----:B------:R-:W2:Y:S01]  /*d920*/  LDL.LU.64 R58, [R1+0x198] ;  /* 0x00019800013a7983 */ /* 0x000ea20000300a00 */
[----:B------:R-:W-:-:S02]  /*d930*/  VIADD R4, R72, 0xffffffbb ;  /* 0xffffffbb48047836 */ /* 0x000fc40000000000 */
[----:B------:R-:W-:-:S03]  /*d940*/  IMAD.WIDE R12, R185, 0x4, R12 ;  /* 0x00000004b90c7825 */ /* 0x000fc600078e020c */
[----:B------:R-:W-:Y:S01]  /*d950*/  ISETP.GE.U32.AND P5, PT, R4, 0x7fffff7c, PT ;  /* 0x7fffff7c0400780c */ /* 0x000fe20003fa6070 */
[----:B------:R-:W-:Y:S01]  /*d960*/  VIADD R4, R72, 0xffffffba ;  /* 0xffffffba48047836 */ /* 0x000fe20000000000 */
[----:B------:R-:W-:Y:S01]  /*d970*/  LDGSTS.E [R0+0x20008], desc[UR26][R12.64], !P2 ;  /* 0x200080000c007fae */ /* 0x000fe2000d1a101a */
        /* <DEDUP_REMOVED lines=11> */
[----:B------:R-:W-:Y:S04]  /*da30*/  LDGSTS.E [R0+0x20014], desc[UR26][R18.64], !P2 ;  /* 0x2001400012007fae */ /* 0x000fe8000d1a101a */
        /* <DEDUP_REMOVED lines=25> */
[----:B------:R-:W-:Y:S04]  /*dbd0*/  LDGSTS.E [R0+0x20030], desc[UR26][R34.64], !P3 ;  /* 0x2003000022007fae */ /* 0x000fe8000d9a101a */
[----:B------:R-:W-:Y:S01]  /*dbe0*/  ISETP.GE.U32.AND P3, PT, R4, 0x7fffff45, PT ;  /* 0x7fffff450400780c */ /* 0x000fe20003f66070 */
[----:B----4-:R-:W-:-:S02]  /*dbf0*/  IMAD.WIDE R46, R185, 0x4, R24 ;  /* 0x00000004b92e7825 */ /* 0x010fc400078e0218 */
[----:B------:R-:W4:Y:S04]  /*dc00*/  LDL.LU.64 R24, [R1+0x190] ;  /* 0x0001900001187983 */ /* 0x000f280000300a00 */
[----:B------:R-:W4:Y:S01]  /*dc10*/  LDL.LU.64 R64, [R1+0x188] ;  /* 0x0001880001407983 */ /* 0x000f220000300a00 */
[----:B--2---:R-:W-:-:S03]  /*dc20*/  IMAD.WIDE R60, R185, 0x4, R58 ;  /* 0x00000004b93c7825 */ /* 0x004fc600078e023a */
[----:B------:R-:W2:Y:S01]  /*dc30*/  LDL.LU.64 R58, [R1+0x180] ;  /* 0x00018000013a7983 */ /* 0x000ea20000300a00 */
[----:B------:R-:W-:-:S04]  /*dc40*/  IMAD.WIDE R36, R185, 0x4, R8 ;  /* 0x00000004b9247825 */ /* 0x000fc800078e0208 */
[----:B------:R-:W-:Y:S01]  /*dc50*/  VIADD R4, R72, 0xffffff85 ;  /* 0xffffff8548047836 */ /* 0x000fe20000000000 */
[----:B------:R-:W-:Y:S04]  /*dc60*/  LDGSTS.E [R0+0x20034], desc[UR26][R36.64], !P5 ;  /* 0x2003400024007fae */ /* 0x000fe8000e9a101a */
[----:B------:R-:W-:Y:S01]  /*dc70*/  ISETP.GE.U32.AND P5, PT, R4, 0x7fffff46, PT ;  /* 0x7fffff460400780c */ /* 0x000fe20003fa6070 */
[----:B------:R-:W-:Y:S01]  /*dc80*/  VIADD R4, R72, 0xffffffb0 ;  /* 0xffffffb048047836 */ /* 0x000fe20000000000 */
[----:B------:R-:W-:Y:S01]  /*dc90*/  SEL R5, RZ, 0x1, P3 ;  /* 0x00000001ff057807 */ /* 0x000fe20001800000 */
[----:B---3--:R-:W-:Y:S01]  /*dca0*/  IMAD.WIDE R38, R185, 0x4, R38 ;  /* 0x00000004b9267825 */ /* 0x008fe200078e0226 */
[----:B-1----:R-:W3:Y:S02]  /*dcb0*/  LDL.LU.64 R200, [R1+0x178] ;  /* 0x0001780001c87983 */ /* 0x002ee40000300a00 */
[----:B------:R-:W-:-:S02]  /*dcc0*/  ISETP.GE.U32.AND P3, PT, R4, 0x7fffff71, PT ;  /* 0x7fffff710400780c */ /* 0x000fc40003f66070 */
[----:B------:R-:W-:Y:S01]  /*dcd0*/  SEL R4, RZ, 0x1fffe, P5 ;  /* 0x0001fffeff047807 */ /* 0x000fe20002800000 */
[----:B------:R-:W-:Y:S04]  /*dce0*/  LDGSTS.E [R0+0x20038], desc[UR26][R38.64], !P2 ;  /* 0x2003800026007fae */ /* 0x000fe8000d1a101a */
[----:B------:R-:W-:Y:S01]  /*dcf0*/  IMAD.IADD R8, R5, 0x1, R4 ;  /* 0x0000000105087824 */ /* 0x000fe200078e0204 */
[----:B------:R-:W-:-:S04]  /*dd00*/  LOP3.LUT R4, R7, 0xffff, RZ, 0xc0, !PT ;  /* 0x0000ffff07047812 */ /* 0x000fc800078ec0ff */
[----:B------:R-:W-:Y:S01]  /*dd10*/  SHF.R.U32.HI R5, RZ, 0xf, R4 ;  /* 0x0000000fff057819 */ /* 0x000fe20000011604 */
[----:B------:R-:W-:-:S03]  /*dd20*/  IMAD.WIDE R42, R185, 0x4, R42 ;  /* 0x00000004b92a7825 */ /* 0x000fc600078e022a */
[----:B------:R-:W-:Y:S02]  /*dd30*/  LOP3.LUT P2, RZ, R5, 0x1, RZ, 0xc0, !PT ;  /* 0x0000000105ff7812 */ /* 0x000fe4000784c0ff */
[----:B------:R-:W-:Y:S01]  /*dd40*/  SHF.R.U32.HI R5, RZ, 0xe, R4 ;  /* 0x0000000eff057819 */ /* 0x000fe20000011604 */
[----:B------:R-:W-:Y:S01]  /*dd50*/  LDGSTS.E [R0+0x2003c], desc[UR26][R42.64], !P3 ;  /* 0x2003c0002a007fae */ /* 0x000fe2000d9a101a */
[----:B------:R-:W-:Y:S02]  /*dd60*/  IMAD.WIDE R44, R185, 0x4, R44 ;  /* 0x00000004b92c7825 */ /* 0x000fe400078e022c */
[----:B------:R-:W-:Y:S02]  /*dd70*/  LOP3.LUT P3, RZ, R5, 0x1, RZ, 0xc0, !PT ;  /* 0x0000000105ff7812 */ /* 0x000fe4000786c0ff */
[----:B------:R-:W-:-:S05]  /*dd80*/  SHF.R.U32.HI R5, RZ, 0xd, R4 ;  /* 0x0000000dff057819 */ /* 0x000fca0000011604 */
[----:B------:R-:W-:Y:S01]  /*dd90*/  LDGSTS.E [R0+0x20040], desc[UR26][R44.64], P2 ;  /* 0x200400002c007fae */ /* 0x000fe200091a101a */
[----:B------:R-:W-:Y:S02]  /*dda0*/  LOP3.LUT P2, RZ, R5, 0x1, RZ, 0xc0, !PT ;  /* 0x0000000105ff7812 */ /* 0x000fe4000784c0ff */
[----:B------:R-:W-:Y:S01]  /*ddb0*/  SHF.R.U32.HI R5, RZ, 0xc, R4 ;  /* 0x0000000cff057819 */ /* 0x000fe20000011604 */
[----:B------:R-:W-:Y:S02]  /*ddc0*/  IMAD.WIDE R50, R185, 0x4, R50 ;  /* 0x00000004b9327825 */ /* 0x000fe400078e0232 */
[----:B------:R-:W-:Y:S01]  /*ddd0*/  LDGSTS.E [R0+0x20044], desc[UR26][R46.64], P3 ;  /* 0x200440002e007fae */ /* 0x000fe200099a101a */
[----:B------:R-:W-:Y:S02]  /*dde0*/  LOP3.LUT P3, RZ, R5, 0x1, RZ, 0xc0, !PT ;  /* 0x0000000105ff7812 */ /* 0x000fe4000786c0ff */
[----:B------:R-:W-:Y:S01]  /*ddf0*/  SHF.R.U32.HI R5, RZ, 0xb, R4 ;  /* 0x0000000bff057819 */ /* 0x000fe20000011604 */
[----:B------:R-:W-:-:S04]  /*de00*/  IMAD.WIDE R52, R185, 0x4, R52 ;  /* 0x00000004b9347825 */ /* 0x000fc800078e0234 */
        /* <DEDUP_REMOVED lines=10> */
[----:B------:R-:W-:-:S03]  /*deb0*/  SHF.R.U32.HI R5, RZ, 0x1, R4 ;  /* 0x00000001ff057819 */ /* 0x000fc60000011604 */
[----:B------:R-:W-:Y:S01]  /*dec0*/  LDGSTS.E [R0+0x20054], desc[UR26][R56.64], P3 ;  /* 0x2005400038007fae */ /* 0x000fe200099a101a */
[----:B------:R-:W-:Y:S02]  /*ded0*/  LOP3.LUT P3, RZ, R5, 0x1, RZ, 0xc0, !PT ;  /* 0x0000000105ff7812 */ /* 0x000fe4000786c0ff */
[----:B------:R-:W-:Y:S02]  /*dee0*/  SHF.R.U32.HI R5, RZ, 0x2, R4 ;  /* 0x00000002ff057819 */ /* 0x000fe40000011604 */
[----:B------:R-:W-:-:S03]  /*def0*/  ISETP.GE.U32.AND P5, PT, R6, 0x7fffff47, PT ;  /* 0x7fffff470600780c */ /* 0x000fc60003fa6070 */
[----:B------:R-:W-:Y:S01]  /*df00*/  LDGSTS.E [R0+0x20058], desc[UR26][R60.64], P2 ;  /* 0x200580003c007fae */ /* 0x000fe200091a101a */
[----:B------:R-:W-:Y:S02]  /*df10*/  LOP3.LUT P2, RZ, R5, 0x1, RZ, 0xc0, !PT ;  /* 0x0000000105ff7812 */ /* 0x000fe4000784c0ff */
[----:B------:R-:W-:Y:S02]  /*df20*/  SHF.R.U32.HI R5, RZ, 0x8, R4 ;  /* 0x00000008ff057819 */ /* 0x000fe40000011604 */
[----:B------:R-:W-:Y:S02]  /*df30*/  SEL R7, RZ, 0x4, P5 ;  /* 0x00000004ff077807 */ /* 0x000fe40002800000 */
[----:B------:R-:W-:Y:S01]  /*df40*/  LOP3.LUT P5, RZ, R5, 0x1, RZ, 0xc0, !PT ;  /* 0x0000000105ff7812 */ /* 0x000fe200078ac0ff */
[----:B------:R-:W-:-:S05]  /*df50*/  VIADD R5, R72, 0xffffff87 ;  /* 0xffffff8748057836 */ /* 0x000fca0000000000 */
[----:B------:R-:W-:Y:S02]  /*df60*/  ISETP.GE.U32.AND P6, PT, R5, 0x7fffff48, PT ;  /* 0x7fffff480500780c */ /* 0x000fe40003fc6070 */
[----:B------:R-:W-:Y:S02]  /*df70*/  LOP3.LUT R5, R8, 0x3, RZ, 0xc0, !PT ;  /* 0x0000000308057812 */ /* 0x000fe400078ec0ff */
[----:B------:R-:W-:-:S04]  /*df80*/  SEL R6, RZ, 0x7fff8, P6 ;  /* 0x0007fff8ff067807 */ /* 0x000fc80003000000 */
[----:B------:R-:W-:Y:S01]  /*df90*/  IADD3 R41, PT, PT, R5, R6, R7 ;  /* 0x0000000605297210 */ /* 0x000fe20007ffe007 */
[----:B------:R-:W-:Y:S02]  /*dfa0*/  VIADD R5, R72, 0xffffff98 ;  /* 0xffffff9848057836 */ /* 0x000fe40000000000 */
[----:B--2---:R-:W-:-:S05]  /*dfb0*/  IMAD.WIDE R8, R185, 0x4, R58 ;  /* 0x00000004b9087825 */ /* 0x004fca00078e023a */
[----:B------:R1:W-:Y:S04]  /*dfc0*/  STL.64 [R1+0x100], R8 ;  /* 0x0001000801007387 */ /* 0x0003e80000100a00 */
[----:B------:R-:W2:Y:S01]  /*dfd0*/  LDL.LU.64 R58, [R1+0x170] ;  /* 0x00017000013a7983 */ /* 0x000ea20000300a00 */
[----:B----4-:R-:W-:-:S05]  /*dfe0*/  IMAD.WIDE R62, R185, 0x4, R24 ;  /* 0x00000004b93e7825 */ /* 0x010fca00078e0218 */
[----:B------:R-:W-:Y:S01]  /*dff0*/  LDGSTS.E [R0+0x2005c], desc[UR26][R62.64], P5 ;  /* 0x2005c0003e007fae */ /* 0x000fe2000a9a101a */
[----:B------:R-:W-:Y:S02]  /*e000*/  ISETP.GE.U32.AND P5, PT, R5, 0x7fffff59, PT ;  /* 0x7fffff590500780c */ /* 0x000fe40003fa6070 */
[----:B------:R-:W-:Y:S02]  /*e010*/  SHF.R.U32.HI R5, RZ, 0x7, R4 ;  /* 0x00000007ff057819 */ /* 0x000fe40000011604 */
[----:B------:R-:W-:Y:S02]  /*e020*/  SEL R6, RZ, 0x1, P5 ;  /* 0x00000001ff067807 */ /* 0x000fe40002800000 */
[----:B------:R-:W-:Y:S01]  /*e030*/  LOP3.LUT P5, RZ, R5, 0x1, RZ, 0xc0, !PT ;  /* 0x0000000105ff7812 */ /* 0x000fe200078ac0ff */
[----:B------:R-:W-:-:S05]  /*e040*/  VIADD R5, R72, 0xffffff99 ;  /* 0xffffff9948057836 */ /* 0x000fca0000000000 */
[----:B------:R-:W-:-:S04]  /*e050*/  ISETP.GE.U32.AND P6, PT, R5, 0x7fffff5a, PT ;  /* 0x7fffff5a0500780c */ /* 0x000fc80003fc6070 */
[----:B------:R-:W-:Y:S01]  /*e060*/  SEL R5, RZ, 0x1fffe, P6 ;  /* 0x0001fffeff057807 */ /* 0x000fe20003000000 */
[----:B------:R-:W-:-:S04]  /*e070*/  IMAD.WIDE R64, R185, 0x4, R64 ;  /* 0x00000004b9407825 */ /* 0x000fc800078e0240 */
[----:B------:R-:W-:Y:S01]  /*e080*/  IMAD.IADD R5, R6, 0x1, R5 ;  /* 0x0000000106057824 */ /* 0x000fe200078e0205 */
[----:B------:R-:W-:Y:S01]  /*e090*/  LDGSTS.E [R0+0x20060], desc[UR26][R64.64], P5 ;  /* 0x2006000040007fae */ /* 0x000fe2000a9a101a */
[----:B------:R-:W-:-:S05]  /*e0a0*/  VIADD R6, R72, 0xffffff9a ;  /* 0xffffff9a48067836 */ /* 0x000fca0000000000 */
[----:B------:R-:W-:Y:S01]  /*e0b0*/  ISETP.GE.U32.AND P5, PT, R6, 0x7fffff5b, PT ;  /* 0x7fffff5b0600780c */ /* 0x000fe20003fa6070 */
[----:B------:R-:W-:-:S03]  /*e0c0*/  VIADD R6, R72, 0xffffff9b ;  /* 0xffffff9b48067836 */ /* 0x000fc60000000000 */
[----:B------:R-:W-:Y:S02]  /*e0d0*/  SEL R7, RZ, 0x4, P5 ;  /* 0x00000004ff077807 */ /* 0x000fe40002800000 */
[----:B------:R-:W-:Y:S02]  /*e0e0*/  ISETP.GE.U32.AND P5, PT, R6, 0x7fffff5c, PT ;  /* 0x7fffff5c0600780c */ /* 0x000fe40003fa6070 */
[----:B------:R-:W-:Y:S02]  /*e0f0*/  LOP3.LUT R5, R5, 0x3, RZ, 0xc0, !PT ;  /* 0x0000000305057812 */ /* 0x000fe400078ec0ff */
[----:B------:R-:W-:-:S04]  /*e100*/  SEL R6, RZ, 0x7fff8, P5 ;  /* 0x0007fff8ff067807 */ /* 0x000fc80002800000 */
[----:B------:R-:W-:Y:S02]  /*e110*/  IADD3 R24, PT, PT, R5, R6, R7 ;  /* 0x0000000605187210 */ /* 0x000fe40007ffe007 */
[----:B------:R-:W-:-:S04]  /*e120*/  IADD3 R5, PT, PT, R72, -0x64, RZ ;  /* 0xffffff9c48057810 */ /* 0x000fc80007ffe0ff */
[----:B------:R-:W-:Y:S01]  /*e130*/  ISETP.GE.U32.AND P5, PT, R5, 0x7fffff5d, PT ;  /* 0x7fffff5d0500780c */ /* 0x000fe20003fa6070 */
[----:B------:R-:W-:-:S05]  /*e140*/  IMAD.SHL.U32 R5, R49, 0x100, RZ ;  /* 0x0000010031057824 */ /* 0x000fca00078e00ff */
[----:B------:R-:W-:-:S05]  /*e150*/  LOP3.LUT R5, R5, 0xf00, RZ, 0xe2, !PT ;  /* 0x00000f0005057812 */ /* 0x000fca00078ee2ff */
[----:B------:R-:W-:Y:S01]  /*e160*/  IMAD R40, R40, 0x1000, R5 ;  /* 0x0000100028287824 */ /* 0x000fe200078e0205 */
[----:B------:R-:W-:Y:S02]  /*e170*/  SHF.R.U32.HI R5, RZ, 0x6, R4 ;  /* 0x00000006ff057819 */ /* 0x000fe40000011604 */
[----:B------:R-:W-:Y:S02]  /*e180*/  SEL R6, RZ, 0x1, P5 ;  /* 0x00000001ff067807 */ /* 0x000fe40002800000 */
[----:B------:R-:W-:Y:S01]  /*e190*/  LOP3.LUT P5, RZ, R5, 0x1, RZ, 0xc0, !PT ;  /* 0x0000000105ff7812 */ /* 0x000fe200078ac0ff */
[----:B------:R-:W-:-:S05]  /*e1a0*/  VIADD R5, R72, 0xffffff9d ;  /* 0xffffff9d48057836 */ /* 0x000fca0000000000 */
[----:B------:R-:W-:-:S04]  /*e1b0*/  ISETP.GE.U32.AND P6, PT, R5, 0x7fffff5e, PT ;  /* 0x7fffff5e0500780c */ /* 0x000fc80003fc6070 */
[----:B------:R-:W-:-:S03]  /*e1c0*/  SEL R5, RZ, 0x1fffe, P6 ;  /* 0x0001fffeff057807 */ /* 0x000fc60003000000 */
[----:B------:R1:W-:Y:S02]  /*e1d0*/  LDGSTS.E [R0+0x20064], desc[UR26][R8.64], P5 ;  /* 0x2006400008007fae */ /* 0x0003e4000a9a101a */
[----:B------:R-:W-:Y:S02]  /*e1e0*/  IMAD.IADD R5, R6, 0x1, R5 ;  /* 0x0000000106057824 */ /* 0x000fe400078e0205 */
[----:B------:R-:W-:-:S05]  /*e1f0*/  VIADD R6, R72, 0xffffff9e ;  /* 0xffffff9e48067836 */ /* 0x000fca0000000000 */
[----:B------:R-:W-:Y:S01]  /*e200*/  ISETP.GE.U32.AND P5, PT, R6, 0x7fffff5f, PT ;  /* 0x7fffff5f0600780c */ /* 0x000fe20003fa6070 */
[----:B------:R-:W-:-:S03]  /*e210*/  VIADD R6, R72, 0xffffff9f ;  /* 0xffffff9f48067836 */ /* 0x000fc60000000000 */
[----:B------:R-:W-:Y:S02]  /*e220*/  SEL R7, RZ, 0x4, P5 ;  /* 0x00000004ff077807 */ /* 0x000fe40002800000 */
[----:B------:R-:W-:Y:S02]  /*e230*/  ISETP.GE.U32.AND P5, PT, R6, 0x7fffff60, PT ;  /* 0x7fffff600600780c */ /* 0x000fe40003fa6070 */
[----:B------:R-:W-:Y:S02]  /*e240*/  LOP3.LUT R5, R5, 0x3, RZ, 0xc0, !PT ;  /* 0x0000000305057812 */ /* 0x000fe400078ec0ff */
[----:B------:R-:W-:-:S04]  /*e250*/  SEL R6, RZ, 0x7fff8, P5 ;  /* 0x0007fff8ff067807 */ /* 0x000fc80002800000 */
[----:B-1----:R-:W-:Y:S02]  /*e260*/  IADD3 R9, PT, PT, R5, R6, R7 ;  /* 0x0000000605097210 */ /* 0x002fe40007ffe007 */
[----:B------:R-:W-:Y:S01]  /*e270*/  SHF.R.U32.HI R5, RZ, 0x5, R4 ;  /* 0x00000005ff057819 */ /* 0x000fe20000011604 */
[----:B---3--:R-:W-:-:S03]  /*e280*/  IMAD.WIDE R68, R185, 0x4, R200 ;  /* 0x00000004b9447825 */ /* 0x008fc600078e02c8 */
[----:B------:R-:W-:Y:S01]  /*e290*/  LOP3.LUT P5, RZ, R5, 0x1, RZ, 0xc0, !PT ;  /* 0x0000000105ff7812 */ /* 0x000fe200078ac0ff */
[C---:B------:R-:W-:Y:S01]  /*e2a0*/  VIADD R5, R72.reuse, 0xffffff90 ;  /* 0xffffff9048057836 */ /* 0x040fe20000000000 */
[----:B------:R-:W-:Y:S04]  /*e2b0*/  STL.64 [R1+0x110], R68 ;  /* 0x0001104401007387 */ /* 0x000fe80000100a00 */
[----:B------:R-:W-:Y:S01]  /*e2c0*/  ISETP.GE.U32.AND P6, PT, R5, 0x7fffff51, PT ;  /* 0x7fffff510500780c */ /* 0x000fe20003fc6070 */
[----:B------:R-:W-:Y:S01]  /*e2d0*/  VIADD R5, R72, 0xffffff91 ;  /* 0xffffff9148057836 */ /* 0x000fe20000000000 */
[----:B------:R-:W3:Y:S02]  /*e2e0*/  LDL.LU.64 R200, [R1+0x168] ;  /* 0x0001680001c87983 */ /* 0x000ee40000300a00 */
[----:B------:R-:W-:-:S02]  /*e2f0*/  SEL R6, RZ, 0x1, P6 ;  /* 0x00000001ff067807 */ /* 0x000fc40003000000 */
[----:B------:R-:W-:Y:S01]  /*e300*/  ISETP.GE.U32.AND P6, PT, R5, 0x7fffff52, PT ;  /* 0x7fffff520500780c */ /* 0x000fe20003fc6070 */
[----:B------:R3:W-:Y:S03]  /*e310*/  LDGSTS.E [R0+0x20068], desc[UR26][R68.64], P5 ;  /* 0x2006800044007fae */ /* 0x0007e6000a9a101a */
[----:B------:R-:W-:-:S05]  /*e320*/  SEL R5, RZ, 0x1fffe, P6 ;  /* 0x0001fffeff057807 */ /* 0x000fca0003000000 */
[----:B------:R-:W-:Y:S02]  /*e330*/  IMAD.IADD R5, R6, 0x1, R5 ;  /* 0x0000000106057824 */ /* 0x000fe400078e0205 */
[----:B------:R-:W-:-:S05]  /*e340*/  VIADD R6, R72, 0xffffff92 ;  /* 0xffffff9248067836 */ /* 0x000fca0000000000 */
[----:B------:R-:W-:Y:S01]  /*e350*/  ISETP.GE.U32.AND P5, PT, R6, 0x7fffff53, PT ;  /* 0x7fffff530600780c */ /* 0x000fe20003fa6070 */
[----:B------:R-:W-:Y:S01]  /*e360*/  VIADD R6, R72, 0xffffff93 ;  /* 0xffffff9348067836 */ /* 0x000fe20000000000 */
[--C-:B------:R-:W-:Y:S02]  /*e370*/  SHF.R.U32.HI R25, RZ, 0x3, R4.reuse ;  /* 0x00000003ff197819 */ /* 0x100fe40000011604 */
[----:B------:R-:W-:Y:S02]  /*e380*/  SEL R7, RZ, 0x4, P5 ;  /* 0x00000004ff077807 */ /* 0x000fe40002800000 */
[----:B------:R-:W-:Y:S02]  /*e390*/  ISETP.GE.U32.AND P5, PT, R6, 0x7fffff54, PT ;  /* 0x7fffff540600780c */ /* 0x000fe40003fa6070 */
[----:B------:R-:W-:Y:S02]  /*e3a0*/  SHF.R.U32.HI R4, RZ, 0x4, R4 ;  /* 0x00000004ff047819 */ /* 0x000fe40000011604 */
[----:B------:R-:W-:-:S02]  /*e3b0*/  SEL R6, RZ, 0x7fff8, P5 ;  /* 0x0007fff8ff067807 */ /* 0x000fc40002800000 */
[----:B------:R-:W-:Y:S01]  /*e3c0*/  LOP3.LUT P5, RZ, R4, 0x1, RZ, 0xc0, !PT ;  /* 0x0000000104ff7812 */ /* 0x000fe200078ac0ff */
[----:B--2---:R-:W-:-:S05]  /*e3d0*/  IMAD.WIDE R58, R185, 0x4, R58 ;  /* 0x00000004b93a7825 */ /* 0x004fca00078e023a */
[----:B------:R1:W-:Y:S07]  /*e3e0*/  STL.64 [R1+0x108], R58 ;  /* 0x0001083a01007387 */ /* 0x0003ee0000100a00 */
[----:B------:R-:W-:Y:S04]  /*e3f0*/  LDGSTS.E [R0+0x2006c], desc[UR26][R58.64], P5 ;  /* 0x2006c0003a007fae */ /* 0x000fe8000a9a101a */
[----:B-1----:R-:W2:Y:S01]  /*e400*/  LDL.LU.64 R58, [R1+0x2a0] ;  /* 0x0002a000013a7983 */ /* 0x002ea20000300a00 */
[----:B------:R-:W-:Y:S01]  /*e410*/  VIADD R4, R72, 0xffffff94 ;  /* 0xffffff9448047836 */ /* 0x000fe20000000000 */
[----:B------:R-:W-:Y:S01]  /*e420*/  LOP3.LUT R5, R5, 0x3, RZ, 0xc0, !PT ;  /* 0x0000000305057812 */ /* 0x000fe200078ec0ff */
[----:B------:R-:W1:Y:S03]  /*e430*/  S2R R67, SR_TID.X ;  /* 0x0000000000437919 */ /* 0x000e660000002100 */
[----:B------:R-:W-:Y:S01]  /*e440*/  ISETP.GE.U32.AND P6, PT, R4, 0x7fffff55, PT ;  /* 0x7fffff550400780c */ /* 0x000fe20003fc6070 */
[----:B------:R-:W-:Y:S01]  /*e450*/  VIADD R4, R72, 0xffffff95 ;  /* 0xffffff9548047836 */ /* 0x000fe20000000000 */
[----:B------:R-:W-:Y:S01]  /*e460*/  IADD3 R8, PT, PT, R5, R6, R7 ;  /* 0x0000000605087210 */ /* 0x000fe20007ffe007 */
[----:B------:R-:W4:Y:S01]  /*e470*/  LDL.LU.64 R224, [R1+0x298] ;  /* 0x0002980001e07983 */ /* 0x000f220000300a00 */
[----:B------:R-:W-:-:S02]  /*e480*/  SEL R5, RZ, 0x1, P6 ;  /* 0x00000001ff057807 */ /* 0x000fc40003000000 */
[----:B------:R-:W-:-:S04]  /*e490*/  ISETP.GE.U32.AND P6, PT, R4, 0x7fffff56, PT ;  /* 0x7fffff560400780c */ /* 0x000fc80003fc6070 */
[----:B------:R-:W-:-:S05]  /*e4a0*/  SEL R4, RZ, 0x1fffe, P6 ;  /* 0x0001fffeff047807 */ /* 0x000fca0003000000 */
        /* <DEDUP_REMOVED lines=9> */
[----:B------:R-:W-:Y:S01]  /*e540*/  LOP3.LUT R4, R48, 0xf, RZ, 0xc0, !PT ;  /* 0x0000000f30047812 */ /* 0x000fe200078ec0ff */
[----:B------:R-:W-:-:S04]  /*e550*/  VIADD R72, R72, 0xffffffc0 ;  /* 0xffffffc048487836 */ /* 0x000fc80000000000 */
[----:B------:R-:W-:Y:S02]  /*e560*/  IMAD R6, R41, 0x10, R4 ;  /* 0x0000001029067824 */ /* 0x000fe400078e0204 */
[----:B------:R-:W-:Y:S01]  /*e570*/  IMAD.SHL.U32 R4, R24, 0x100, RZ ;  /* 0x0000010018047824 */ /* 0x000fe200078e00ff */
[----:B-1----:R-:W-:Y:S02]  /*e580*/  LOP3.LUT R67, R67, 0x3f, RZ, 0xc0, !PT ;  /* 0x0000003f43437812 */ /* 0x002fe400078ec0ff */
[----:B------:R-:W-:Y:S02]  /*e590*/  LOP3.LUT R5, R8, 0xf, RZ, 0xc0, !PT ;  /* 0x0000000f08057812 */ /* 0x000fe400078ec0ff */
[----:B------:R-:W-:Y:S02]  /*e5a0*/  LOP3.LUT R4, R4, 0xf00, RZ, 0xe2, !PT ;  /* 0x00000f0004047812 */ /* 0x000fe400078ee2ff */
[----:B------:R-:W-:Y:S01]  /*e5b0*/  ISETP.GE.AND P5, PT, R67, R72, PT ;  /* 0x000000484300720c */ /* 0x000fe20003fa6270 */
[----:B------:R-:W-:Y:S01]  /*e5c0*/  IMAD R7, R7, 0x10, R5 ;  /* 0x0000001007077824 */ /* 0x000fe200078e0205 */
[----:B------:R-:W-:Y:S01]  /*e5d0*/  LOP3.LUT R5, R6, 0xff, RZ, 0xc0, !PT ;  /* 0x000000ff06057812 */ /* 0x000fe200078ec0ff */
[----:B------:R-:W-:Y:S01]  /*e5e0*/  IMAD R6, R9, 0x1000, R4 ;  /* 0x0000100009067824 */ /* 0x000fe200078e0204 */
[----:B------:R-:W-:-:S02]  /*e5f0*/  SEL R4, RZ, 0x4, P5 ;  /* 0x00000004ff047807 */ /* 0x000fc40002800000 */
[----:B------:R-:W-:Y:S01]  /*e600*/  ISETP.GT.AND P5, PT, R66, 0x7f, PT ;  /* 0x0000007f4200780c */ /* 0x000fe20003fa4270 */
[----:B---3--:R-:W-:-:S05]  /*e610*/  IMAD.WIDE R68, R185, 0x4, R200 ;  /* 0x00000004b9447825 */ /* 0x008fca00078e02c8 */
[----:B------:R-:W-:Y:S04]  /*e620*/  STL.64 [R1+0x118], R68 ;  /* 0x0001184401007387 */ /* 0x000fe80000100a00 */
[----:B------:R-:W3:Y:S04]  /*e630*/  LDL.64 R216, [R1+0x290] ;  /* 0x0002900001d87983 */ /* 0x000ee80000100a00 */
[----:B------:R-:W3:Y:S04]  /*e640*/  LDL.LU.64 R208, [R1+0x288] ;  /* 0x0002880001d07983 */ /* 0x000ee80000300a00 */
[----:B------:R-:W3:Y:S04]  /*e650*/  LDL.LU.64 R200, [R1+0x280] ;  /* 0x0002800001c87983 */ /* 0x000ee80000300a00 */
[----:B------:R-:W3:Y:S01]  /*e660*/  LDL.LU.64 R66, [R1+0x278] ;  /* 0x0002780001427983 */ /* 0x000ee20000300a00 */
[----:B------:R-:W-:-:S03]  /*e670*/  LOP3.LUT P6, RZ, R25, 0x1, RZ, 0xc0, !PT ;  /* 0x0000000119ff7812 */ /* 0x000fc600078cc0ff */
[----:B------:R-:W3:Y:S01]  /*e680*/  LDL.64 R232, [R1+0x270] ;  /* 0x0002700001e87983 */ /* 0x000ee20000100a00 */
[----:B------:R-:W-:Y:S02]  /*e690*/  IMAD.IADD R8, R40, 0x1, R5 ;  /* 0x0000000128087824 */ /* 0x000fe400078e0205 */
[----:B--2---:R-:W-:-:S07]  /*e6a0*/  IMAD.WIDE R24, R185, 0x4, R58 ;  /* 0x00000004b9187825 */ /* 0x004fce00078e023a */
[----:B------:R-:W-:Y:S04]  /*e6b0*/  LDGSTS.E [R0+0x20070], desc[UR26][R68.64], P6 ;  /* 0x2007000044007fae */ /* 0x000fe8000b1a101a */
[----:B------:R-:W-:Y:S04]  /*e6c0*/  STL.64 [R1+0x120], R24 ;  /* 0x0001201801007387 */ /* 0x000fe80000100a00 */
[----:B------:R-:W2:Y:S01]  /*e6d0*/  LDL.LU.64 R58, [R1+0x268] ;  /* 0x00026800013a7983 */ /* 0x000ea20000300a00 */
[----:B------:R-:W-:-:S03]  /*e6e0*/  LOP3.LUT R5, R7, 0xff, RZ, 0xc0, !PT ;  /* 0x000000ff07057812 */ /* 0x000fc600078ec0ff */
[----:B------:R-:W-:Y:S02]  /*e6f0*/  LDGSTS.E [R0+0x20074], desc[UR26][R24.64], P2 ;  /* 0x2007400018007fae */ /* 0x000fe400091a101a */
[----:B------:R-:W-:Y:S01]  /*e700*/  IMAD.IADD R6, R6, 0x1, R5 ;  /* 0x0000000106067824 */ /* 0x000fe200078e0205 */
[----:B------:R-:W-:-:S04]  /*e710*/  SEL R5, R4, RZ, P5 ;  /* 0x000000ff04057207 */ /* 0x000fc80002800000 */
[----:B------:R-:W-:Y:S01]  /*e720*/  PRMT R4, R8, 0x5410, R6 ;  /* 0x0000541008047816 */ /* 0x000fe20000000006 */
[----:B----4-:R-:W-:Y:S01]  /*e730*/  IMAD.WIDE R6, R185, 0x4, R224 ;  /* 0x00000004b9067825 */ /* 0x010fe200078e02e0 */
[----:B------:R-:W-:Y:S02]  /*e740*/  ISETP.NE.U32.AND P5, PT, R5, RZ, PT ;  /* 0x000000ff0500720c */ /* 0x000fe40003fa5070 */
[C---:B------:R-:W-:Y:S02]  /*e750*/  SHF.R.U64 R5, R4.reuse, 0x1f, RZ ;  /* 0x0000001f04057819 */ /* 0x040fe400000012ff */
[----:B------:R3:W-:Y:S02]  /*e760*/  STL.64 [R1+0x128], R6 ;  /* 0x0001280601007387 */ /* 0x0007e40000100a00 */
[----:B------:R-:W-:Y:S02]  /*e770*/  LOP3.LUT P2, RZ, R5, 0x1, RZ, 0xc0, !PT ;  /* 0x0000000105ff7812 */ /* 0x000fe4000784c0ff */
[----:B------:R3:W-:Y:S04]  /*e780*/  LDGSTS.E [R0+0x20078], desc[UR26][R6.64], P3 ;  /* 0x2007800006007fae */ /* 0x0007e800099a101a */
[----:B------:R-:W4:Y:S01]  /*e790*/  LDL.LU.64 R224, [R1+0x260] ;  /* 0x0002600001e07983 */ /* 0x000f220000300a00 */
[----:B------:R-:W-:-:S04]  /*e7a0*/  SHF.R.U64 R5, R4, 0x1e, RZ ;  /* 0x0000001e04057819 */ /* 0x000fc800000012ff */
[----:B------:R-:W-:Y:S02]  /*e7b0*/  LOP3.LUT P3, RZ, R5, 0x1, RZ, 0xc0, !PT ;  /* 0x0000000105ff7812 */ /* 0x000fe4000786c0ff */
[----:B------:R-:W-:Y:S01]  /*e7c0*/  SHF.R.U64 R5, R4, 0x1d, RZ ;  /* 0x0000001d04057819 */ /* 0x000fe200000012ff */
[----:B---3--:R-:W-:-:S05]  /*e7d0*/  IMAD.WIDE R6, R185, 0x4, R216 ;  /* 0x00000004b9067825 */ /* 0x008fca00078e02d8 */
[----:B------:R1:W-:Y:S04]  /*e7e0*/  STL.64 [R1+0x130], R6 ;  /* 0x0001300601007387 */ /* 0x0003e80000100a00 */
[----:B------:R1:W-:Y:S04]  /*e7f0*/  LDGSTS.E [R0+0x2007c], desc[UR26][R6.64], !P4 ;  /* 0x2007c00006007fae */ /* 0x0003e8000e1a101a */
[----:B------:R-:W3:Y:S01]  /*e800*/  LDL.LU.64 R216, [R1+0x258] ;  /* 0x0002580001d87983 */ /* 0x000ee20000300a00 */
[----:B-1----:R-:W-:-:S05]  /*e810*/  IMAD.WIDE R6, R185, 0x4, R208 ;  /* 0x00000004b9067825 */ /* 0x002fca00078e02d0 */
[----:B------:R1:W-:Y:S04]  /*e820*/  STL.64 [R1+0x138], R6 ;  /* 0x0001380601007387 */ /* 0x0003e80000100a00 */
[----:B------:R1:W-:Y:S04]  /*e830*/  LDGSTS.E [R0+0x20080], desc[UR26][R6.64], P2 ;  /* 0x2008000006007fae */ /* 0x0003e800091a101a */
[----:B------:R-:W3:Y:S01]  /*e840*/  LDL.LU.64 R208, [R1+0x250] ;  /* 0x0002500001d07983 */ /* 0x000ee20000300a00 */
[----:B-1----:R-:W-:-:S05]  /*e850*/  IMAD.WIDE R6, R185, 0x4, R200 ;  /* 0x00000004b9067825 */ /* 0x002fca00078e02c8 */
[----:B------:R1:W-:Y:S04]  /*e860*/  STL.64 [R1+0x140], R6 ;  /* 0x0001400601007387 */ /* 0x0003e80000100a00 */
[----:B------:R-:W3:Y:S01]  /*e870*/  LDL.LU.64 R200, [R1+0x248] ;  /* 0x0002480001c87983 */ /* 0x000ee20000300a00 */
[----:B------:R-:W-:-:S03]  /*e880*/  LOP3.LUT P4, RZ, R5, 0x1, RZ, 0xc0, !PT ;  /* 0x0000000105ff7812 */ /* 0x000fc6000788c0ff */
[----:B------:R1:W-:Y:S01]  /*e890*/  LDGSTS.E [R0+0x20084], desc[UR26][R6.64], P3 ;  /* 0x2008400006007fae */ /* 0x0003e200099a101a */
[----:B------:R-:W-:-:S04]  /*e8a0*/  SHF.R.U64 R5, R4, 0x1c, RZ ;  /* 0x0000001c04057819 */ /* 0x000fc800000012ff */
[----:B------:R-:W-:Y:S01]  /*e8b0*/  LOP3.LUT P2, RZ, R5, 0x1, RZ, 0xc0, !PT ;  /* 0x0000000105ff7812 */ /* 0x000fe2000784c0ff */
[----:B-1----:R-:W-:-:S05]  /*e8c0*/  IMAD.WIDE R6, R185, 0x4, R66 ;  /* 0x00000004b9067825 */ /* 0x002fca00078e0242 */
[----:B------:R1:W-:Y:S04]  /*e8d0*/  STL.64 [R1+0x148], R6 ;  /* 0x0001480601007387 */ /* 0x0003e80000100a00 */
[----:B------:R-:W3:Y:S04]  /*e8e0*/  LDL.LU.64 R66, [R1+0x240] ;  /* 0x0002400001427983 */ /* 0x000ee80000300a00 */
[----:B------:R1:W-:Y:S02]  /*e8f0*/  LDGSTS.E [R0+0x20088], desc[UR26][R6.64], P4 ;  /* 0x2008800006007fae */ /* 0x0003e4000a1a101a */
[----:B-1----:R-:W-:-:S05]  /*e900*/  IMAD.WIDE R6, R185, 0x4, R232 ;  /* 0x00000004b9067825 */ /* 0x002fca00078e02e8 */
[----:B------:R2:W-:Y:S04]  /*e910*/  STL.64 [R1+0x150], R6 ;  /* 0x0001500601007387 */ /* 0x0005e80000100a00 */
[----:B------:R2:W-:Y:S04]  /*e920*/  LDGSTS.E [R0+0x2008c], desc[UR26][R6.64], P2 ;  /* 0x2008c00006007fae */ /* 0x0005e800091a101a */
[----:B------:R-:W3:Y:S01]  /*e930*/  LDL.LU.64 R232, [R1+0x238] ;  /* 0x0002380001e87983 */ /* 0x000ee20000300a00 */
[----:B--2---:R-:W-:-:S05]  /*e940*/  IMAD.WIDE R6, R185, 0x4, R58 ;  /* 0x00000004b9067825 */ /* 0x004fca00078e023a */
[----:B------:R4:W-:Y:S04]  /*e950*/  STL.64 [R1+0x158], R6 ;  /* 0x0001580601007387 */ /* 0x0009e80000100a00 */
[----:B------:R-:W2:Y:S01]  /*e960*/  LDL.LU.64 R58, [R1+0x230] ;  /* 0x00023000013a7983 */ /* 0x000ea20000300a00 */
[----:B------:R-:W-:-:S04]  /*e970*/  SHF.R.U64 R5, R4, 0x1b, RZ ;  /* 0x0000001b04057819 */ /* 0x000fc800000012ff */
[----:B------:R-:W-:Y:S02]  /*e980*/  LOP3.LUT P3, RZ, R5, 0x1, RZ, 0xc0, !PT ;  /* 0x0000000105ff7812 */ /* 0x000fe4000786c0ff */
[----:B------:R-:W-:-:S04]  /*e990*/  SHF.R.U64 R5, R4, 0x1a, RZ ;  /* 0x0000001a04057819 */ /* 0x000fc800000012ff */
[----:B------:R-:W-:Y:S02]  /*e9a0*/  LOP3.LUT P4, RZ, R5, 0x1, RZ, 0xc0, !PT ;  /* 0x0000000105ff7812 */ /* 0x000fe4000788c0ff */
[----:B------:R-:W-:-:S04]  /*e9b0*/  SHF.R.U64 R5, R4, 0x19, RZ ;  /* 0x0000001904057819 */ /* 0x000fc800000012ff */
[----:B------:R-:W-:Y:S01]  /*e9c0*/  LOP3.LUT P2, RZ, R5, 0x1, RZ, 0xc0, !PT ;  /* 0x0000000105ff7812 */ /* 0x000fe2000784c0ff */
[----:B------:R4:W-:Y:S01]  /*e9d0*/  LDGSTS.E [R0+0x20090], desc[UR26][R6.64], P3 ;  /* 0x2009000006007fae */ /* 0x0009e200099a101a */
[----:B------:R-:W-:-:S04]  /*e9e0*/  SHF.R.U64 R5, R4, 0x18, RZ ;  /* 0x0000001804057819 */ /* 0x000fc800000012ff */
[----:B------:R-:W-:Y:S01]  /*e9f0*/  LOP3.LUT P3, RZ, R5, 0x1, RZ, 0xc0, !PT ;  /* 0x0000000105ff7812 */ /* 0x000fe2000786c0ff */
[----:B----4-:R-:W-:-:S05]  /*ea00*/  IMAD.WIDE R6, R185, 0x4, R224 ;  /* 0x00000004b9067825 */ /* 0x010fca00078e02e0 */
[----:B------:R3:W-:Y:S04]  /*ea10*/  STL.64 [R1+0x160], R6 ;  /* 0x0001600601007387 */ /* 0x0007e80000100a00 */
[----:B------:R3:W-:Y:S04]  /*ea20*/  LDGSTS.E [R0+0x20094], desc[UR26][R6.64], P4 ;  /* 0x2009400006007fae */ /* 0x0007e8000a1a101a */
[----:B------:R-:W4:Y:S01]  /*ea30*/  LDL.LU.64 R224, [R1+0x228] ;  /* 0x0002280001e07983 */ /* 0x000f220000300a00 */
[----:B------:R-:W-:-:S04]  /*ea40*/  SHF.R.U64 R5, R4, 0x17, RZ ;  /* 0x0000001704057819 */ /* 0x000fc800000012ff */
[----:B------:R-:W-:Y:S02]  /*ea50*/  LOP3.LUT P4, RZ, R5, 0x1, RZ, 0xc0, !PT ;  /* 0x0000000105ff7812 */ /* 0x000fe4000788c0ff */
[----:B------:R-:W-:Y:S01]  /*ea60*/  SHF.R.U64 R5, R4, 0x16, RZ ;  /* 0x0000001604057819 */ /* 0x000fe200000012ff */
[----:B---3--:R-:W-:-:S05]  /*ea70*/  IMAD.WIDE R6, R185, 0x4, R216 ;  /* 0x00000004b9067825 */ /* 0x008fca00078e02d8 */
[----:B------:R1:W-:Y:S04]  /*ea80*/  STL.64 [R1+0x168], R6 ;  /* 0x0001680601007387 */ /* 0x0003e80000100a00 */
[----:B------:R1:W-:Y:S04]  /*ea90*/  LDGSTS.E [R0+0x20098], desc[UR26][R6.64], P2 ;  /* 0x2009800006007fae */ /* 0x0003e800091a101a */
        /* <DEDUP_REMOVED lines=14> */
[----:B------:R-:W3:Y:S04]  /*eb80*/  LDL.64 R66, [R1+0x2b8] ;  /* 0x0002b80001427983 */ /* 0x000ee80000100a00 */
        /* <DEDUP_REMOVED lines=19> */
[----:B------:R3:W-:Y:S01]  /*ecc0*/  LDGSTS.E [R0+0x200b0], desc[UR26][R6.64], P2 ;  /* 0x200b000006007fae */ /* 0x0007e200091a101a */
[----:B------:R-:W-:-:S03]  /*ecd0*/  SHF.R.U64 R5, R4, 0x10, RZ ;  /* 0x0000001004057819 */ /* 0x000fc600000012ff */
[----:B------:R-:W4:Y:S01]  /*ece0*/  LDL.LU.64 R224, [R1+0x2d0] ;  /* 0x0002d00001e07983 */ /* 0x000f220000300a00 */
[----:B------:R-:W-:Y:S02]  /*ecf0*/  LOP3.LUT P2, RZ, R5, 0x1, RZ, 0xc0, !PT ;  /* 0x0000000105ff7812 */ /* 0x000fe4000784c0ff */
[----:B------:R-:W-:Y:S01]  /*ed00*/  SHF.R.U64 R5, R4, 0xf, RZ ;  /* 0x0000000f04057819 */ /* 0x000fe200000012ff */
[C---:B---3--:R-:W-:Y:S02]  /*ed10*/  IMAD.WIDE R6, R185.reuse, 0x4, R216 ;  /* 0x00000004b9067825 */ /* 0x048fe400078e02d8 */
[----:B------:R-:W3:Y:S04]  /*ed20*/  LDL.LU.64 R216, [R1+0x2d8] ;  /* 0x0002d80001d87983 */ /* 0x000ee80000300a00 */
[----:B------:R1:W-:Y:S04]  /*ed30*/  STL.64 [R1+0x1a0], R6 ;  /* 0x0001a00601007387 */ /* 0x0003e80000100a00 */
[----:B------:R1:W-:Y:S02]  /*ed40*/  LDGSTS.E [R0+0x200b4], desc[UR26][R6.64], P3 ;  /* 0x200b400006007fae */ /* 0x0003e400099a101a */
[----:B-1----:R-:W-:-:S02]  /*ed50*/  IMAD.WIDE R6, R185, 0x4, R208 ;  /* 0x00000004b9067825 */ /* 0x002fc400078e02d0 */
[----:B------:R-:W3:Y:S04]  /*ed60*/  LDL.LU.64 R208, [R1+0x2e0] ;  /* 0x0002e00001d07983 */ /* 0x000ee80000300a00 */
[----:B------:R1:W-:Y:S04]  /*ed70*/  STL.64 [R1+0x1a8], R6 ;  /* 0x0001a80601007387 */ /* 0x0003e80000100a00 */
[----:B------:R1:W-:Y:S01]  /*ed80*/  LDGSTS.E [R0+0x200b8], desc[UR26][R6.64], P4 ;  /* 0x200b800006007fae */ /* 0x0003e2000a1a101a */
[----:B------:R-:W-:Y:S01]  /*ed90*/  LOP3.LUT P3, RZ, R5, 0x1, RZ, 0xc0, !PT ;  /* 0x0000000105ff7812 */ /* 0x000fe2000786c0ff */
[----:B-1----:R-:W-:-:S05]  /*eda0*/  IMAD.WIDE R6, R185, 0x4, R200 ;  /* 0x00000004b9067825 */ /* 0x002fca00078e02c8 */
[----:B------:R1:W-:Y:S04]  /*edb0*/  STL.64 [R1+0x1b0], R6 ;  /* 0x0001b00601007387 */ /* 0x0003e80000100a00 */
[----:B------:R-:W3:Y:S01]  /*edc0*/  LDL.LU.64 R200, [R1+0x2e8] ;  /* 0x0002e80001c87983 */ /* 0x000ee20000300a00 */
[----:B------:R-:W-:-:S03]  /*edd0*/  SHF.R.U64 R5, R4, 0xe, RZ ;  /* 0x0000000e04057819 */ /* 0x000fc600000012ff */
[----:B------:R1:W-:Y:S01]  /*ede0*/  LDGSTS.E [R0+0x200bc], desc[UR26][R6.64], P2 ;  /* 0x200bc00006007fae */ /* 0x0003e200091a101a */
[----:B------:R-:W-:Y:S01]  /*edf0*/  LOP3.LUT P4, RZ, R5, 0x1, RZ, 0xc0, !PT ;  /* 0x0000000105ff7812 */ /* 0x000fe2000788c0ff */
[C---:B-1----:R-:W-:Y:S02]  /*ee00*/  IMAD.WIDE R6, R185.reuse, 0x4, R66 ;  /* 0x00000004b9067825 */ /* 0x042fe400078e0242 */
[----:B------:R-:W3:Y:S04]  /*ee10*/  LDL.LU.64 R66, [R1+0x2f0] ;  /* 0x0002f00001427983 */ /* 0x000ee80000300a00 */
[----:B------:R1:W-:Y:S04]  /*ee20*/  STL.64 [R1+0x1b8], R6 ;  /* 0x0001b80601007387 */ /* 0x0003e80000100a00 */
[----:B------:R1:W-:Y:S02]  /*ee30*/  LDGSTS.E [R0+0x200c0], desc[UR26][R6.64], P3 ;  /* 0x200c000006007fae */ /* 0x0003e400099a101a */
[----:B-1----:R-:W-:-:S05]  /*ee40*/  IMAD.WIDE R6, R185, 0x4, R232 ;  /* 0x00000004b9067825 */ /* 0x002fca00078e02e8 */
[----:B------:R2:W-:Y:S04]  /*ee50*/  STL.64 [R1+0x1c0], R6 ;  /* 0x0001c00601007387 */ /* 0x0005e80000100a00 */
[----:B------:R2:W-:Y:S02]  /*ee60*/  LDGSTS.E [R0+0x200c4], desc[UR26][R6.64], P4 ;  /* 0x200c400006007fae */ /* 0x0005e4000a1a101a */
        /* <DEDUP_REMOVED lines=11> */
[----:B------:R-:W-:Y:S02]  /*ef20*/  LOP3.LUT P2, RZ, R5, 0x1, RZ, 0xc0, !PT ;  /* 0x0000000105ff7812 */ /* 0x000fe4000784c0ff */
[----:B------:R-:W-:Y:S01]  /*ef30*/  SHF.R.U64 R5, R4, 0x9, RZ ;  /* 0x0000000904057819 */ /* 0x000fe200000012ff */
[----:B----4-:R-:W-:-:S05]  /*ef40*/  IMAD.WIDE R6, R185, 0x4, R224 ;  /* 0x00000004b9067825 */ /* 0x010fca00078e02e0 */
[----:B------:R1:W-:Y:S04]  /*ef50*/  STL.64 [R1+0x1d0], R6 ;  /* 0x0001d00601007387 */ /* 0x0003e80000100a00 */
[----:B------:R-:W-:Y:S01]  /*ef60*/  LDGSTS.E [R0+0x200cc], desc[UR26][R6.64], P3 ;  /* 0x200cc00006007fae */ /* 0x000fe200099a101a */
[----:B------:R-:W-:-:S03]  /*ef70*/  LOP3.LUT P3, RZ, R5, 0x1, RZ, 0xc0, !PT ;  /* 0x0000000105ff7812 */ /* 0x000fc6000786c0ff */
[----:B-1----:R-:W4:Y:S01]  /*ef80*/  LDL.LU.64 R6, [R1+0x300] ;  /* 0x0003000001067983 */ /* 0x002f220000300a00 */
        /* <DEDUP_REMOVED lines=8> */
[----:B------:R-:W3:Y:S01]  /*f010*/  LDL.64 R24, [R1+0x310] ;  /* 0x0003100001187983 */ /* 0x000ee20000100a00 */
[----:B-1----:R-:W-:-:S05]  /*f020*/  IMAD.WIDE R8, R185, 0x4, R200 ;  /* 0x00000004b9087825 */ /* 0x002fca00078e02c8 */
[----:B------:R1:W-:Y:S04]  /*f030*/  STL.64 [R1+0x228], R8 ;  /* 0x0002280801007387 */ /* 0x0003e80000100a00 */
[----:B------:R1:W-:Y:S04]  /*f040*/  LDGSTS.E [R0+0x200d8], desc[UR26][R8.64], P3 ;  /* 0x200d800008007fae */ /* 0x0003e800099a101a */
[----:B------:R-:W3:Y:S04]  /*f050*/  LDL.LU.64 R200, [R1+0x218] ;  /* 0x0002180001c87983 */ /* 0x000ee80000300a00 */
[----:B------:R-:W3:Y:S01]  /*f060*/  LDL.LU.64 R208, [R1+0x1f8] ;  /* 0x0001f80001d07983 */ /* 0x000ee20000300a00 */
[----:B-1----:R-:W-:-:S03]  /*f070*/  IMAD.WIDE R8, R185, 0x4, R66 ;  /* 0x00000004b9087825 */ /* 0x002fc600078e0242 */
[----:B------:R-:W3:Y:S04]  /*f080*/  LDL.LU.64 R216, [R1+0xf8] ;  /* 0x0000f80001d87983 */ /* 0x000ee80000300a00 */
[----:B------:R2:W-:Y:S04]  /*f090*/  STL.64 [R1+0x230], R8 ;  /* 0x0002300801007387 */ /* 0x0005e80000100a00 */
[----:B------:R-:W3:Y:S04]  /*f0a0*/  LDL.LU.64 R224, [R1+0xd8] ;  /* 0x0000d80001e07983 */ /* 0x000ee80000300a00 */
[----:B------:R-:W3:Y:S01]  /*f0b0*/  LDL.LU.64 R232, [R1+0xb8] ;  /* 0x0000b80001e87983 */ /* 0x000ee20000300a00 */
[----:B------:R-:W-:-:S03]  /*f0c0*/  LOP3.LUT P4, RZ, R5, 0x1, RZ, 0xc0, !PT ;  /* 0x0000000105ff7812 */ /* 0x000fc6000788c0ff */
[----:B------:R-:W3:Y:S04]  /*f0d0*/  LDL.LU.64 R240, [R1+0x98] ;  /* 0x0000980001f07983 */ /* 0x000ee80000300a00 */
[----:B------:R-:W3:Y:S04]  /*f0e0*/  LDL.LU.64 R66, [R1+0x78] ;  /* 0x0000780001427983 */ /* 0x000ee80000300a00 */
[----:B------:R-:W3:Y:S04]  /*f0f0*/  LDL.LU.64 R48, [R1+0x58] ;  /* 0x0000580001307983 */ /* 0x000ee80000300a00 */
[----:B------:R2:W-:Y:S04]  /*f100*/  LDGSTS.E [R0+0x200dc], desc[UR26][R8.64], P4 ;  /* 0x200dc00008007fae */ /* 0x0005e8000a1a101a */
[----:B------:R-:W3:Y:S01]  /*f110*/  LDL.64 R68, [R1+0x38] ;  /* 0x0000380001447983 */ /* 0x000ee20000100a00 */
        /* <DEDUP_REMOVED lines=10> */
[----:B------:R-:W-:Y:S01]  /*f1c0*/  SHF.R.U64 R5, R4, 0x4, RZ ;  /* 0x0000000404057819 */ /* 0x000fe200000012ff */
[----:B------:R-:W-:-:S03]  /*f1d0*/  IMAD.SHL.U32 R2, R73, 0x40, RZ ;  /* 0x0000004049027824 */ /* 0x000fc600078e00ff */
[----:B------:R-:W-:Y:S02]  /*f1e0*/  LOP3.LUT P2, RZ, R5, 0x1, RZ, 0xc0, !PT ;  /* 0x0000000105ff7812 */ /* 0x000fe4000784c0ff */
[----:B------:R-:W-:Y:S01]  /*f1f0*/  SHF.R.U64 R5, R4, 0x3, RZ ;  /* 0x0000000304057819 */ /* 0x000fe200000012ff */
[----:B----4-:R-:W-:-:S05]  /*f200*/  IMAD.WIDE R6, R185, 0x4, R6 ;  /* 0x00000004b9067825 */ /* 0x010fca00078e0206 */
[----:B------:R3:W-:Y:S04]  /*f210*/  STL.64 [R1+0x240], R6 ;  /* 0x0002400601007387 */ /* 0x0007e80000100a00 */
[----:B------:R3:W-:Y:S01]  /*f220*/  LDGSTS.E [R0+0x200e4], desc[UR26][R6.64], P3 ;  /* 0x200e400006007fae */ /* 0x0007e200099a101a */
[----:B------:R-:W-:Y:S02]  /*f230*/  LOP3.LUT P3, RZ, R5, 0x1, RZ, 0xc0, !PT ;  /* 0x0000000105ff7812 */ /* 0x000fe4000786c0ff */
[C---:B------:R-:W-:Y:S02]  /*f240*/  SHF.R.U64 R5, R4.reuse, 0x2, RZ ;  /* 0x0000000204057819 */ /* 0x040fe400000012ff */
[----:B------:R-:W-:Y:S01]  /*f250*/  SHF.R.U64 R4, R4, 0x1, RZ ;  /* 0x0000000104047819 */ /* 0x000fe200000012ff */
[----:B-1----:R-:W-:-:S04]  /*f260*/  IMAD.WIDE R8, R2, 0x4, R80 ;  /* 0x0000000402087825 */ /* 0x002fc800078e0250 */
[----:B---3--:R-:W-:-:S05]  /*f270*/  IMAD.WIDE R6, R185, 0x4, R40 ;  /* 0x00000004b9067825 */ /* 0x008fca00078e0228 */
[----:B------:R1:W-:Y:S04]  /*f280*/  STL.64 [R1+0x248], R6 ;  /* 0x0002480601007387 */ /* 0x0003e80000100a00 */
[----:B------:R1:W-:Y:S01]  /*f290*/  LDGSTS.E [R0+0x200e8], desc[UR26][R6.64], P4 ;  /* 0x200e800006007fae */ /* 0x0003e2000a1a101a */
[----:B------:R-:W-:Y:S01]  /*f2a0*/  LOP3.LUT P4, RZ, R5, 0x1, RZ, 0xc0, !PT ;  /* 0x0000000105ff7812 */ /* 0x000fe2000788c0ff */
[----:B-1----:R-:W-:-:S05]  /*f2b0*/  IMAD.WIDE R6, R185, 0x4, R24 ;  /* 0x00000004b9067825 */ /* 0x002fca00078e0218 */
[----:B------:R1:W-:Y:S04]  /*f2c0*/  STL.64 [R1+0x250], R6 ;  /* 0x0002500601007387 */ /* 0x0003e80000100a00 */
[----:B------:R-:W-:Y:S04]  /*f2d0*/  STL [R1+0x330], R2 ;  /* 0x0003300201007387 */ /* 0x000fe80000100800 */
[----:B------:R1:W-:Y:S01]  /*f2e0*/  LDGSTS.E [R0+0x200ec], desc[UR26][R6.64], P2 ;  /* 0x200ec00006007fae */ /* 0x0003e200091a101a */
[----:B------:R-:W-:Y:S01]  /*f2f0*/  LOP3.LUT P2, RZ, R4, 0x1, RZ, 0xc0, !PT ;  /* 0x0000000104ff7812 */ /* 0x000fe2000784c0ff */
[----:B------:R-:W-:-:S04]  /*f300*/  IMAD.WIDE R4, R2, 0x4, R248 ;  /* 0x0000000402047825 */ /* 0x000fc800078e02f8 */
[----:B------:R-:W-:-:S04]  /*f310*/  IMAD.WIDE R200, R2, 0x4, R200 ;  /* 0x0000000402c87825 */ /* 0x000fc800078e02c8 */
[C---:B------:R-:W-:Y:S01]  /*f320*/  IMAD.WIDE R208, R2.reuse, 0x4, R208 ;  /* 0x0000000402d07825 */ /* 0x040fe200078e02d0 */
[----:B------:R3:W-:Y:S03]  /*f330*/  STL.64 [R1+0x218], R200 ;  /* 0x000218c801007387 */ /* 0x0007e60000100a00 */
        /* <DEDUP_REMOVED lines=9> */
[----:B------:R1:W-:Y:S04]  /*f3d0*/  STL.64 [R1+0x280], R240 ;  /* 0x000280f001007387 */ /* 0x0003e80000100a00 */
[----:B------:R-:W-:Y:S04]  /*f3e0*/  STL.64 [R1+0x2a0], R66 ;  /* 0x0002a04201007387 */ /* 0x000fe80000100a00 */
[----:B------:R-:W3:Y:S01]  /*f3f0*/  LDL.LU.64 R248, [R1+0x328] ;  /* 0x0003280001f87983 */ /* 0x000ee20000300a00 */
[----:B------:R-:W-:-:S04]  /*f400*/  IMAD.WIDE R48, R2, 0x4, R48 ;  /* 0x0000000402307825 */ /* 0x000fc800078e0230 */
[C---:B------:R-:W-:Y:S01]  /*f410*/  IMAD.WIDE R40, R2.reuse, 0x4, R68 ;  /* 0x0000000402287825 */ /* 0x040fe200078e0244 */
[----:B------:R-:W-:Y:S03]  /*f420*/  STL.64 [R1+0x2c0], R48 ;  /* 0x0002c03001007387 */ /* 0x000fe60000100a00 */
[C---:B-1----:R-:W-:Y:S01]  /*f430*/  IMAD.WIDE R6, R2.reuse, 0x4, R88 ;  /* 0x0000000402067825 */ /* 0x042fe200078e0258 */
[----:B------:R-:W4:Y:S03]  /*f440*/  LDL.LU.64 R80, [R1+0x350] ;  /* 0x0003500001507983 */ /* 0x000f260000300a00 */
[C---:B------:R-:W-:Y:S01]  /*f450*/  IMAD.WIDE R72, R2.reuse, 0x4, R96 ;  /* 0x0000000402487825 */ /* 0x040fe200078e0260 */
[----:B------:R-:W-:Y:S03]  /*f460*/  STL.64 [R1+0x2e0], R40 ;  /* 0x0002e02801007387 */ /* 0x000fe60000100a00 */
[----:B------:R-:W-:-:S04]  /*f470*/  IMAD.WIDE R68, R2, 0x4, R112 ;  /* 0x0000000402447825 */ /* 0x000fc800078e0270 */
        /* <DEDUP_REMOVED lines=9> */
[----:B--2---:R-:W-:-:S04]  /*f510*/  IMAD.WIDE R24, R2, 0x4, R58 ;  /* 0x0000000402187825 */ /* 0x004fc800078e023a */
[C---:B------:R-:W-:Y:S01]  /*f520*/  IMAD.WIDE R58, R2.reuse, 0x4, R104 ;  /* 0x00000004023a7825 */ /* 0x040fe200078e0268 */
[----:B------:R-:W-:Y:S04]  /*f530*/  STL.64 [R1+0x300], R24 ;  /* 0x0003001801007387 */ /* 0x000fe80000100a00 */
[----:B------:R1:W-:Y:S04]  /*f540*/  STL.64 [R1+0x320], R4 ;  /* 0x0003200401007387 */ /* 0x0003e80000100a00 */
[----:B------:R2:W-:Y:S04]  /*f550*/  STL.64 [R1+0x348], R8 ;  /* 0x0003480801007387 */ /* 0x0005e80000100a00 */
[----:B------:R1:W-:Y:S04]  /*f560*/  STL.64 [R1+0x368], R6 ;  /* 0x0003680601007387 */ /* 0x0003e80000100a00 */
[----:B------:R1:W-:Y:S04]  /*f570*/  STL.64 [R1+0x388], R72 ;  /* 0x0003884801007387 */ /* 0x0003e80000100a00 */
[----:B------:R1:W-:Y:S04]  /*f580*/  STL.64 [R1+0x3a8], R58 ;  /* 0x0003a83a01007387 */ /* 0x0003e80000100a00 */
[----:B------:R1:W-:Y:S04]  /*f590*/  STL.64 [R1+0x3c8], R68 ;  /* 0x0003c84401007387 */ /* 0x0003e80000100a00 */
[----:B------:R-:W-:Y:S04]  /*f5a0*/  STL.64 [R1+0x3e8], R120 ;  /* 0x0003e87801007387 */ /* 0x000fe80000100a00 */
[----:B------:R-:W-:Y:S04]  /*f5b0*/  STL.64 [R1+0x408], R128 ;  /* 0x0004088001007387 */ /* 0x000fe80000100a00 */
[----:B------:R-:W-:Y:S01]  /*f5c0*/  STL.64 [R1+0x428], R136 ;  /* 0x0004288801007387 */ /* 0x000fe20000100a00 */
[----:B------:R-:W-:-:S03]  /*f5d0*/  IMAD.WIDE R104, R2, 0x4, R202 ;  /* 0x0000000402687825 */ /* 0x000fc600078e02ca */
[----:B------:R-:W-:Y:S04]  /*f5e0*/  STL.64 [R1+0x440], R144 ;  /* 0x0004409001007387 */ /* 0x000fe80000100a00 */
[----:B------:R1:W-:Y:S04]  /*f5f0*/  STL.64 [R1+0x458], R152 ;  /* 0x0004589801007387 */ /* 0x0003e80000100a00 */
[----:B------:R1:W-:Y:S04]  /*f600*/  STL.64 [R1+0x470], R160 ;  /* 0x000470a001007387 */ /* 0x0003e80000100a00 */
[----:B------:R-:W-:Y:S04]  /*f610*/  STL.64 [R1+0x488], R168 ;  /* 0x000488a801007387 */ /* 0x000fe80000100a00 */
[----:B------:R-:W2:Y:S04]  /*f620*/  LDL.LU.64 R202, [R1+0x338] ;  /* 0x0003380001ca7983 */ /* 0x000ea80000300a00 */
[----:B------:R-:W-:Y:S04]  /*f630*/  STL.64 [R1+0x4a0], R176 ;  /* 0x0004a0b001007387 */ /* 0x000fe80000100a00 */
[----:B------:R-:W2:Y:S01]  /*f640*/  LDL.LU.64 R210, [R1+0x340] ;  /* 0x0003400001d27983 */ /* 0x000ea20000300a00 */
[----:B------:R-:W-:-:S04]  /*f650*/  IMAD.WIDE R112, R2, 0x4, R194 ;  /* 0x0000000402707825 */ /* 0x000fc800078e02c2 */
[----:B------:R-:W-:-:S04]  /*f660*/  IMAD.WIDE R186, R2, 0x4, R186 ;  /* 0x0000000402ba7825 */ /* 0x000fc800078e02ba */
[C---:B------:R-:W-:Y:S01]  /*f670*/  IMAD.WIDE R88, R2.reuse, 0x4, R218 ;  /* 0x0000000402587825 */ /* 0x040fe200078e02da */
[----:B------:R-:W-:Y:S03]  /*f680*/  STL.64 [R1+0x4b0], R186 ;  /* 0x0004b0ba01007387 */ /* 0x000fe60000100a00 */
[C---:B------:R-:W-:Y:S01]  /*f690*/  IMAD.WIDE R226, R2.reuse, 0x4, R226 ;  /* 0x0000000402e27825 */ /* 0x040fe200078e02e2 */
[----:B------:R1:W-:Y:S03]  /*f6a0*/  STL.64 [R1+0x4c0], R112 ;  /* 0x0004c07001007387 */ /* 0x0003e60000100a00 */
[----:B------:R-:W-:Y:S01]  /*f6b0*/  IMAD.WIDE R234, R2, 0x4, R234 ;  /* 0x0000000402ea7825 */ /* 0x000fe200078e02ea */
[----:B------:R1:W-:Y:S04]  /*f6c0*/  STL.64 [R1+0x4d0], R104 ;  /* 0x0004d06801007387 */ /* 0x0003e80000100a00 */
[----:B------:R-:W-:Y:S04]  /*f6d0*/  STL.64 [R1+0x4e0], R96 ;  /* 0x0004e06001007387 */ /* 0x000fe80000100a00 */
[----:B------:R-:W-:Y:S04]  /*f6e0*/  STL.64 [R1+0x4e8], R88 ;  /* 0x0004e85801007387 */ /* 0x000fe80000100a00 */
[----:B------:R-:W-:Y:S04]  /*f6f0*/  STL.64 [R1+0x4f0], R226 ;  /* 0x0004f0e201007387 */ /* 0x000fe80000100a00 */
[----:B------:R-:W-:Y:S01]  /*f700*/  STL.64 [R1+0x4f8], R234 ;  /* 0x0004f8ea01007387 */ /* 0x000fe20000100a00 */
[----:B---3--:R-:W-:-:S02]  /*f710*/  IMAD.WIDE R194, R185, 0x4, R248 ;  /* 0x00000004b9c27825 */ /* 0x008fc400078e02f8 */
[----:B------:R-:W3:Y:S03]  /*f720*/  LDC R249, c[0x0][0x3a0] ;  /* 0x0000e800fff97b82 */ /* 0x000ee60000000800 */
[----:B------:R-:W-:Y:S01]  /*f730*/  LDGSTS.E [R0+0x200f0], desc[UR26][R194.64], P3 ;  /* 0x200f0000c2007fae */ /* 0x000fe200099a101a */
[----:B----4-:R-:W-:-:S04]  /*f740*/  IMAD.WIDE R218, R185, 0x4, R80 ;  /* 0x00000004b9da7825 */ /* 0x010fc800078e0250 */
[----:B---3--:R-:W-:-:S05]  /*f750*/  VIADD R249, R249, 0xffffff80 ;  /* 0xffffff80f9f97836 */ /* 0x008fca0000000000 */
[----:B------:R-:W-:Y:S01]  /*f760*/  ISETP.GE.U32.AND P6, PT, R249, 0x7fffff41, PT ;  /* 0x7fffff41f900780c */ /* 0x000fe20003fc6070 */
[----:B------:R-:W-:-:S05]  /*f770*/  IMAD.WIDE R80, R2, 0x4, R242 ;  /* 0x0000000402507825 */ /* 0x000fca00078e02f2 */
[----:B------:R3:W-:Y:S01]  /*f780*/  STL.64 [R1+0x500], R80 ;  /* 0x0005005001007387 */ /* 0x0007e20000100a00 */
[----:B--2---:R-:W-:-:S05]  /*f790*/  IMAD.WIDE R202, R185, 0x4, R202 ;  /* 0x00000004b9ca7825 */ /* 0x004fca00078e02ca */
[----:B------:R-:W-:Y:S01]  /*f7a0*/  LDGSTS.E [R0+0x200f4], desc[UR26][R202.64], P4 ;  /* 0x200f4000ca007fae */ /* 0x000fe2000a1a101a */
[----:B------:R-:W-:-:S05]  /*f7b0*/  IMAD.WIDE R210, R185, 0x4, R210 ;  /* 0x00000004b9d27825 */ /* 0x000fca00078e02d2 */
[----:B------:R-:W-:Y:S04]  /*f7c0*/  LDGSTS.E [R0+0x200f8], desc[UR26][R210.64], P2 ;  /* 0x200f8000d2007fae */ /* 0x000fe800091a101a */
[----:B------:R-:W-:Y:S04]  /*f7d0*/  LDGSTS.E [R0+0x200fc], desc[UR26][R218.64], !P6 ;  /* 0x200fc000da007fae */ /* 0x000fe8000f1a101a */
[----:B------:R-:W0:Y:S04]  /*f7e0*/  LDGDEPBAR ;  /* 0x00000000000079af */ /* 0x000e280000000000 */
[----:B------:R-:W-:Y:S04]  /*f7f0*/  LDGSTS.E [R252+0x10000], desc[UR26][R200.64], P5 ;  /* 0x10000000c8fc7fae */ /* 0x000fe8000a9a101a */
[----:B------:R-:W-:Y:S04]  /*f800*/  LDGSTS.E [R252+0x10400], desc[UR26][R208.64], P5 ;  /* 0x10400000d0fc7fae */ /* 0x000fe8000a9a101a */
[----:B------:R-:W-:Y:S04]  /*f810*/  LDGSTS.E [R252+0x10800], desc[UR26][R216.64], P5 ;  /* 0x10800000d8fc7fae */ /* 0x000fe8000a9a101a */
[----:B------:R-:W-:Y:S04]  /*f820*/  LDGSTS.E [R252+0x10c00], desc[UR26][R224.64], P5 ;  /* 0x10c00000e0fc7fae */ /* 0x000fe8000a9a101a */
[----:B------:R-:W2:Y:S04]  /*f830*/  LDL.LU.64 R200, [R1+0x550] ;  /* 0x0005500001c87983 */ /* 0x000ea80000300a00 */
[----:B------:R-:W-:Y:S04]  /*f840*/  LDGSTS.E [R252+0x11000], desc[UR26][R232.64], P5 ;  /* 0x11000000e8fc7fae */ /* 0x000fe8000a9a101a */
[----:B------:R-:W4:Y:S04]  /*f850*/  LDL.LU.64 R208, [R1+0x548] ;  /* 0x0005480001d07983 */ /* 0x000f280000300a00 */
[----:B------:R-:W-:Y:S04]  /*f860*/  LDGSTS.E [R252+0x11400], desc[UR26][R240.64], P5 ;  /* 0x11400000f0fc7fae */ /* 0x000fe8000a9a101a */
[----:B------:R-:W2:Y:S04]  /*f870*/  LDL.LU.64 R216, [R1+0x540] ;  /* 0x0005400001d87983 */ /* 0x000ea80000300a00 */
[----:B------:R-:W-:Y:S04]  /*f880*/  LDGSTS.E [R252+0x11800], desc[UR26][R66.64], P5 ;  /* 0x1180000042fc7fae */ /* 0x000fe8000a9a101a */
[----:B------:R-:W2:Y:S04]  /*f890*/  LDL.LU.64 R224, [R1+0x538] ;  /* 0x0005380001e07983 */ /* 0x000ea80000300a00 */
[----:B------:R-:W-:Y:S04]  /*f8a0*/  LDGSTS.E [R252+0x11c00], desc[UR26][R48.64], P5 ;  /* 0x11c0000030fc7fae */ /* 0x000fe8000a9a101a */
[----:B------:R-:W2:Y:S04]  /*f8b0*/  LDL.LU.64 R232, [R1+0x530] ;  /* 0x0005300001e87983 */ /* 0x000ea80000300a00 */
[----:B------:R-:W-:Y:S04]  /*f8c0*/  LDGSTS.E [R252+0x12000], desc[UR26][R40.64], P5 ;  /* 0x1200000028fc7fae */ /* 0x000fe8000a9a101a */
[----:B------:R-:W2:Y:S04]  /*f8d0*/  LDL.LU.64 R240, [R1+0x528] ;  /* 0x0005280001f07983 */ /* 0x000ea80000300a00 */
[----:B------:R-:W-:Y:S04]  /*f8e0*/  LDGSTS.E [R252+0x12400], desc[UR26][R24.64], P5 ;  /* 0x1240000018fc7fae */ /* 0x000fe8000a9a101a */
[----:B------:R-:W-:Y:S04]  /*f8f0*/  LDGSTS.E [R252+0x12800], desc[UR26][R4.64], P5 ;  /* 0x1280000004fc7fae */ /* 0x000fe8000a9a101a */
[----:B------:R-:W2:Y:S04]  /*f900*/  LDL.LU.64 R248, [R1+0x210] ;  /* 0x0002100001f87983 */ /* 0x000ea80000300a00 */
[----:B------:R-:W-:Y:S04]  /*f910*/  LDGSTS.E [R252+0x12c00], desc[UR26][R8.64], P5 ;  /* 0x12c0000008fc7fae */ /* 0x000fe8000a9a101a */
[----:B-1----:R-:W2:Y:S04]  /*f920*/  LDL.LU.64 R4, [R1+0x1f0] ;  /* 0x0001f00001047983 */ /* 0x002ea80000300a00 */
[----:B------:R-:W4:Y:S04]  /*f930*/  LDL.LU.64 R66, [R1+0xf0] ;  /* 0x0000f00001427983 */ /* 0x000f280000300a00 */
[----:B------:R-:W4:Y:S04]  /*f940*/  LDL.LU.64 R48, [R1+0xd0] ;  /* 0x0000d00001307983 */ /* 0x000f280000300a00 */
[----:B------:R-:W4:Y:S04]  /*f950*/  LDL.LU.64 R40, [R1+0xb0] ;  /* 0x0000b00001287983 */ /* 0x000f280000300a00 */
[----:B------:R-:W4:Y:S04]  /*f960*/  LDL.64 R24, [R1+0x90] ;  /* 0x0000900001187983 */ /* 0x000f280000100a00 */
[----:B------:R-:W4:Y:S04]  /*f970*/  LDL.LU.64 R8, [R1+0x70] ;  /* 0x0000700001087983 */ /* 0x000f280000300a00 */
[----:B------:R-:W-:Y:S04]  /*f980*/  LDGSTS.E [R252+0x13000], desc[UR26][R6.64], P5 ;  /* 0x1300000006fc7fae */ /* 0x000fe8000a9a101a */
[----:B------:R-:W-:Y:S04]  /*f990*/  LDGSTS.E [R252+0x13400], desc[UR26][R72.64], P5 ;  /* 0x1340000048fc7fae */ /* 0x000fe8000a9a101a */
[----:B------:R-:W-:Y:S04]  /*f9a0*/  LDGSTS.E [R252+0x13800], desc[UR26][R58.64], P5 ;  /* 0x138000003afc7fae */ /* 0x000fe8000a9a101a */
[----:B------:R-:W4:Y:S04]  /*f9b0*/  LDL.64 R6, [R1+0x50] ;  /* 0x0000500001067983 */ /* 0x000f280000100a00 */
[----:B------:R-:W4:Y:S04]  /*f9c0*/  LDL.64 R72, [R1+0x30] ;  /* 0x0000300001487983 */ /* 0x000f280000100a00 */
[----:B------:R-:W4:Y:S04]  /*f9d0*/  LDL.64 R58, [R1+0x10] ;  /* 0x00001000013a7983 */ /* 0x000f280000100a00 */
[----:B------:R-:W-:Y:S04]  /*f9e0*/  LDGSTS.E [R252+0x13c00], desc[UR26][R68.64], P5 ;  /* 0x13c0000044fc7fae */ /* 0x000fe8000a9a101a */
[----:B------:R-:W-:Y:S04]  /*f9f0*/  LDGSTS.E [R252+0x14000], desc[UR26][R120.64], P5 ;  /* 0x1400000078fc7fae */ /* 0x000fe8000a9a101a */
[----:B------:R-:W-:Y:S04]  /*fa00*/  LDGSTS.E [R252+0x14400], desc[UR26][R128.64], P5 ;  /* 0x1440000080fc7fae */ /* 0x000fe8000a9a101a */
[----:B------:R-:W4:Y:S04]  /*fa10*/  LDL.LU.64 R68, [R1+0x520] ;  /* 0x0005200001447983 */ /* 0x000f280000300a00 */
[----:B------:R-:W-:Y:S04]  /*fa20*/  LDGSTS.E [R252+0x14800], desc[UR26][R136.64], P5 ;  /* 0x1480000088fc7fae */ /* 0x000fe8000a9a101a */
[----:B------:R-:W-:Y:S04]  /*fa30*/  LDGSTS.E [R252+0x14c00], desc[UR26][R144.64], P5 ;  /* 0x14c0000090fc7fae */ /* 0x000fe8000a9a101a */
[----:B------:R1:W-:Y:S04]  /*fa40*/  LDGSTS.E [R252+0x15000], desc[UR26][R152.64], P5 ;  /* 0x1500000098fc7fae */ /* 0x0003e8000a9a101a */
[----:B------:R3:W-:Y:S01]  /*fa50*/  LDGSTS.E [R252+0x15400], desc[UR26][R160.64], P5 ;  /* 0x15400000a0fc7fae */ /* 0x0007e2000a9a101a */
[----:B------:R-:W-:-:S03]  /*fa60*/  IMAD.WIDE R114, R2, 0x4, R114 ;  /* 0x0000000402727825 */ /* 0x000fc600078e0272 */
[----:B------:R-:W-:Y:S01]  /*fa70*/  LDGSTS.E [R252+0x15800], desc[UR26][R168.64], P5 ;  /* 0x15800000a8fc7fae */ /* 0x000fe2000a9a101a */
[----:B------:R-:W-:-:S03]  /*fa80*/  IMAD.WIDE R122, R2, 0x4, R122 ;  /* 0x00000004027a7825 */ /* 0x000fc600078e027a */
[----:B------:R-:W-:Y:S01]  /*fa90*/  LDGSTS.E [R252+0x15c00], desc[UR26][R176.64], P5 ;  /* 0x15c00000b0fc7fae */ /* 0x000fe2000a9a101a */
[----:B-1----:R-:W-:-:S03]  /*faa0*/  IMAD.WIDE R152, R2, 0x4, R98 ;  /* 0x0000000402987825 */ /* 0x002fc600078e0262 */
[----:B------:R-:W-:Y:S01]  /*fab0*/  LDGSTS.E [R252+0x16000], desc[UR26][R186.64], P5 ;  /* 0x16000000bafc7fae */ /* 0x000fe2000a9a101a */
[----:B---3--:R-:W-:-:S03]  /*fac0*/  IMAD.WIDE R160, R2, 0x4, R82 ;  /* 0x0000000402a07825 */ /* 0x008fc600078e0252 */
[----:B------:R1:W-:Y:S01]  /*fad0*/  LDGSTS.E [R252+0x16400], desc[UR26][R112.64], P5 ;  /* 0x1640000070fc7fae */ /* 0x0003e2000a9a101a */
[----:B------:R-:W-:-:S03]  /*fae0*/  IMAD.WIDE R130, R2, 0x4, R130 ;  /* 0x0000000402827825 */ /* 0x000fc600078e0282 */
[----:B------:R3:W-:Y:S01]  /*faf0*/  LDGSTS.E [R252+0x16800], desc[UR26][R104.64], P5 ;  /* 0x1680000068fc7fae */ /* 0x0007e2000a9a101a */
[----:B------:R-:W-:-:S03]  /*fb00*/  IMAD.WIDE R144, R2, 0x4, R146 ;  /* 0x0000000402907825 */ /* 0x000fc600078e0292 */
[----:B------:R-:W-:Y:S01]  /*fb10*/  LDGSTS.E [R252+0x16c00], desc[UR26][R96.64], P5 ;  /* 0x16c0000060fc7fae */ /* 0x000fe2000a9a101a */
[----:B------:R-:W-:-:S03]  /*fb20*/  IMAD.WIDE R136, R2, 0x4, R154 ;  /* 0x0000000402887825 */ /* 0x000fc600078e029a */
[----:B------:R-:W-:Y:S01]  /*fb30*/  LDGSTS.E [R252+0x17000], desc[UR26][R88.64], P5 ;  /* 0x1700000058fc7fae */ /* 0x000fe2000a9a101a */
[----:B------:R-:W-:-:S03]  /*fb40*/  IMAD.WIDE R128, R2, 0x4, R162 ;  /* 0x0000000402807825 */ /* 0x000fc600078e02a2 */
[----:B------:R-:W-:Y:S01]  /*fb50*/  LDGSTS.E [R252+0x17400], desc[UR26][R226.64], P5 ;  /* 0x17400000e2fc7fae */ /* 0x000fe2000a9a101a */
[----:B------:R-:W-:-:S03]  /*fb60*/  IMAD.WIDE R120, R2, 0x4, R170 ;  /* 0x0000000402787825 */ /* 0x000fc600078e02aa */
[----:B------:R-:W-:Y:S01]  /*fb70*/  LDGSTS.E [R252+0x17800], desc[UR26][R234.64], P5 ;  /* 0x17800000eafc7fae */ /* 0x000fe2000a9a101a */
[----:B-1----:R-:W-:-:S03]  /*fb80*/  IMAD.WIDE R112, R2, 0x4, R178 ;  /* 0x0000000402707825 */ /* 0x002fc600078e02b2 */
[----:B------:R1:W-:Y:S01]  /*fb90*/  LDGSTS.E [R252+0x17c00], desc[UR26][R80.64], P5 ;  /* 0x17c0000050fc7fae */ /* 0x0003e2000a9a101a */
[----:B---3--:R-:W-:-:S04]  /*fba0*/  IMAD.WIDE R104, R2, 0x4, R196 ;  /* 0x0000000402687825 */ /* 0x008fc800078e02c4 */
[----:B------:R-:W-:-:S04]  /*fbb0*/  IMAD.WIDE R98, R2, 0x4, R204 ;  /* 0x0000000402627825 */ /* 0x000fc800078e02cc */
[----:B-1----:R-:W-:-:S04]  /*fbc0*/  IMAD.WIDE R80, R2, 0x4, R106 ;  /* 0x0000000402507825 */ /* 0x002fc800078e026a */
[----:B------:R-:W-:-:S04]  /*fbd0*/  IMAD.WIDE R106, R2, 0x4, R188 ;  /* 0x00000004026a7825 */ /* 0x000fc800078e02bc */
[----:B------:R-:W-:-:S04]  /*fbe0*/  IMAD.WIDE R96, R2, 0x4, R212 ;  /* 0x0000000402607825 */ /* 0x000fc800078e02d4 */
[----:B------:R-:W-:-:S04]  /*fbf0*/  IMAD.WIDE R82, R2, 0x4, R236 ;  /* 0x0000000402527825 */ /* 0x000fc800078e02ec */
[----:B--2---:R-:W-:-:S04]  /*fc00*/  IMAD.WIDE R4, R2, 0x4, R4 ;  /* 0x0000000402047825 */ /* 0x004fc800078e0204 */
[C---:B----4-:R-:W-:Y:S01]  /*fc10*/  IMAD.WIDE R66, R2.reuse, 0x4, R66 ;  /* 0x0000000402427825 */ /* 0x050fe200078e0242 */
[----:B------:R1:W-:Y:S03]  /*fc20*/  STL.64 [R1+0x18], R4 ;  /* 0x0000180401007387 */ /* 0x0003e60000100a00 */
[C---:B------:R-:W-:Y:S01]  /*fc30*/  IMAD.WIDE R48, R2.reuse, 0x4, R48 ;  /* 0x0000000402307825 */ /* 0x040fe200078e0230 */
[----:B------:R-:W-:Y:S03]  /*fc40*/  STL.64 [R1+0x58], R66 ;  /* 0x0000584201007387 */ /* 0x000fe60000100a00 */
[C---:B------:R-:W-:Y:S01]  /*fc50*/  IMAD.WIDE R40, R2.reuse, 0x4, R40 ;  /* 0x0000000402287825 */ /* 0x040fe200078e0228 */
[----:B------:R2:W-:Y:S03]  /*fc60*/  STL.64 [R1+0x78], R48 ;  /* 0x0000783001007387 */ /* 0x0005e60000100a00 */
[C---:B------:R-:W-:Y:S01]  /*fc70*/  IMAD.WIDE R24, R2.reuse, 0x4, R24 ;  /* 0x0000000402187825 */ /* 0x040fe200078e0218 */
[----:B------:R-:W-:Y:S03]  /*fc80*/  STL.64 [R1+0x98], R40 ;  /* 0x0000982801007387 */ /* 0x000fe60000100a00 */
[C---:B------:R-:W-:Y:S01]  /*fc90*/  IMAD.WIDE R8, R2.reuse, 0x4, R8 ;  /* 0x0000000402087825 */ /* 0x040fe200078e0208 */
[----:B------:R-:W-:Y:S04]  /*fca0*/  STL.64 [R1+0xb8], R24 ;  /* 0x0000b81801007387 */ /* 0x000fe80000100a00 */
[----:B------:R-:W-:Y:S01]  /*fcb0*/  STL.64 [R1+0xd8], R8 ;  /* 0x0000d80801007387 */ /* 0x000fe20000100a00 */
[----:B------:R-:W-:-:S04]  /*fcc0*/  IMAD.WIDE R6, R2, 0x4, R6 ;  /* 0x0000000402067825 */ /* 0x000fc800078e0206 */
[C---:B-1----:R-:W-:Y:S01]  /*fcd0*/  IMAD.WIDE R4, R2.reuse, 0x4, R72 ;  /* 0x0000000402047825 */ /* 0x042fe200078e0248 */
[----:B------:R-:W-:Y:S03]  /*fce0*/  STL.64 [R1+0x1f0], R6 ;  /* 0x0001f00601007387 */ /* 0x000fe60000100a00 */
[C---:B------:R-:W-:Y:S01]  /*fcf0*/  IMAD.WIDE R72, R2.reuse, 0x4, R58 ;  /* 0x0000000402487825 */ /* 0x040fe200078e023a */
[----:B------:R1:W-:Y:S03]  /*fd00*/  STL.64 [R1+0x210], R4 ;  /* 0x0002100401007387 */ /* 0x0003e60000100a00 */
[C---:B------:R-:W-:Y:S01]  /*fd10*/  IMAD.WIDE R58, R2.reuse, 0x4, R90 ;  /* 0x00000004023a7825 */ /* 0x040fe200078e025a */
[----:B------:R-:W-:Y:S04]  /*fd20*/  STL.64 [R1+0x2b0], R160 ;  /* 0x0002b0a001007387 */ /* 0x000fe80000100a00 */
[----:B------:R3:W-:Y:S04]  /*fd30*/  STL.64 [R1+0x2d0], R58 ;  /* 0x0002d03a01007387 */ /* 0x0007e80000100a00 */
[----:B------:R-:W-:Y:S04]  /*fd40*/  STL.64 [R1+0x2f0], R152 ;  /* 0x0002f09801007387 */ /* 0x000fe80000100a00 */
[----:B------:R-:W-:Y:S04]  /*fd50*/  STL.64 [R1+0x338], R114 ;  /* 0x0003387201007387 */ /* 0x000fe80000100a00 */
[----:B------:R-:W-:Y:S04]  /*fd60*/  STL.64 [R1+0x358], R122 ;  /* 0x0003587a01007387 */ /* 0x000fe80000100a00 */
[----:B------:R4:W-:Y:S04]  /*fd70*/  STL.64 [R1+0x378], R130 ;  /* 0x0003788201007387 */ /* 0x0009e80000100a00 */
[----:B------:R-:W-:Y:S01]  /*fd80*/  STL.64 [R1+0x3b8], R144 ;  /* 0x0003b89001007387 */ /* 0x000fe20000100a00 */
[----:B------:R-:W-:-:S03]  /*fd90*/  IMAD.WIDE R90, R2, 0x4, R220 ;  /* 0x00000004025a7825 */ /* 0x000fc600078e02dc */
[----:B------:R1:W-:Y:S04]  /*fda0*/  STL.64 [R1+0x3d8], R136 ;  /* 0x0003d88801007387 */ /* 0x0003e80000100a00 */
[----:B------:R1:W-:Y:S04]  /*fdb0*/  STL.64 [R1+0x3f8], R128 ;  /* 0x0003f88001007387 */ /* 0x0003e80000100a00 */
[----:B------:R1:W-:Y:S04]  /*fdc0*/  STL.64 [R1+0x418], R120 ;  /* 0x0004187801007387 */ /* 0x0003e80000100a00 */
[----:B------:R1:W-:Y:S04]  /*fdd0*/  STL.64 [R1+0x438], R112 ;  /* 0x0004387001007387 */ /* 0x0003e80000100a00 */
[----:B------:R1:W-:Y:S04]  /*fde0*/  STL.64 [R1+0x450], R106 ;  /* 0x0004506a01007387 */ /* 0x0003e80000100a00 */
[----:B------:R1:W-:Y:S04]  /*fdf0*/  STL.64 [R1+0x468], R104 ;  /* 0x0004686801007387 */ /* 0x0003e80000100a00 */
[----:B------:R1:W-:Y:S04]  /*fe00*/  STL.64 [R1+0x480], R98 ;  /* 0x0004806201007387 */ /* 0x0003e80000100a00 */
[----:B------:R-:W-:Y:S04]  /*fe10*/  STL.64 [R1+0x498], R96 ;  /* 0x0004986001007387 */ /* 0x000fe80000100a00 */
[----:B------:R1:W-:Y:S04]  /*fe20*/  STL.64 [R1+0x4a8], R90 ;  /* 0x0004a85a01007387 */ /* 0x0003e80000100a00 */
[----:B------:R-:W2:Y:S01]  /*fe30*/  LDL.64 R236, [R1+0x18] ;  /* 0x0000180001ec7983 */ /* 0x000ea20000100a00 */
[----:B------:R-:W-:-:S04]  /*fe40*/  IMAD.WIDE R248, R2, 0x4, R248 ;  /* 0x0000000402f87825 */ /* 0x000fc800078e02f8 */
[C---:B------:R-:W-:Y:S01]  /*fe50*/  IMAD.WIDE R74, R2.reuse, 0x4, R74 ;  /* 0x00000004024a7825 */ /* 0x040fe200078e024a */
[----:B------:R-:W-:Y:S03]  /*fe60*/  LDGSTS.E [R184+0x10100], desc[UR26][R248.64], P5 ;  /* 0x10100000f8b87fae */ /* 0x000fe6000a9a101a */
[----:B------:R-:W-:-:S04]  /*fe70*/  IMAD.WIDE R88, R2, 0x4, R228 ;  /* 0x0000000402587825 */ /* 0x000fc800078e02e4 */
[----:B------:R-:W-:Y:S02]  /*fe80*/  IMAD.MOV.U32 R178, RZ, RZ, R74 ;  /* 0x000000ffffb27224 */ /* 0x000fe400078e004a */
[----:B------:R-:W-:Y:S02]  /*fe90*/  IMAD.MOV.U32 R179, RZ, RZ, R75 ;  /* 0x000000ffffb37224 */ /* 0x000fe400078e004b */
[----:B------:R-:W-:Y:S01]  /*fea0*/  IMAD.WIDE R74, R2, 0x4, R244 ;  /* 0x00000004024a7825 */ /* 0x000fe200078e02f4 */
[----:B------:R-:W-:Y:S01]  /*feb0*/  STL.64 [R1+0x4b8], R88 ;  /* 0x0004b85801007387 */ /* 0x000fe20000100a00 */
[----:B------:R-:W-:-:S03]  /*fec0*/  MOV R213, R81 ;  /* 0x0000005100d57202 */ /* 0x000fc60000000f00 */
[----:B------:R1:W-:Y:S01]  /*fed0*/  STL.64 [R1+0x4c8], R82 ;  /* 0x0004c85201007387 */ /* 0x0003e20000100a00 */
[----:B------:R-:W-:Y:S02]  /*fee0*/  IMAD.MOV.U32 R228, RZ, RZ, R72 ;  /* 0x000000ffffe47224 */ /* 0x000fe400078e0048 */
[----:B------:R-:W-:Y:S01]  /*fef0*/  IMAD.MOV.U32 R229, RZ, RZ, R73 ;  /* 0x000000ffffe57224 */ /* 0x000fe200078e0049 */
[----:B------:R1:W-:Y:S01]  /*ff00*/  STL.64 [R1+0x4d8], R74 ;  /* 0x0004d84a01007387 */ /* 0x0003e20000100a00 */
[----:B------:R-:W-:-:S03]  /*ff10*/  IMAD.MOV.U32 R212, RZ, RZ, R80 ;  /* 0x000000ffffd47224 */ /* 0x000fc600078e0050 */
[----:B--2---:R-:W-:Y:S04]  /*ff20*/  LDGSTS.E [R184+0x10500], desc[UR26][R236.64], P5 ;  /* 0x10500000ecb87fae */ /* 0x004fe8000a9a101a */
[----:B------:R-:W-:Y:S04]  /*ff30*/  LDGSTS.E [R184+0x10900], desc[UR26][R66.64], P5 ;  /* 0x1090000042b87fae */ /* 0x000fe8000a9a101a */
[----:B------:R-:W-:Y:S04]  /*ff40*/  LDGSTS.E [R184+0x10d00], desc[UR26][R48.64], P5 ;  /* 0x10d0000030b87fae */ /* 0x000fe8000a9a101a */
[----:B------:R-:W-:Y:S04]  /*ff50*/  LDGSTS.E [R184+0x11100], desc[UR26][R40.64], P5 ;  /* 0x1110000028b87fae */ /* 0x000fe8000a9a101a */
[----:B------:R-:W-:Y:S04]  /*ff60*/  LDGSTS.E [R184+0x11500], desc[UR26][R24.64], P5 ;  /* 0x1150000018b87fae */ /* 0x000fe8000a9a101a */
[----:B------:R-:W-:Y:S04]  /*ff70*/  LDGSTS.E [R184+0x11900], desc[UR26][R8.64], P5 ;  /* 0x1190000008b87fae */ /* 0x000fe8000a9a101a */
[----:B------:R-:W2:Y:S04]  /*ff80*/  LDL.LU.64 R48, [R1+0x208] ;  /* 0x0002080001307983 */ /* 0x000ea80000300a00 */
[----:B------:R-:W-:Y:S04]  /*ff90*/  LDGSTS.E [R184+0x11d00], desc[UR26][R6.64], P5 ;  /* 0x11d0000006b87fae */ /* 0x000fe8000a9a101a */
[----:B------:R-:W2:Y:S04]  /*ffa0*/  LDL.LU.64 R66, [R1+0x1e8] ;  /* 0x0001e80001427983 */ /* 0x000ea80000300a00 */
[----:B------:R-:W-:Y:S04]  /*ffb0*/  LDGSTS.E [R184+0x12100], desc[UR26][R4.64], P5 ;  /* 0x1210000004b87fae */ /* 0x000fe8000a9a101a */
[----:B------:R-:W2:Y:S04]  /*ffc0*/  LDL.LU.64 R80, [R1+0xe8] ;  /* 0x0000e80001507983 */ /* 0x000ea80000300a00 */
[----:B------:R-:W-:Y:S04]  /*ffd0*/  LDGSTS.E [R184+0x12500], desc[UR26][R228.64], P5 ;  /* 0x12500000e4b87fae */ /* 0x000fe8000a9a101a */
[----:B-1----:R-:W2:Y:S04]  /*ffe0*/  LDL.LU.64 R4, [R1+0xc8] ;  /* 0x0000c80001047983 */ /* 0x002ea80000300a00 */
[----:B------:R-:W2:Y:S04]  /*fff0*/  LDL.LU.64 R72, [R1+0xa8] ;  /* 0x0000a80001487983 */ /* 0x000ea80000300a00 */
[----:B------:R-:W2:Y:S04]  /*10000*/  LDL.LU.64 R8, [R1+0x88] ;  /* 0x0000880001087983 */ /* 0x000ea80000300a00 */
[----:B------:R-:W2:Y:S04]  /*10010*/  LDL.LU.64 R6, [R1+0x68] ;  /* 0x0000680001067983 */ /* 0x000ea80000300a00 */
[----:B------:R-:W-:Y:S04]  /*10020*/  LDGSTS.E [R184+0x12900], desc[UR26][R178.64], P5 ;  /* 0x12900000b2b87fae */ /* 0x000fe8000a9a101a */
[----:B------:R-:W2:Y:S04]  /*10030*/  LDL.64 R40, [R1+0x48] ;  /* 0x0000480001287983 */ /* 0x000ea80000100a00 */
[----:B------:R-:W-:Y:S04]  /*10040*/  LDGSTS.E [R184+0x12d00], desc[UR26][R160.64], P5 ;  /* 0x12d00000a0b87fae */ /* 0x000fe8000a9a101a */
[----:B------:R-:W2:Y:S04]  /*10050*/  LDL.LU.64 R24, [R1+0x28] ;  /* 0x0000280001187983 */ /* 0x000ea80000300a00 */
[----:B------:R-:W-:Y:S01]  /*10060*/  LDGSTS.E [R184+0x13100], desc[UR26][R58.64], P5 ;  /* 0x131000003ab87fae */ /* 0x000fe2000a9a101a */
[----:B------:R-:W-:-:S03]  /*10070*/  IMAD.WIDE R176, R2, 0x4, R138 ;  /* 0x0000000402b07825 */ /* 0x000fc600078e028a */
[----:B------:R-:W-:Y:S01]  /*10080*/  LDGSTS.E [R184+0x13500], desc[UR26][R152.64], P5 ;  /* 0x1350000098b87fae */ /* 0x000fe2000a9a101a */
[----:B------:R-:W-:-:S03]  /*10090*/  IMAD.WIDE R84, R2, 0x4, R84 ;  /* 0x0000000402547825 */ /* 0x000fc600078e0254 */
[----:B------:R-:W-:Y:S04]  /*100a0*/  LDGSTS.E [R184+0x13900], desc[UR26][R212.64], P5 ;  /* 0x13900000d4b87fae */ /* 0x000fe8000a9a101a */
[----:B---3--:R-:W3:Y:S01]  /*100b0*/  LDL.LU.64 R58, [R1+0x8] ;  /* 0x00000800013a7983 */ /* 0x008ee20000300a00 */
[----:B------:R-:W-:-:S03]  /*100c0*/  IMAD.WIDE R92, R2, 0x4, R92 ;  /* 0x00000004025c7825 */ /* 0x000fc600078e025c */
[----:B------:R-:W-:Y:S01]  /*100d0*/  LDGSTS.E [R184+0x13d00], desc[UR26][R114.64], P5 ;  /* 0x13d0000072b87fae */ /* 0x000fe2000a9a101a */
[----:B------:R-:W-:-:S03]  /*100e0*/  IMAD.WIDE R100, R2, 0x4, R100 ;  /* 0x0000000402647825 */ /* 0x000fc600078e0264 */
[----:B------:R-:W-:Y:S01]  /*100f0*/  LDGSTS.E [R184+0x14100], desc[UR26][R122.64], P5 ;  /* 0x141000007ab87fae */ /* 0x000fe2000a9a101a */
[----:B------:R-:W-:-:S03]  /*10100*/  IMAD.WIDE R108, R2, 0x4, R108 ;  /* 0x00000004026c7825 */ /* 0x000fc600078e026c */
[----:B------:R4:W-:Y:S01]  /*10110*/  LDGSTS.E [R184+0x14500], desc[UR26][R130.64], P5 ;  /* 0x1450000082b87fae */ /* 0x0009e2000a9a101a */
[----:B------:R-:W-:-:S03]  /*10120*/  IMAD.WIDE R116, R2, 0x4, R116 ;  /* 0x0000000402747825 */ /* 0x000fc600078e0274 */
[----:B------:R-:W-:Y:S01]  /*10130*/  LDGSTS.E [R184+0x14900], desc[UR26][R176.64], P5 ;  /* 0x14900000b0b87fae */ /* 0x000fe2000a9a101a */
[----:B------:R-:W-:-:S03]  /*10140*/  IMAD.WIDE R124, R2, 0x4, R124 ;  /* 0x00000004027c7825 */ /* 0x000fc600078e027c */
[----:B------:R-:W-:Y:S01]  /*10150*/  LDGSTS.E [R184+0x14d00], desc[UR26][R144.64], P5 ;  /* 0x14d0000090b87fae */ /* 0x000fe2000a9a101a */
[----:B------:R-:W-:-:S03]  /*10160*/  IMAD.WIDE R132, R2, 0x4, R132 ;  /* 0x0000000402847825 */ /* 0x000fc600078e0284 */
[----:B------:R1:W-:Y:S01]  /*10170*/  LDGSTS.E [R184+0x15100], desc[UR26][R136.64], P5 ;  /* 0x1510000088b87fae */ /* 0x0003e2000a9a101a */
[----:B------:R-:W-:-:S03]  /*10180*/  IMAD.WIDE R138, R2, 0x4, R140 ;  /* 0x00000004028a7825 */ /* 0x000fc600078e028c */
[----:B------:R1:W-:Y:S04]  /*10190*/  LDGSTS.E [R184+0x15500], desc[UR26][R128.64], P5 ;  /* 0x1550000080b87fae */ /* 0x0003e8000a9a101a */
[----:B------:R1:W-:Y:S01]  /*101a0*/  LDGSTS.E [R184+0x15900], desc[UR26][R120.64], P5 ;  /* 0x1590000078b87fae */ /* 0x0003e2000a9a101a */
[----:B----4-:R-:W-:-:S03]  /*101b0*/  IMAD.WIDE R130, R2, 0x4, R156 ;  /* 0x0000000402827825 */ /* 0x010fc600078e029c */
[----:B------:R4:W-:Y:S01]  /*101c0*/  LDGSTS.E [R184+0x15d00], desc[UR26][R112.64], P5 ;  /* 0x15d0000070b87fae */ /* 0x0009e2000a9a101a */
[----:B-1----:R-:W-:-:S03]  /*101d0*/  IMAD.WIDE R136, R2, 0x4, R148 ;  /* 0x0000000402887825 */ /* 0x002fc600078e0294 */
[----:B------:R1:W-:Y:S01]  /*101e0*/  LDGSTS.E [R184+0x16100], desc[UR26][R106.64], P5 ;  /* 0x161000006ab87fae */ /* 0x0003e2000a9a101a */
[----:B------:R-:W-:-:S03]  /*101f0*/  IMAD.WIDE R128, R2, 0x4, R164 ;  /* 0x0000000402807825 */ /* 0x000fc600078e02a4 */
[----:B------:R1:W-:Y:S01]  /*10200*/  LDGSTS.E [R184+0x16500], desc[UR26][R104.64], P5 ;  /* 0x1650000068b87fae */ /* 0x0003e2000a9a101a */
[----:B------:R-:W-:-:S03]  /*10210*/  IMAD.WIDE R122, R2, 0x4, R172 ;  /* 0x00000004027a7825 */ /* 0x000fc600078e02ac */
[----:B------:R1:W-:Y:S01]  /*10220*/  LDGSTS.E [R184+0x16900], desc[UR26][R98.64], P5 ;  /* 0x1690000062b87fae */ /* 0x0003e2000a9a101a */
[----:B------:R-:W-:-:S03]  /*10230*/  IMAD.WIDE R120, R2, 0x4, R180 ;  /* 0x0000000402787825 */ /* 0x000fc600078e02b4 */
[----:B------:R-:W-:Y:S01]  /*10240*/  LDGSTS.E [R184+0x16d00], desc[UR26][R96.64], P5 ;  /* 0x16d0000060b87fae */ /* 0x000fe2000a9a101a */
[----:B------:R-:W-:-:S03]  /*10250*/  IMAD.WIDE R114, R2, 0x4, R190 ;  /* 0x0000000402727825 */ /* 0x000fc600078e02be */
[----:B------:R1:W-:Y:S01]  /*10260*/  LDGSTS.E [R184+0x17100], desc[UR26][R90.64], P5 ;  /* 0x171000005ab87fae */ /* 0x0003e2000a9a101a */
[----:B----4-:R-:W-:-:S03]  /*10270*/  IMAD.WIDE R112, R2, 0x4, R198 ;  /* 0x0000000402707825 */ /* 0x010fc600078e02c6 */
[----:B------:R-:W-:Y:S01]  /*10280*/  LDGSTS.E [R184+0x17500], desc[UR26][R88.64], P5 ;  /* 0x1750000058b87fae */ /* 0x000fe2000a9a101a */
[----:B-1----:R-:W-:-:S03]  /*10290*/  IMAD.WIDE R106, R2, 0x4, R206 ;  /* 0x00000004026a7825 */ /* 0x002fc600078e02ce */
[----:B------:R1:W-:Y:S01]  /*102a0*/  LDGSTS.E [R184+0x17900], desc[UR26][R82.64], P5 ;  /* 0x1790000052b87fae */ /* 0x0003e2000a9a101a */
[----:B------:R-:W-:-:S03]  /*102b0*/  IMAD.WIDE R104, R2, 0x4, R214 ;  /* 0x0000000402687825 */ /* 0x000fc600078e02d6 */
[----:B------:R4:W-:Y:S01]  /*102c0*/  LDGSTS.E [R184+0x17d00], desc[UR26][R74.64], P5 ;  /* 0x17d000004ab87fae */ /* 0x0009e2000a9a101a */
[----:B------:R-:W-:-:S04]  /*102d0*/  IMAD.WIDE R98, R2, 0x4, R222 ;  /* 0x0000000402627825 */ /* 0x000fc800078e02de */
[----:B------:R-:W-:-:S04]  /*102e0*/  IMAD.WIDE R90, R2, 0x4, R230 ;  /* 0x00000004025a7825 */ /* 0x000fc800078e02e6 */
[----:B-1----:R-:W-:-:S04]  /*102f0*/  IMAD.WIDE R82, R2, 0x4, R238 ;  /* 0x0000000402527825 */ /* 0x002fc800078e02ee */
[----:B----4-:R-:W-:-:S04]  /*10300*/  IMAD.WIDE R74, R2, 0x4, R246 ;  /* 0x00000004024a7825 */ /* 0x010fc800078e02f6 */
[----:B--2---:R-:W-:-:S05]  /*10310*/  IMAD.WIDE R48, R2, 0x4, R48 ;  /* 0x0000000402307825 */ /* 0x004fca00078e0230 */
[----:B------:R-:W-:Y:S01]  /*10320*/  LDGSTS.E [R250+0x10200], desc[UR26][R48.64], P5 ;  /* 0x1020000030fa7fae */ /* 0x000fe2000a9a101a */
[----:B------:R-:W-:-:S05]  /*10330*/  IMAD.WIDE R66, R2, 0x4, R66 ;  /* 0x0000000402427825 */ /* 0x000fca00078e0242 */
[----:B------:R-:W-:Y:S01]  /*10340*/  LDGSTS.E [R250+0x10600], desc[UR26][R66.64], P5 ;  /* 0x1060000042fa7fae */ /* 0x000fe2000a9a101a */
[----:B------:R-:W-:-:S04]  /*10350*/  IMAD.WIDE R234, R2, 0x4, R4 ;  /* 0x0000000402ea7825 */ /* 0x000fc800078e0204 */
[----:B------:R-:W-:-:S04]  /*10360*/  IMAD.WIDE R4, R2, 0x4, R76 ;  /* 0x0000000402047825 */ /* 0x000fc800078e024c */
[----:B------:R-:W-:-:S04]  /*10370*/  IMAD.WIDE R204, R2, 0x4, R8 ;  /* 0x0000000402cc7825 */ /* 0x000fc800078e0208 */
[----:B------:R-:W-:-:S04]  /*10380*/  IMAD.WIDE R196, R2, 0x4, R6 ;  /* 0x0000000402c47825 */ /* 0x000fc800078e0206 */
[----:B------:R-:W-:-:S05]  /*10390*/  IMAD.WIDE R8, R2, 0x4, R24 ;  /* 0x0000000402087825 */ /* 0x000fca00078e0218 */
[----:B------:R-:W-:Y:S01]  /*103a0*/  STL.64 [R1+0x68], R8 ;  /* 0x0000680801007387 */ /* 0x000fe20000100a00 */
[----:B---3--:R-:W-:-:S05]  /*103b0*/  IMAD.WIDE R6, R2, 0x4, R58 ;  /* 0x0000000402067825 */ /* 0x008fca00078e023a */
[----:B------:R-:W-:Y:S04]  /*103c0*/  STL.64 [R1+0x88], R6 ;  /* 0x0000880601007387 */ /* 0x000fe80000100a00 */
[----:B------:R1:W-:Y:S04]  /*103d0*/  STL.64 [R1+0xa8], R4 ;  /* 0x0000a80401007387 */ /* 0x0003e80000100a00 */
[----:B------:R-:W-:Y:S04]  /*103e0*/  STL.64 [R1+0xc8], R84 ;  /* 0x0000c85401007387 */ /* 0x000fe80000100a00 */
[----:B------:R-:W-:Y:S04]  /*103f0*/  STL.64 [R1+0xe8], R92 ;  /* 0x0000e85c01007387 */ /* 0x000fe80000100a00 */
[----:B------:R-:W-:Y:S04]  /*10400*/  STL.64 [R1+0x268], R100 ;  /* 0x0002686401007387 */ /* 0x000fe80000100a00 */
[----:B------:R2:W-:Y:S01]  /*10410*/  STL.64 [R1+0x288], R108 ;  /* 0x0002886c01007387 */ /* 0x0005e20000100a00 */
[----:B------:R-:W-:-:S03]  /*10420*/  IMAD.WIDE R226, R2, 0x4, R80 ;  /* 0x0000000402e27825 */ /* 0x000fc600078e0250 */
[----:B------:R-:W-:Y:S04]  /*10430*/  STL.64 [R1+0x2a8], R116 ;  /* 0x0002a87401007387 */ /* 0x000fe80000100a00 */
[----:B------:R-:W-:Y:S01]  /*10440*/  STL.64 [R1+0x2c8], R124 ;  /* 0x0002c87c01007387 */ /* 0x000fe20000100a00 */
[----:B------:R-:W-:-:S03]  /*10450*/  IMAD.WIDE R242, R2, 0x4, R72 ;  /* 0x0000000402f27825 */ /* 0x000fc600078e0248 */
[----:B------:R-:W-:Y:S04]  /*10460*/  STL.64 [R1+0x2e8], R132 ;  /* 0x0002e88401007387 */ /* 0x000fe80000100a00 */
[----:B------:R-:W-:Y:S04]  /*10470*/  STL.64 [R1+0x308], R138 ;  /* 0x0003088a01007387 */ /* 0x000fe80000100a00 */
[----:B------:R-:W-:Y:S01]  /*10480*/  STL.64 [R1+0x328], R136 ;  /* 0x0003288801007387 */ /* 0x000fe20000100a00 */
[----:B------:R-:W-:-:S03]  /*10490*/  IMAD.WIDE R220, R2, 0x4, R40 ;  /* 0x0000000402dc7825 */ /* 0x000fc600078e0228 */
[----:B------:R-:W-:Y:S04]  /*104a0*/  STL.64 [R1+0x350], R130 ;  /* 0x0003508201007387 */ /* 0x000fe80000100a00 */
[----:B------:R-:W-:Y:S04]  /*104b0*/  STL.64 [R1+0x370], R128 ;  /* 0x0003708001007387 */ /* 0x000fe80000100a00 */
[----:B------:R-:W-:Y:S04]  /*104c0*/  STL.64 [R1+0x390], R122 ;  /* 0x0003907a01007387 */ /* 0x000fe80000100a00 */
[----:B------:R-:W-:Y:S04]  /*104d0*/  STL.64 [R1+0x3b0], R120 ;  /* 0x0003b07801007387 */ /* 0x000fe80000100a00 */
[----:B------:R-:W-:Y:S04]  /*104e0*/  LDGSTS.E [R250+0x10a00], desc[UR26][R226.64], P5 ;  /* 0x10a00000e2fa7fae */ /* 0x000fe8000a9a101a */
[----:B------:R-:W-:Y:S04]  /*104f0*/  STL.64 [R1+0x3d0], R114 ;  /* 0x0003d07201007387 */ /* 0x000fe80000100a00 */
[----:B------:R-:W-:Y:S04]  /*10500*/  LDGSTS.E [R250+0x10e00], desc[UR26][R234.64], P5 ;  /* 0x10e00000eafa7fae */ /* 0x000fe8000a9a101a */
[----:B------:R-:W-:Y:S04]  /*10510*/  STL.64 [R1+0x3f0], R112 ;  /* 0x0003f07001007387 */ /* 0x000fe80000100a00 */
[----:B------:R-:W-:Y:S04]  /*10520*/  LDGSTS.E [R250+0x11200], desc[UR26][R242.64], P5 ;  /* 0x11200000f2fa7fae */ /* 0x000fe8000a9a101a */
[----:B------:R3:W-:Y:S04]  /*10530*/  STL.64 [R1+0x410], R106 ;  /* 0x0004106a01007387 */ /* 0x0007e80000100a00 */
[----:B------:R-:W-:Y:S04]  /*10540*/  LDGSTS.E [R250+0x11600], desc[UR26][R204.64], P5 ;  /* 0x11600000ccfa7fae */ /* 0x000fe8000a9a101a */
[----:B------:R4:W-:Y:S04]  /*10550*/  STL.64 [R1+0x430], R104 ;  /* 0x0004306801007387 */ /* 0x0009e80000100a00 */
[----:B------:R-:W-:Y:S04]  /*10560*/  LDGSTS.E [R250+0x11a00], desc[UR26][R196.64], P5 ;  /* 0x11a00000c4fa7fae */ /* 0x000fe8000a9a101a */
[----:B------:R1:W-:Y:S04]  /*10570*/  STL.64 [R1+0x448], R98 ;  /* 0x0004486201007387 */ /* 0x0003e80000100a00 */
[----:B------:R-:W-:Y:S04]  /*10580*/  LDGSTS.E [R250+0x11e00], desc[UR26][R220.64], P5 ;  /* 0x11e00000dcfa7fae */ /* 0x000fe8000a9a101a */
[----:B------:R1:W-:Y:S04]  /*10590*/  STL.64 [R1+0x460], R90 ;  /* 0x0004605a01007387 */ /* 0x0003e80000100a00 */
[----:B------:R-:W-:Y:S04]  /*105a0*/  LDGSTS.E [R250+0x12200], desc[UR26][R8.64], P5 ;  /* 0x1220000008fa7fae */ /* 0x000fe8000a9a101a */
[----:B------:R-:W-:Y:S04]  /*105b0*/  STL.64 [R1+0x478], R82 ;  /* 0x0004785201007387 */ /* 0x000fe80000100a00 */
[----:B------:R-:W-:Y:S04]  /*105c0*/  LDGSTS.E [R250+0x12600], desc[UR26][R6.64], P5 ;  /* 0x1260000006fa7fae */ /* 0x000fe8000a9a101a */
[----:B------:R1:W-:Y:S04]  /*105d0*/  STL.64 [R1+0x490], R74 ;  /* 0x0004904a01007387 */ /* 0x0003e80000100a00 */
[----:B------:R-:W-:Y:S04]  /*105e0*/  LDGSTS.E [R250+0x12a00], desc[UR26][R4.64], P5 ;  /* 0x12a0000004fa7fae */ /* 0x000fe8000a9a101a */
[----:B------:R-:W-:Y:S04]  /*105f0*/  LDGSTS.E [R250+0x12e00], desc[UR26][R84.64], P5 ;  /* 0x12e0000054fa7fae */ /* 0x000fe8000a9a101a */
[----:B------:R-:W-:Y:S04]  /*10600*/  LDGSTS.E [R250+0x13200], desc[UR26][R92.64], P5 ;  /* 0x132000005cfa7fae */ /* 0x000fe8000a9a101a */
[----:B-1----:R-:W4:Y:S04]  /*10610*/  LDL.LU.64 R4, [R1+0x200] ;  /* 0x0002000001047983 */ /* 0x002f280000300a00 */
[----:B------:R-:W4:Y:S04]  /*10620*/  LDL.LU.64 R6, [R1+0x1e0] ;  /* 0x0001e00001067983 */ /* 0x000f280000300a00 */
[----:B------:R-:W4:Y:S04]  /*10630*/  LDL.LU.64 R8, [R1+0xe0] ;  /* 0x0000e00001087983 */ /* 0x000f280000300a00 */
[----:B------:R-:W4:Y:S04]  /*10640*/  LDL.LU.64 R24, [R1+0xc0] ;  /* 0x0000c00001187983 */ /* 0x000f280000300a00 */
[----:B------:R-:W4:Y:S04]  /*10650*/  LDL.LU.64 R40, [R1+0xa0] ;  /* 0x0000a00001287983 */ /* 0x000f280000300a00 */
[----:B------:R-:W4:Y:S04]  /*10660*/  LDL.LU.64 R58, [R1+0x80] ;  /* 0x00008000013a7983 */ /* 0x000f280000300a00 */
[----:B------:R-:W4:Y:S04]  /*10670*/  LDL.LU.64 R96, [R1+0x60] ;  /* 0x0000600001607983 */ /* 0x000f280000300a00 */
[----:B------:R-:W4:Y:S04]  /*10680*/  LDL.LU.64 R88, [R1+0x40] ;  /* 0x0000400001587983 */ /* 0x000f280000300a00 */
[----:B------:R-:W4:Y:S04]  /*10690*/  LDL.LU.64 R80, [R1+0x20] ;  /* 0x0000200001507983 */ /* 0x000f280000300a00 */
[----:B------:R-:W4:Y:S04]  /*106a0*/  LDL.LU.64 R72, [R1] ;  /* 0x0000000001487983 */ /* 0x000f280000300a00 */
[----:B------:R-:W-:Y:S04]  /*106b0*/  LDGSTS.E [R250+0x13600], desc[UR26][R100.64], P5 ;  /* 0x1360000064fa7fae */ /* 0x000fe8000a9a101a */
[----:B------:R2:W-:Y:S04]  /*106c0*/  LDGSTS.E [R250+0x13a00], desc[UR26][R108.64], P5 ;  /* 0x13a000006cfa7fae */ /* 0x0005e8000a9a101a */
        /* <DEDUP_REMOVED lines=9> */
[----:B--2---:R-:W-:-:S03]  /*10760*/  IMAD.WIDE R108, R2, 0x4, R86 ;  /* 0x00000004026c7825 */ /* 0x004fc600078e0256 */
[----:B------:R-:W-:Y:S01]  /*10770*/  LDGSTS.E [R250+0x16200], desc[UR26][R114.64], P5 ;  /* 0x1620000072fa7fae */ /* 0x000fe2000a9a101a */
[----:B------:R-:W-:-:S03]  /*10780*/  IMAD.WIDE R94, R2, 0x4, R94 ;  /* 0x00000004025e7825 */ /* 0x000fc600078e025e */
[----:B------:R-:W-:Y:S01]  /*10790*/  LDGSTS.E [R250+0x16600], desc[UR26][R112.64], P5 ;  /* 0x1660000070fa7fae */ /* 0x000fe2000a9a101a */
[----:B------:R-:W-:-:S03]  /*107a0*/  IMAD.WIDE R102, R2, 0x4, R102 ;  /* 0x0000000402667825 */ /* 0x000fc600078e0266 */
[----:B------:R3:W-:Y:S01]  /*107b0*/  LDGSTS.E [R250+0x16a00], desc[UR26][R106.64], P5 ;  /* 0x16a000006afa7fae */ /* 0x0007e2000a9a101a */
[----:B------:R-:W-:-:S03]  /*107c0*/  IMAD.WIDE R100, R2, 0x4, R126 ;  /* 0x0000000402647825 */ /* 0x000fc600078e027e */
[----:B------:R4:W-:Y:S01]  /*107d0*/  LDGSTS.E [R250+0x16e00], desc[UR26][R104.64], P5 ;  /* 0x16e0000068fa7fae */ /* 0x0009e2000a9a101a */
[----:B------:R-:W-:-:S03]  /*107e0*/  IMAD.WIDE R92, R2, 0x4, R150 ;  /* 0x00000004025c7825 */ /* 0x000fc600078e0296 */
[----:B------:R1:W-:Y:S01]  /*107f0*/  LDGSTS.E [R250+0x17200], desc[UR26][R98.64], P5 ;  /* 0x1720000062fa7fae */ /* 0x0003e2000a9a101a */
[----:B---3--:R-:W-:-:S03]  /*10800*/  IMAD.WIDE R106, R2, 0x4, R110 ;  /* 0x00000004026a7825 */ /* 0x008fc600078e026e */
[----:B------:R2:W-:Y:S01]  /*10810*/  LDGSTS.E [R250+0x17600], desc[UR26][R90.64], P5 ;  /* 0x176000005afa7fae */ /* 0x0005e2000a9a101a */
[----:B----4-:R-:W-:-:S03]  /*10820*/  IMAD.WIDE R104, R2, 0x4, R118 ;  /* 0x0000000402687825 */ /* 0x010fc600078e0276 */
[----:B------:R-:W-:Y:S01]  /*10830*/  LDGSTS.E [R250+0x17a00], desc[UR26][R82.64], P5 ;  /* 0x17a0000052fa7fae */ /* 0x000fe2000a9a101a */
[----:B-1----:R-:W-:-:S03]  /*10840*/  IMAD.WIDE R98, R2, 0x4, R134 ;  /* 0x0000000402627825 */ /* 0x002fc600078e0286 */
[----:B------:R1:W-:Y:S01]  /*10850*/  LDGSTS.E [R250+0x17e00], desc[UR26][R74.64], P5 ;  /* 0x17e000004afa7fae */ /* 0x0003e2000a9a101a */
[----:B------:R-:W-:-:S04]  /*10860*/  IMAD.WIDE R246, R2, 0x4, R78 ;  /* 0x0000000402f67825 */ /* 0x000fc800078e024e */
[----:B--2---:R-:W-:-:S04]  /*10870*/  IMAD.WIDE R90, R2, 0x4, R166 ;  /* 0x00000004025a7825 */ /* 0x004fc800078e02a6 */
[----:B------:R-:W-:-:S04]  /*10880*/  IMAD.WIDE R86, R2, 0x4, R182 ;  /* 0x0000000402567825 */ /* 0x000fc800078e02b6 */
[----:B------:R-:W-:-:S04]  /*10890*/  IMAD.WIDE R4, R2, 0x4, R4 ;  /* 0x0000000402047825 */ /* 0x000fc800078e0204 */
[C---:B------:R-:W-:Y:S01]  /*108a0*/  IMAD.WIDE R6, R2.reuse, 0x4, R6 ;  /* 0x0000000402067825 */ /* 0x040fe200078e0206 */
[----:B------:R-:W-:Y:S03]  /*108b0*/  LDGSTS.E [R251+0x10300], desc[UR26][R4.64], P5 ;  /* 0x1030000004fb7fae */ /* 0x000fe6000a9a101a */
        /* <DEDUP_REMOVED lines=12> */
[----:B------:R-:W-:-:S05]  /*10980*/  IMAD.WIDE R112, R2, 0x4, R72 ;  /* 0x0000000402707825 */ /* 0x000fca00078e0248 */
[----:B------:R-:W-:Y:S04]  /*10990*/  STL.64 [R1+0x70], R112 ;  /* 0x0000707001007387 */ /* 0x000fe80000100a00 */
[----:B------:R-:W-:Y:S04]  /*109a0*/  STL.64 [R1+0xb0], R108 ;  /* 0x0000b06c01007387 */ /* 0x000fe80000100a00 */
[----:B------:R-:W-:Y:S04]  /*109b0*/  STL.64 [R1+0xd0], R94 ;  /* 0x0000d05e01007387 */ /* 0x000fe80000100a00 */
[----:B------:R-:W-:Y:S04]  /*109c0*/  STL.64 [R1+0xf0], R102 ;  /* 0x0000f06601007387 */ /* 0x000fe80000100a00 */
[----:B------:R-:W-:Y:S01]  /*109d0*/  STL.64 [R1+0x1e0], R106 ;  /* 0x0001e06a01007387 */ /* 0x000fe20000100a00 */
[----:B------:R-:W-:-:S03]  /*109e0*/  IMAD.WIDE R244, R2, 0x4, R88 ;  /* 0x0000000402f47825 */ /* 0x000fc600078e0258 */
[----:B------:R-:W-:Y:S01]  /*109f0*/  STL.64 [R1+0x1e8], R104 ;  /* 0x0001e86801007387 */ /* 0x000fe20000100a00 */
[----:B------:R-:W-:-:S03]  /*10a00*/  IMAD.WIDE R238, R2, 0x4, R80 ;  /* 0x0000000402ee7825 */ /* 0x000fc600078e0250 */
[----:B------:R-:W-:Y:S01]  /*10a10*/  STL.64 [R1+0x200], R100 ;  /* 0x0002006401007387 */ /* 0x000fe20000100a00 */
[----:B------:R-:W-:-:S03]  /*10a20*/  IMAD.WIDE R72, R2, 0x4, R158 ;  /* 0x0000000402487825 */ /* 0x000fc600078e029e */
[----:B------:R-:W-:Y:S01]  /*10a30*/  STL.64 [R1+0x208], R98 ;  /* 0x0002086201007387 */ /* 0x000fe20000100a00 */
[----:B------:R-:W-:-:S03]  /*10a40*/  IMAD.WIDE R88, R2, 0x4, R174 ;  /* 0x0000000402587825 */ /* 0x000fc600078e02ae */
[----:B------:R-:W-:Y:S04]  /*10a50*/  STL.64 [R1+0x278], R96 ;  /* 0x0002786001007387 */ /* 0x000fe80000100a00 */
[----:B------:R-:W-:Y:S04]  /*10a60*/  STL.64 [R1+0x298], R92 ;  /* 0x0002985c01007387 */ /* 0x000fe80000100a00 */
[----:B------:R-:W5:Y:S04]  /*10a70*/  LDL.LU R2, [R1+0x518] ;  /* 0x0005180001027983 */ /* 0x000f680000300800 */
[----:B------:R-:W1:Y:S04]  /*10a80*/  LDL R183, [R1+0x330] ;  /* 0x0003300001b77983 */ /* 0x000e680000100800 */
        /* <DEDUP_REMOVED lines=13> */
[----:B------:R-:W-:Y:S04]  /*10b60*/  STL.64 [R1+0x2d8], R90 ;  /* 0x0002d85a01007387 */ /* 0x000fe80000100a00 */
[----:B------:R-:W-:Y:S04]  /*10b70*/  STL.64 [R1+0x2f8], R88 ;  /* 0x0002f85801007387 */ /* 0x000fe80000100a00 */
[----:B------:R-:W-:Y:S01]  /*10b80*/  STL.64 [R1+0x318], R86 ;  /* 0x0003185601007387 */ /* 0x000fe20000100a00 */
[----:B------:R-:W-:Y:S01]  /*10b90*/  UMOV UR4, URZ ;  /* 0x000000ff00047c82 */ /* 0x000fe20008000000 */
[----:B-1----:R-:W-:-:S04]  /*10ba0*/  IMAD.WIDE R74, R183, 0x4, R232 ;  /* 0x00000004b74a7825 */ /* 0x002fc800078e02e8 */
[----:B------:R-:W-:Y:S02]  /*10bb0*/  IMAD.MOV.U32 R232, RZ, RZ, R72 ;  /* 0x000000ffffe87224 */ /* 0x000fe400078e0048 */
[----:B------:R-:W-:Y:S02]  /*10bc0*/  IMAD.MOV.U32 R233, RZ, RZ, R73 ;  /* 0x000000ffffe97224 */ /* 0x000fe400078e0049 */
[----:B------:R-:W-:-:S03]  /*10bd0*/  IMAD.WIDE R84, R183, 0x4, R192 ;  /* 0x00000004b7547825 */ /* 0x000fc600078e02c0 */
[----:B------:R-:W-:Y:S01]  /*10be0*/  LDGSTS.E [R251+0x15300], desc[UR26][R232.64], P5 ;  /* 0x15300000e8fb7fae */ /* 0x000fe2000a9a101a */
[----:B------:R-:W-:-:S03]  /*10bf0*/  IMAD.WIDE R82, R183, 0x4, R200 ;  /* 0x00000004b7527825 */ /* 0x000fc600078e02c8 */
[----:B------:R-:W-:Y:S01]  /*10c00*/  LDGSTS.E [R251+0x15700], desc[UR26][R90.64], P5 ;  /* 0x157000005afb7fae */ /* 0x000fe2000a9a101a */
[----:B------:R-:W-:-:S03]  /*10c10*/  IMAD.WIDE R80, R183, 0x4, R208 ;  /* 0x00000004b7507825 */ /* 0x000fc600078e02d0 */
[----:B------:R-:W-:Y:S04]  /*10c20*/  LDGSTS.E [R251+0x15b00], desc[UR26][R88.64], P5 ;  /* 0x15b0000058fb7fae */ /* 0x000fe8000a9a101a */
[----:B------:R-:W-:Y:S04]  /*10c30*/  LDGSTS.E [R251+0x15f00], desc[UR26][R86.64], P5 ;  /* 0x15f0000056fb7fae */ /* 0x000fe8000a9a101a */
[----:B------:R-:W-:Y:S04]  /*10c40*/  STL.64 [R1+0x340], R84 ;  /* 0x0003405401007387 */ /* 0x000fe80000100a00 */
[----:B------:R-:W-:Y:S04]  /*10c50*/  LDGSTS.E [R251+0x16300], desc[UR26][R84.64], P5 ;  /* 0x1630000054fb7fae */ /* 0x000fe8000a9a101a */
[----:B------:R-:W-:Y:S04]  /*10c60*/  STL.64 [R1+0x360], R82 ;  /* 0x0003605201007387 */ /* 0x000fe80000100a00 */
[----:B------:R-:W-:Y:S04]  /*10c70*/  LDGSTS.E [R251+0x16700], desc[UR26][R82.64], P5 ;  /* 0x1670000052fb7fae */ /* 0x000fe8000a9a101a */
[----:B------:R1:W-:Y:S04]  /*10c80*/  STL.64 [R1+0x380], R80 ;  /* 0x0003805001007387 */ /* 0x0003e80000100a00 */
[----:B------:R1:W-:Y:S02]  /*10c90*/  LDGSTS.E [R251+0x16b00], desc[UR26][R80.64], P5 ;  /* 0x16b0000050fb7fae */ /* 0x0003e4000a9a101a */
[----:B-1----:R-:W1:Y:S01]  /*10ca0*/  LDC R81, c[0x0][0x3a0] ;  /* 0x0000e800ff517b82 */ /* 0x002e620000000800 */
[----:B------:R-:W-:-:S04]  /*10cb0*/  IMAD.WIDE R78, R183, 0x4, R216 ;  /* 0x00000004b74e7825 */ /* 0x000fc800078e02d8 */
[C---:B------:R-:W-:Y:S01]  /*10cc0*/  IMAD.WIDE R76, R183.reuse, 0x4, R224 ;  /* 0x00000004b74c7825 */ /* 0x040fe200078e02e0 */
[----:B------:R2:W-:Y:S03]  /*10cd0*/  STL.64 [R1+0x3a0], R78 ;  /* 0x0003a04e01007387 */ /* 0x0005e60000100a00 */
[C---:B------:R-:W-:Y:S01]  /*10ce0*/  IMAD.WIDE R72, R183.reuse, 0x4, R240 ;  /* 0x00000004b7487825 */ /* 0x040fe200078e02f0 */
[----:B------:R2:W-:Y:S03]  /*10cf0*/  STL.64 [R1+0x3c0], R76 ;  /* 0x0003c04c01007387 */ /* 0x0005e60000100a00 */
[----:B------:R-:W-:Y:S01]  /*10d00*/  IMAD.WIDE R68, R183, 0x4, R68 ;  /* 0x00000004b7447825 */ /* 0x000fe200078e0244 */
[----:B------:R2:W-:Y:S04]  /*10d10*/  STL.64 [R1+0x3e0], R74 ;  /* 0x0003e04a01007387 */ /* 0x0005e80000100a00 */
[----:B------:R2:W-:Y:S04]  /*10d20*/  STL.64 [R1+0x400], R72 ;  /* 0x0004004801007387 */ /* 0x0005e80000100a00 */
[----:B------:R2:W-:Y:S01]  /*10d30*/  STL.64 [R1+0x420], R68 ;  /* 0x0004204401007387 */ /* 0x0005e20000100a00 */
[----:B-1----:R-:W-:-:S03]  /*10d40*/  VIADD R184, R81, 0x3f ;  /* 0x0000003f51b87836 */ /* 0x002fc60000000000 */
[----:B------:R2:W-:Y:S02]  /*10d50*/  LDGSTS.E [R251+0x16f00], desc[UR26][R78.64], P5 ;  /* 0x16f000004efb7fae */ /* 0x0005e4000a9a101a */
[C---:B------:R-:W-:Y:S02]  /*10d60*/  ISETP.GE.AND P2, PT, R184.reuse, 0x80, PT ;  /* 0x00000080b800780c */ /* 0x040fe40003f46270 */
[----:B------:R2:W-:Y:S04]  /*10d70*/  LDGSTS.E [R251+0x17300], desc[UR26][R76.64], P5 ;  /* 0x173000004cfb7fae */ /* 0x0005e8000a9a101a */
[----:B------:R2:W-:Y:S04]  /*10d80*/  LDGSTS.E [R251+0x17700], desc[UR26][R74.64], P5 ;  /* 0x177000004afb7fae */ /* 0x0005e8000a9a101a */
[----:B------:R2:W-:Y:S04]  /*10d90*/  LDGSTS.E [R251+0x17b00], desc[UR26][R72.64], P5 ;  /* 0x17b0000048fb7fae */ /* 0x0005e8000a9a101a */
[----:B------:R2:W-:Y:S01]  /*10da0*/  LDGSTS.E [R251+0x17f00], desc[UR26][R68.64], P5 ;  /* 0x17f0000044fb7fae */ /* 0x0005e2000a9a101a */
[----:B------:R-:W-:-:S03]  /*10db0*/  ISETP.GE.AND P5, PT, R184, 0x40, PT ;  /* 0x00000040b800780c */ /* 0x000fc60003fa6270 */
[----:B------:R-:W0:Y:S01]  /*10dc0*/  LDGDEPBAR ;  /* 0x00000000000079af */ /* 0x000e220000000000 */
[----:B------:R-:W-:Y:S09]  /*10dd0*/  @!P2 BRA `(.L_x_8) ;  /* 0x00000098009ca947 */ /* 0x000ff20003800000 */
[----:B------:R-:W3:Y:S04]  /*10de0*/  LDL.LU.64 R120, [R1+0x100] ;  /* 0x0001000001787983 */ /* 0x000ee80000300a00 */
[----:B------:R-:W4:Y:S04]  /*10df0*/  LDL.LU.64 R144, [R1+0x110] ;  /* 0x0001100001907983 */ /* 0x000f280000300a00 */
[----:B--2---:R-:W2:Y:S04]  /*10e00*/  LDL.LU.64 R168, [R1+0x108] ;  /* 0x0001080001a87983 */ /* 0x004ea80000300a00 */
[----:B------:R-:W2:Y:S04]  /*10e10*/  LDL.LU.64 R170, [R1+0x118] ;  /* 0x0001180001aa7983 */ /* 0x000ea80000300a00 */
[----:B------:R-:W2:Y:S04]  /*10e20*/  LDL.LU.64 R128, [R1+0x120] ;  /* 0x0001200001807983 */ /* 0x000ea80000300a00 */
[----:B------:R-:W2:Y:S04]  /*10e30*/  LDL.LU.64 R130, [R1+0x128] ;  /* 0x0001280001827983 */ /* 0x000ea80000300a00 */
[----:B------:R-:W2:Y:S04]  /*10e40*/  LDL.LU.64 R162, [R1+0x130] ;  /* 0x0001300001a27983 */ /* 0x000ea80000300a00 */
[----:B------:R-:W2:Y:S04]  /*10e50*/  LDL.LU.64 R152, [R1+0x138] ;  /* 0x0001380001987983 */ /* 0x000ea80000300a00 */
[----:B------:R-:W2:Y:S04]  /*10e60*/  LDL.LU.64 R154, [R1+0x140] ;  /* 0x00014000019a7983 */ /* 0x000ea80000300a00 */
[----:B------:R-:W2:Y:S04]  /*10e70*/  LDL.LU.64 R136, [R1+0x148] ;  /* 0x0001480001887983 */ /* 0x000ea80000300a00 */
[----:B------:R-:W2:Y:S04]  /*10e80*/  LDL.LU.64 R138, [R1+0x150] ;  /* 0x00015000018a7983 */ /* 0x000ea80000300a00 */
[----:B------:R-:W2:Y:S01]  /*10e90*/  LDL.LU.64 R146, [R1+0x158] ;  /* 0x0001580001927983 */ /* 0x000ea20000300a00 */
[----:B------:R-:W-:Y:S01]  /*10ea0*/  IMAD.MOV.U32 R68, RZ, RZ, R70 ;  /* 0x000000ffff447224 */ /* 0x000fe200078e0046 */
[----:B------:R-:W-:Y:S01]  /*10eb0*/  MOV R91, R33 ;  /* 0x00000021005b7202 */ /* 0x000fe20000000f00 */
[----:B------:R-:W-:Y:S01]  /*10ec0*/  IMAD.MOV.U32 R230, RZ, RZ, R176 ;  /* 0x000000ffffe67224 */ /* 0x000fe200078e00b0 */
[----:B------:R-:W2:Y:S01]  /*10ed0*/  LDL.LU.64 R160, [R1+0x160] ;  /* 0x0001600001a07983 */ /* 0x000ea20000300a00 */
[----:B------:R-:W-:-:S02]  /*10ee0*/  IMAD.MOV.U32 R231, RZ, RZ, R177 ;  /* 0x000000ffffe77224 */ /* 0x000fc400078e00b1 */
[----:B------:R-:W-:Y:S02]  /*10ef0*/  IMAD.MOV.U32 R206, RZ, RZ, R178 ;  /* 0x000000ffffce7224 */ /* 0x000fe400078e00b2 */
[----:B------:R-:W-:Y:S02]  /*10f00*/  IMAD.MOV.U32 R207, RZ, RZ, R179 ;  /* 0x000000ffffcf7224 */ /* 0x000fe400078e00b3 */
[----:B------:R-:W-:Y:S02]  /*10f10*/  IMAD.MOV.U32 R69, RZ, RZ, R71 ;  /* 0x000000ffff457224 */ /* 0x000fe400078e0047 */
[----:B------:R-:W-:Y:S02]  /*10f20*/  IMAD.MOV.U32 R70, RZ, RZ, R10 ;  /* 0x000000ffff467224 */ /* 0x000fe400078e000a */
[----:B------:R-:W-:Y:S02]  /*10f30*/  IMAD.MOV.U32 R76, RZ, RZ, R16 ;  /* 0x000000ffff4c7224 */ /* 0x000fe400078e0010 */
        /* <DEDUP_REMOVED lines=44> */
[----:B---3--:R-:W-:Y:S01]  /*11200*/  IMAD.MOV.U32 R118, RZ, RZ, R120 ;  /* 0x000000ffff767224 */ /* 0x008fe200078e0078 */
[----:B------:R-:W-:Y:S01]  /*11210*/  MOV R119, R121 ;  /* 0x0000007900777202 */ /* 0x000fe20000000f00 */
[----:B------:R-:W-:Y:S02]  /*11220*/  IMAD.MOV.U32 R71, RZ, RZ, R11 ;  /* 0x000000ffff477224 */ /* 0x000fe400078e000b */
[----:B----4-:R-:W-:Y:S02]  /*11230*/  IMAD.MOV.U32 R120, RZ, RZ, R144 ;  /* 0x000000ffff787224 */ /* 0x010fe400078e0090 */
[----:B------:R-:W-:Y:S02]  /*11240*/  IMAD.MOV.U32 R121, RZ, RZ, R145 ;  /* 0x000000ffff797224 */ /* 0x000fe400078e0091 */
[----:B------:R-:W3:Y:S01]  /*11250*/  LDL.LU.64 R144, [R1+0x168] ;  /* 0x0001680001907983 */ /* 0x000ee20000300a00 */
[----:B--2---:R-:W-:-:S02]  /*11260*/  IMAD.MOV.U32 R122, RZ, RZ, R168 ;  /* 0x000000ffff7a7224 */ /* 0x004fc400078e00a8 */
[----:B------:R-:W-:Y:S02]  /*11270*/  IMAD.MOV.U32 R123, RZ, RZ, R169 ;  /* 0x000000ffff7b7224 */ /* 0x000fe400078e00a9 */
[----:B------:R-:W2:Y:S01]  /*11280*/  LDL.LU.64 R168, [R1+0x170] ;  /* 0x0001700001a87983 */ /* 0x000ea20000300a00 */
[----:B------:R-:W-:Y:S02]  /*11290*/  IMAD.MOV.U32 R124, RZ, RZ, R170 ;  /* 0x000000ffff7c7224 */ /* 0x000fe400078e00aa */
[----:B------:R-:W-:Y:S02]  /*112a0*/  IMAD.MOV.U32 R125, RZ, RZ, R171 ;  /* 0x000000ffff7d7224 */ /* 0x000fe400078e00ab */
[----:B------:R-:W4:Y:S04]  /*112b0*/  LDL.LU.64 R170, [R1+0x178] ;  /* 0x0001780001aa7983 */ /* 0x000f280000300a00 */
[----:B------:R-:W4:Y:S01]  /*112c0*/  LDL.LU.64 R172, [R1+0x180] ;  /* 0x0001800001ac7983 */ /* 0x000f220000300a00 */
[----:B------:R-:W-:-:S02]  /*112d0*/  IMAD.MOV.U32 R126, RZ, RZ, R128 ;  /* 0x000000ffff7e7224 */ /* 0x000fc400078e0080 */
[----:B------:R-:W-:Y:S02]  /*112e0*/  IMAD.MOV.U32 R132, RZ, RZ, R152 ;  /* 0x000000ffff847224 */ /* 0x000fe400078e0098 */
[----:B------:R-:W-:Y:S02]  /*112f0*/  IMAD.MOV.U32 R133, RZ, RZ, R153 ;  /* 0x000000ffff857224 */ /* 0x000fe400078e0099 */
[----:B------:R-:W4:Y:S01]  /*11300*/  LDL.LU.64 R152, [R1+0x188] ;  /* 0x0001880001987983 */ /* 0x000f220000300a00 */
[----:B------:R-:W-:Y:S02]  /*11310*/  IMAD.MOV.U32 R188, RZ, RZ, R154 ;  /* 0x000000ffffbc7224 */ /* 0x000fe400078e009a */
[----:B------:R-:W-:Y:S02]  /*11320*/  IMAD.MOV.U32 R134, RZ, RZ, R155 ;  /* 0x000000ffff867224 */ /* 0x000fe400078e009b */
[----:B------:R-:W4:Y:S01]  /*11330*/  LDL.LU.64 R154, [R1+0x190] ;  /* 0x00019000019a7983 */ /* 0x000f220000300a00 */
[----:B------:R-:W-:-:S03]  /*11340*/  IMAD.MOV.U32 R127, RZ, RZ, R129 ;  /* 0x000000ffff7f7224 */ /* 0x000fc600078e0081 */
[----:B------:R-:W4:Y:S01]  /*11350*/  LDL.LU.64 R156, [R1+0x198] ;  /* 0x00019800019c7983 */ /* 0x000f220000300a00 */
[----:B------:R-:W-:Y:S02]  /*11360*/  IMAD.MOV.U32 R128, RZ, RZ, R130 ;  /* 0x000000ffff807224 */ /* 0x000fe400078e0082 */
[----:B------:R-:W-:Y:S01]  /*11370*/  IMAD.MOV.U32 R129, RZ, RZ, R131 ;  /* 0x000000ffff817224 */ /* 0x000fe200078e0083 */
[----:B------:R-:W4:Y:S01]  /*11380*/  LDL.LU.64 R198, [R1+0x1a0] ;  /* 0x0001a00001c67983 */ /* 0x000f220000300a00 */
[----:B------:R-:W-:Y:S02]  /*11390*/  IMAD.MOV.U32 R135, RZ, RZ, R136 ;  /* 0x000000ffff877224 */ /* 0x000fe400078e0088 */
[----:B------:R-:W-:Y:S02]  /*113a0*/  IMAD.MOV.U32 R141, RZ, RZ, R160 ;  /* 0x000000ffff8d7224 */ /* 0x000fe400078e00a0 */
[----:B------:R-:W-:Y:S02]  /*113b0*/  IMAD.MOV.U32 R142, RZ, RZ, R161 ;  /* 0x000000ffff8e7224 */ /* 0x000fe400078e00a1 */
[----:B------:R-:W4:Y:S01]  /*113c0*/  LDL.LU.64 R160, [R1+0x1a8] ;  /* 0x0001a80001a07983 */ /* 0x000f220000300a00 */
[----:B------:R-:W-:-:S02]  /*113d0*/  IMAD.MOV.U32 R130, RZ, RZ, R162 ;  /* 0x000000ffff827224 */ /* 0x000fc400078e00a2 */
[----:B------:R-:W-:Y:S02]  /*113e0*/  IMAD.MOV.U32 R131, RZ, RZ, R163 ;  /* 0x000000ffff837224 */ /* 0x000fe400078e00a3 */
[----:B------:R-:W-:Y:S01]  /*113f0*/  IMAD.MOV.U32 R136, RZ, RZ, R137 ;  /* 0x000000ffff887224 */ /* 0x000fe200078e0089 */
[----:B------:R-:W4:Y:S01]  /*11400*/  LDL.LU.64 R162, [R1+0x1b0] ;  /* 0x0001b00001a27983 */ /* 0x000f220000300a00 */
[----:B------:R-:W-:Y:S02]  /*11410*/  IMAD.MOV.U32 R137, RZ, RZ, R138 ;  /* 0x000000ffff897224 */ /* 0x000fe400078e008a */
[----:B------:R-:W-:Y:S01]  /*11420*/  IMAD.MOV.U32 R138, RZ, RZ, R139 ;  /* 0x000000ffff8a7224 */ /* 0x000fe200078e008b */
[----:B------:R-:W4:Y:S01]  /*11430*/  LDL.LU.64 R164, [R1+0x1b8] ;  /* 0x0001b80001a47983 */ /* 0x000f220000300a00 */
[----:B------:R-:W-:Y:S02]  /*11440*/  IMAD.MOV.U32 R139, RZ, RZ, R146 ;  /* 0x000000ffff8b7224 */ /* 0x000fe400078e0092 */
[----:B------:R-:W-:Y:S01]  /*11450*/  IMAD.MOV.U32 R140, RZ, RZ, R147 ;  /* 0x000000ffff8c7224 */ /* 0x000fe200078e0093 */
[----:B------:R-:W4:Y:S01]  /*11460*/  LDL.LU.64 R166, [R1+0x1c0] ;  /* 0x0001c00001a67983 */ /* 0x000f220000300a00 */
[----:B---3--:R-:W-:-:S02]  /*11470*/  IMAD.MOV.U32 R143, RZ, RZ, R144 ;  /* 0x000000ffff8f7224 */ /* 0x008fc400078e0090 */
[----:B------:R-:W-:Y:S02]  /*11480*/  IMAD.MOV.U32 R144, RZ, RZ, R145 ;  /* 0x000000ffff907224 */ /* 0x000fe400078e0091 */
[----:B--2---:R-:W-:Y:S01]  /*11490*/  IMAD.MOV.U32 R145, RZ, RZ, R168 ;  /* 0x000000ffff917224 */ /* 0x004fe200078e00a8 */
[----:B------:R-:W-:Y:S02]  /*114a0*/  MOV R146, R169 ;  /* 0x000000a900927202 */ /* 0x000fe40000000f00 */
[----:B------:R-:W2:Y:S01]  /*114b0*/  LDL.LU.64 R168, [R1+0x1c8] ;  /* 0x0001c80001a87983 */ /* 0x000ea20000300a00 */
[----:B----4-:R-:W-:Y:S02]  /*114c0*/  IMAD.MOV.U32 R147, RZ, RZ, R170 ;  /* 0x000000ffff937224 */ /* 0x010fe400078e00aa */
[----:B------:R-:W-:Y:S02]  /*114d0*/  IMAD.MOV.U32 R148, RZ, RZ, R171 ;  /* 0x000000ffff947224 */ /* 0x000fe400078e00ab */
[----:B------:R-:W3:Y:S01]  /*114e0*/  LDL.LU.64 R170, [R1+0x1d0] ;  /* 0x0001d00001aa7983 */ /* 0x000ee20000300a00 */
[----:B------:R-:W-:-:S02]  /*114f0*/  IMAD.MOV.U32 R149, RZ, RZ, R172 ;  /* 0x000000ffff957224 */ /* 0x000fc400078e00ac */
[----:B------:R-:W-:Y:S02]  /*11500*/  IMAD.MOV.U32 R150, RZ, RZ, R173 ;  /* 0x000000ffff967224 */ /* 0x000fe400078e00ad */
[----:B------:R-:W4:Y:S04]  /*11510*/  LDL.LU.64 R172, [R1+0x1d8] ;  /* 0x0001d80001ac7983 */ /* 0x000f280000300a00 */
[----:B------:R-:W4:Y:S04]  /*11520*/  LDL.LU.64 R214, [R1+0x220] ;  /* 0x0002200001d67983 */ /* 0x000f280000300a00 */
[----:B------:R-:W4:Y:S04]  /*11530*/  LDL.LU.64 R176, [R1+0x228] ;  /* 0x0002280001b07983 */ /* 0x000f280000300a00 */
[----:B------:R-:W4:Y:S04]  /*11540*/  LDL.LU.64 R178, [R1+0x230] ;  /* 0x0002300001b27983 */ /* 0x000f280000300a00 */
[----:B------:R-:W4:Y:S04]  /*11550*/  LDL.LU.64 R180, [R1+0x238] ;  /* 0x0002380001b47983 */ /* 0x000f280000300a00 */
[----:B------:R-:W4:Y:S04]  /*11560*/  LDL.LU.64 R190, [R1+0x240] ;  /* 0x0002400001be7983 */ /* 0x000f280000300a00 */
[----:B------:R-:W4:Y:S01]  /*11570*/  LDL.LU.64 R222, [R1+0x248] ;  /* 0x0002480001de7983 */ /* 0x000f220000300a00 */
        /* <DEDUP_REMOVED lines=16> */
[----:B------:R-:W4:Y:S04]  /*11680*/  LDL.LU.64 R198, [R1+0x250] ;  /* 0x0002500001c67983 */ /* 0x000f280000300a00 */
[----:B------:R-:W4:Y:S01]  /*11690*/  LDL.LU.64 R208, [R1+0x218] ;  /* 0x0002180001d07983 */ /* 0x000f220000300a00 */
[----:B------:R-:W-:Y:S01]  /*116a0*/  MOV R10, R246 ;  /* 0x000000f6000a7202 */ /* 0x000fe20000000f00 */
        /* <DEDUP_REMOVED lines=9> */
[----:B--2---:R-:W-:Y:S02]  /*11740*/  IMAD.MOV.U32 R167, RZ, RZ, R168 ;  /* 0x000000ffffa77224 */ /* 0x004fe400078e00a8 */
[----:B------:R-:W-:Y:S02]  /*11750*/  IMAD.MOV.U32 R168, RZ, RZ, R169 ;  /* 0x000000ffffa87224 */ /* 0x000fe400078e00a9 */
[----:B---3--:R-:W-:Y:S01]  /*11760*/  IMAD.MOV.U32 R169, RZ, RZ, R170 ;  /* 0x000000ffffa97224 */ /* 0x008fe200078e00aa */
[----:B------:R-:W-:Y:S01]  /*11770*/  MOV R170, R171 ;  /* 0x000000ab00aa7202 */ /* 0x000fe20000000f00 */
[----:B----4-:R-:W-:-:S02]  /*11780*/  IMAD.MOV.U32 R171, RZ, RZ, R172 ;  /* 0x000000ffffab7224 */ /* 0x010fc400078e00ac */
[----:B------:R-:W-:Y:S02]  /*11790*/  IMAD.MOV.U32 R172, RZ, RZ, R173 ;  /* 0x000000ffffac7224 */ /* 0x000fe400078e00ad */
[----:B------:R-:W-:Y:S02]  /*117a0*/  IMAD.MOV.U32 R173, RZ, RZ, R214 ;  /* 0x000000ffffad7224 */ /* 0x000fe400078e00d6 */
[----:B------:R-:W-:Y:S02]  /*117b0*/  IMAD.MOV.U32 R175, RZ, RZ, R176 ;  /* 0x000000ffffaf7224 */ /* 0x000fe400078e00b0 */
[----:B------:R-:W-:Y:S02]  /*117c0*/  IMAD.MOV.U32 R176, RZ, RZ, R177 ;  /* 0x000000ffffb07224 */ /* 0x000fe400078e00b1 */
[----:B------:R-:W-:Y:S02]  /*117d0*/  IMAD.MOV.U32 R177, RZ, RZ, R178 ;  /* 0x000000ffffb17224 */ /* 0x000fe400078e00b2 */
[----:B------:R-:W-:-:S02]  /*117e0*/  IMAD.MOV.U32 R178, RZ, RZ, R179 ;  /* 0x000000ffffb27224 */ /* 0x000fc400078e00b3 */
[----:B------:R-:W-:Y:S02]  /*117f0*/  IMAD.MOV.U32 R174, RZ, RZ, R215 ;  /* 0x000000ffffae7224 */ /* 0x000fe400078e00d7 */
[----:B------:R-:W-:Y:S01]  /*11800*/  IMAD.MOV.U32 R179, RZ, RZ, R180 ;  /* 0x000000ffffb37224 */ /* 0x000fe200078e00b4 */
[----:B------:R-:W2:Y:S01]  /*11810*/  LDL.LU.64 R214, [R1+0x1f8] ;  /* 0x0001f80001d67983 */ /* 0x000ea20000300a00 */
[----:B------:R-:W-:Y:S02]  /*11820*/  IMAD.MOV.U32 R180, RZ, RZ, R181 ;  /* 0x000000ffffb47224 */ /* 0x000fe400078e00b5 */
[----:B------:R-:W-:Y:S01]  /*11830*/  IMAD.MOV.U32 R181, RZ, RZ, R190 ;  /* 0x000000ffffb57224 */ /* 0x000fe200078e00be */
[----:B------:R-:W3:Y:S01]  /*11840*/  LDL.LU.64 R240, [R1+0xf8] ;  /* 0x0000f80001f07983 */ /* 0x000ee20000300a00 */
[----:B------:R-:W-:Y:S02]  /*11850*/  IMAD.MOV.U32 R190, RZ, RZ, R222 ;  /* 0x000000ffffbe7224 */ /* 0x000fe400078e00de */
[----:B------:R-:W-:-:S02]  /*11860*/  IMAD.MOV.U32 R189, RZ, RZ, R223 ;  /* 0x000000ffffbd7224 */ /* 0x000fc400078e00df */
[----:B------:R-:W4:Y:S04]  /*11870*/  LDL.LU.64 R222, [R1+0x58] ;  /* 0x0000580001de7983 */ /* 0x000f280000300a00 */
        /* <DEDUP_REMOVED lines=10> */
[----:B------:R-:W-:-:S02]  /*11920*/  IMAD.MOV.U32 R200, RZ, RZ, R218 ;  /* 0x000000ffffc87224 */ /* 0x000fc400078e00da */
[----:B------:R-:W-:Y:S02]  /*11930*/  IMAD.MOV.U32 R224, RZ, RZ, R196 ;  /* 0x000000ffffe07224 */ /* 0x000fe400078e00c4 */
[----:B------:R-:W-:Y:S02]  /*11940*/  IMAD.MOV.U32 R27, RZ, RZ, R225 ;  /* 0x000000ffff1b7224 */ /* 0x000fe400078e00e1 */
[----:B------:R-:W-:Y:S01]  /*11950*/  IMAD.MOV.U32 R15, RZ, RZ, R231 ;  /* 0x000000ffff0f7224 */ /* 0x000fe200078e00e7 */
[----:B------:R-:W-:Y:S01]  /*11960*/  MOV R26, R224 ;  /* 0x000000e0001a7202 */ /* 0x000fe20000000f00 */
[----:B------:R-:W-:Y:S02]  /*11970*/  IMAD.MOV.U32 R231, RZ, RZ, R213 ;  /* 0x000000ffffe77224 */ /* 0x000fe400078e00d5 */
[----:B------:R-:W-:Y:S02]  /*11980*/  IMAD.MOV.U32 R19, RZ, RZ, R15 ;  /* 0x000000ffff137224 */ /* 0x000fe400078e000f */
[----:B------:R-:W-:-:S02]  /*11990*/  IMAD.MOV.U32 R42, RZ, RZ, R26 ;  /* 0x000000ffff2a7224 */ /* 0x000fc400078e001a */
[----:B------:R-:W-:Y:S02]  /*119a0*/  IMAD.MOV.U32 R43, RZ, RZ, R27 ;  /* 0x000000ffff2b7224 */ /* 0x000fe400078e001b */
[----:B------:R-:W-:Y:S02]  /*119b0*/  IMAD.MOV.U32 R15, RZ, RZ, R233 ;  /* 0x000000ffff0f7224 */ /* 0x000fe400078e00e9 */
[----:B------:R-:W-:Y:S02]  /*119c0*/  IMAD.MOV.U32 R30, RZ, RZ, R244 ;  /* 0x000000ffff1e7224 */ /* 0x000fe400078e00f4 */
[----:B---3--:R-:W-:Y:S02]  /*119d0*/  IMAD.MOV.U32 R218, RZ, RZ, R240 ;  /* 0x000000ffffda7224 */ /* 0x008fe400078e00f0 */
[----:B------:R-:W-:Y:S02]  /*119e0*/  IMAD.MOV.U32 R240, RZ, RZ, R220 ;  /* 0x000000fffff07224 */ /* 0x000fe400078e00dc */
[----:B----4-:R-:W-:-:S02]  /*119f0*/  IMAD.MOV.U32 R220, RZ, RZ, R222 ;  /* 0x000000ffffdc7224 */ /* 0x010fc400078e00de */
[----:B------:R-:W-:Y:S02]  /*11a00*/  IMAD.MOV.U32 R222, RZ, RZ, R226 ;  /* 0x000000ffffde7224 */ /* 0x000fe400078e00e2 */
[----:B--2---:R-:W-:Y:S02]  /*11a10*/  IMAD.MOV.U32 R226, RZ, RZ, R228 ;  /* 0x000000ffffe27224 */ /* 0x004fe400078e00e4 */
[----:B------:R-:W-:Y:S02]  /*11a20*/  IMAD.MOV.U32 R228, RZ, RZ, R16 ;  /* 0x000000ffffe47224 */ /* 0x000fe400078e0010 */
[----:B------:R-:W-:Y:S02]  /*11a30*/  IMAD.MOV.U32 R16, RZ, RZ, R10 ;  /* 0x000000ffff107224 */ /* 0x000fe400078e000a */
[----:B------:R-:W-:Y:S02]  /*11a40*/  IMAD.MOV.U32 R10, RZ, RZ, R230 ;  /* 0x000000ffff0a7224 */ /* 0x000fe400078e00e6 */
[----:B------:R-:W-:-:S02]  /*11a50*/  IMAD.MOV.U32 R225, RZ, RZ, R229 ;  /* 0x000000ffffe17224 */ /* 0x000fc400078e00e5 */
[----:B------:R-:W-:Y:S02]  /*11a60*/  IMAD.MOV.U32 R230, RZ, RZ, R234 ;  /* 0x000000ffffe67224 */ /* 0x000fe400078e00ea */
[----:B------:R-:W-:Y:S02]  /*11a70*/  IMAD.MOV.U32 R217, RZ, RZ, R241 ;  /* 0x000000ffffd97224 */ /* 0x000fe400078e00f1 */
[----:B------:R-:W-:Y:S02]  /*11a80*/  IMAD.MOV.U32 R229, RZ, RZ, R235 ;  /* 0x000000ffffe57224 */ /* 0x000fe400078e00eb */
[----:B------:R-:W-:Y:S01]  /*11a90*/  IMAD.MOV.U32 R234, RZ, RZ, R236 ;  /* 0x000000ffffea7224 */ /* 0x000fe200078e00ec */
[----:B------:R-:W-:Y:S01]  /*11aa0*/  MOV R236, R28 ;  /* 0x0000001c00ec7202 */ /* 0x000fe20000000f00 */
[----:B------:R-:W-:Y:S02]  /*11ab0*/  IMAD.MOV.U32 R241, RZ, RZ, R221 ;  /* 0x000000fffff17224 */ /* 0x000fe400078e00dd */
[----:B------:R-:W-:-:S02]  /*11ac0*/  IMAD.MOV.U32 R235, RZ, RZ, R29 ;  /* 0x000000ffffeb7224 */ /* 0x000fc400078e001d */
[----:B------:R-:W-:Y:S01]  /*11ad0*/  IMAD.MOV.U32 R221, RZ, RZ, R227 ;  /* 0x000000ffffdd7224 */ /* 0x000fe200078e00e3 */
[----:B------:R-:W2:Y:S01]  /*11ae0*/  LDL.LU.64 R28, [R1+0x2e0] ;  /* 0x0002e000011c7983 */ /* 0x000ea20000300a00 */
[----:B------:R-:W-:Y:S02]  /*11af0*/  IMAD.MOV.U32 R227, RZ, RZ, R17 ;  /* 0x000000ffffe37224 */ /* 0x000fe400078e0011 */
[----:B------:R-:W-:Y:S01]  /*11b00*/  IMAD.MOV.U32 R17, RZ, RZ, R11 ;  /* 0x000000ffff117224 */ /* 0x000fe200078e000b */
[----:B------:R-:W3:Y:S01]  /*11b10*/  LDL.LU.64 R26, [R1+0x210] ;  /* 0x00021000011a7983 */ /* 0x000ee20000300a00 */
        /* <DEDUP_REMOVED lines=9> */
[----:B------:R-:W4:Y:S01]  /*11bb0*/  LDL.LU.64 R10, [R1+0x68] ;  /* 0x00006800010a7983 */ /* 0x000f220000300a00 */
[----:B------:R-:W-:Y:S02]  /*11bc0*/  IMAD.MOV.U32 R196, RZ, RZ, R202 ;  /* 0x000000ffffc47224 */ /* 0x000fe400078e00ca */
[----:B------:R-:W-:Y:S02]  /*11bd0*/  IMAD.MOV.U32 R202, RZ, RZ, R208 ;  /* 0x000000ffffca7224 */ /* 0x000fe400078e00d0 */
[----:B------:R-:W-:Y:S02]  /*11be0*/  IMAD.MOV.U32 R208, RZ, RZ, R4 ;  /* 0x000000ffffd07224 */ /* 0x000fe400078e0004 */
[----:B------:R-:W-:Y:S01]  /*11bf0*/  IMAD.MOV.U32 R4, RZ, RZ, R43 ;  /* 0x000000ffff047224 */ /* 0x000fe200078e002b */
[----:B------:R-:W-:Y:S04]  /*11c00*/  STL [R1+0x4], R42 ;  /* 0x0000042a01007387 */ /* 0x000fe80000100800 */
[----:B------:R-:W-:Y:S04]  /*11c10*/  STL [R1+0xc], R186 ;  /* 0x00000cba01007387 */ /* 0x000fe80000100800 */
[----:B------:R1:W-:Y:S01]  /*11c20*/  STL [R1], R4 ;  /* 0x0000000401007387 */ /* 0x0003e20000100800 */
[----:B------:R-:W-:-:S03]  /*11c30*/  IMAD.MOV.U32 R32, RZ, RZ, R240 ;  /* 0x000000ffff207224 */ /* 0x000fc600078e00f0 */
[----:B------:R-:W-:Y:S01]  /*11c40*/  STL [R1+0x8], R187 ;  /* 0x000008bb01007387 */ /* 0x000fe20000100800 */
[----:B------:R-:W-:Y:S02]  /*11c50*/  IMAD.MOV.U32 R33, RZ, RZ, R241 ;  /* 0x000000ffff217224 */ /* 0x000fe400078e00f1 */
[----:B-1----:R-:W-:Y:S01]  /*11c60*/  IMAD.MOV.U32 R4, RZ, RZ, R37 ;  /* 0x000000ffff047224 */ /* 0x002fe200078e0025 */
[----:B------:R-:W-:Y:S04]  /*11c70*/  STL [R1+0x14], R36 ;  /* 0x0000142401007387 */ /* 0x000fe80000100800 */
[----:B------:R-:W-:Y:S04]  /*11c80*/  STL [R1+0x1c], R34 ;  /* 0x00001c2201007387 */ /* 0x000fe80000100800 */
[----:B------:R1:W-:Y:S01]  /*11c90*/  STL [R1+0x10], R4 ;  /* 0x0000100401007387 */ /* 0x0003e20000100800 */
[----:B------:R-:W-:-:S03]  /*11ca0*/  IMAD.MOV.U32 R31, RZ, RZ, R245 ;  /* 0x000000ffff1f7224 */ /* 0x000fc600078e00f5 */
[----:B------:R-:W-:Y:S01]  /*11cb0*/  STL [R1+0x24], R32 ;  /* 0x0000242001007387 */ /* 0x000fe20000100800 */
[----:B-1----:R-:W-:-:S05]  /*11cc0*/  IMAD.MOV.U32 R4, RZ, RZ, R35 ;  /* 0x000000ffff047224 */ /* 0x002fca00078e0023 */
[----:B------:R1:W-:Y:S04]  /*11cd0*/  STL [R1+0x18], R4 ;  /* 0x0000180401007387 */ /* 0x0003e80000100800 */
[----:B------:R-:W-:Y:S01]  /*11ce0*/  STL [R1+0x2c], R30 ;  /* 0x00002c1e01007387 */ /* 0x000fe20000100800 */
[----:B-1----:R-:W-:-:S05]  /*11cf0*/  IMAD.MOV.U32 R4, RZ, RZ, R33 ;  /* 0x000000ffff047224 */ /* 0x002fca00078e0021 */
[----:B------:R1:W-:Y:S01]  /*11d00*/  STL [R1+0x20], R4 ;  /* 0x0000200401007387 */ /* 0x0003e20000100800 */
[----:B------:R-:W-:Y:S02]  /*11d10*/  IMAD.MOV.U32 R216, RZ, RZ, R6 ;  /* 0x000000ffffd87224 */ /* 0x000fe400078e0006 */
[----:B------:R-:W-:Y:S02]  /*11d20*/  IMAD.MOV.U32 R18, RZ, RZ, R14 ;  /* 0x000000ffff127224 */ /* 0x000fe400078e000e */
[----:B-1----:R-:W-:Y:S02]  /*11d30*/  IMAD.MOV.U32 R4, RZ, RZ, R31 ;  /* 0x000000ffff047224 */ /* 0x002fe400078e001f */
        /* <DEDUP_REMOVED lines=34> */
[----:B------:R-:W-:Y:S01]  /*11f60*/  IMAD.MOV.U32 R193, RZ, RZ, R195 ;  /* 0x000000ffffc17224 */ /* 0x000fe200078e00c3 */
[----:B------:R-:W-:Y:S01]  /*11f70*/  MOV R246, R250 ;  /* 0x000000fa00f67202 */ /* 0x000fe20000000f00 */
        /* <DEDUP_REMOVED lines=16> */
[----:B------:R-:W-:Y:S01]  /*12080*/  IMAD.MOV.U32 R213, RZ, RZ, R67 ;  /* 0x000000ffffd57224 */ /* 0x000fe200078e0043 */
[----:B--2---:R-:W-:Y:S04]  /*12090*/  STL [R1+0x34], R28 ;  /* 0x0000341c01007387 */ /* 0x004fe80000100800 */
[----:B------:R1:W-:Y:S01]  /*120a0*/  STL [R1+0x28], R4 ;  /* 0x0000280401007387 */ /* 0x0003e20000100800 */
[----:B---3--:R-:W-:-:S03]  /*120b0*/  IMAD.MOV.U32 R6, RZ, RZ, R27 ;  /* 0x000000ffff067224 */ /* 0x008fc600078e001b */
[----:B------:R-:W-:Y:S01]  /*120c0*/  STL [R1+0x3c], R26 ;  /* 0x00003c1a01007387 */ /* 0x000fe20000100800 */
[----:B-1----:R-:W-:-:S05]  /*120d0*/  IMAD.MOV.U32 R4, RZ, RZ, R29 ;  /* 0x000000ffff047224 */ /* 0x002fca00078e001d */
[----:B------:R1:W-:Y:S04]  /*120e0*/  STL [R1+0x30], R4 ;  /* 0x0000300401007387 */ /* 0x0003e80000100800 */
[----:B------:R2:W-:Y:S04]  /*120f0*/  STL [R1+0x38], R6 ;  /* 0x0000380601007387 */ /* 0x0005e80000100800 */
[----:B----4-:R3:W-:Y:S01]  /*12100*/  STL [R1+0x44], R10 ;  /* 0x0000440a01007387 */ /* 0x0107e20000100800 */
[----:B-1----:R-:W-:-:S03]  /*12110*/  IMAD.MOV.U32 R4, RZ, RZ, R20 ;  /* 0x000000ffff047224 */ /* 0x002fc600078e0014 */
[----:B------:R-:W4:Y:S01]  /*12120*/  LDL.LU.64 R36, [R1+0x358] ;  /* 0x0003580001247983 */ /* 0x000f220000300a00 */
[----:B------:R-:W-:Y:S02]  /*12130*/  IMAD.MOV.U32 R20, RZ, RZ, R18 ;  /* 0x000000ffff147224 */ /* 0x000fe400078e0012 */
[----:B--2---:R-:W-:Y:S01]  /*12140*/  IMAD.MOV.U32 R6, RZ, RZ, R11 ;  /* 0x000000ffff067224 */ /* 0x004fe200078e000b */
[----:B------:R-:W2:Y:S04]  /*12150*/  LDL.LU.64 R48, [R1+0xb0] ;  /* 0x0000b00001307983 */ /* 0x000ea80000300a00 */
[----:B------:R-:W2:Y:S04]  /*12160*/  LDL.LU.64 R8, [R1+0x70] ;  /* 0x0000700001087983 */ /* 0x000ea80000300a00 */
[----:B------:R-:W2:Y:S04]  /*12170*/  LDL.LU.64 R18, [R1+0x3f8] ;  /* 0x0003f80001127983 */ /* 0x000ea80000300a00 */
[----:B------:R-:W2:Y:S04]  /*12180*/  LDL.LU.64 R16, [R1+0x278] ;  /* 0x0002780001107983 */ /* 0x000ea80000300a00 */
[----:B------:R-:W2:Y:S04]  /*12190*/  LDL.LU.64 R34, [R1+0x200] ;  /* 0x0002000001227983 */ /* 0x000ea80000300a00 */
[----:B------:R1:W-:Y:S04]  /*121a0*/  STL [R1+0x40], R6 ;  /* 0x0000400601007387 */ /* 0x0003e80000100800 */
        /* <DEDUP_REMOVED lines=9> */
[----:B---3--:R-:W3:Y:S04]  /*12240*/  LDL.LU.64 R10, [R1+0x298] ;  /* 0x00029800010a7983 */ /* 0x008ee80000300a00 */
[----:B------:R-:W2:Y:S04]  /*12250*/  LDL.LU.64 R44, [R1+0x378] ;  /* 0x00037800012c7983 */ /* 0x000ea80000300a00 */
[----:B------:R-:W2:Y:S04]  /*12260*/  LDL.LU.64 R38, [R1+0xf0] ;  /* 0x0000f00001267983 */ /* 0x000ea80000300a00 */
[----:B------:R-:W2:Y:S04]  /*12270*/  LDL.LU.64 R52, [R1+0x1e8] ;  /* 0x0001e80001347983 */ /* 0x000ea80000300a00 */
[----:B------:R-:W2:Y:S04]  /*12280*/  LDL.LU.64 R50, [R1+0xd0] ;  /* 0x0000d00001327983 */ /* 0x000ea80000300a00 */
[----:B------:R-:W2:Y:S04]  /*12290*/  LDL.LU.64 R32, [R1+0x3d8] ;  /* 0x0003d80001207983 */ /* 0x000ea80000300a00 */
[----:B------:R-:W2:Y:S01]  /*122a0*/  LDL.LU.64 R66, [R1+0x300] ;  /* 0x0003000001427983 */ /* 0x000ea20000300a00 */
[----:B------:R-:W-:-:S02]  /*122b0*/  IMAD.MOV.U32 R201, RZ, RZ, R209 ;  /* 0x000000ffffc97224 */ /* 0x000fc400078e00d1 */
[----:B------:R-:W-:Y:S01]  /*122c0*/  IMAD.MOV.U32 R209, RZ, RZ, R215 ;  /* 0x000000ffffd17224 */ /* 0x000fe200078e00d7 */
[----:B------:R1:W-:Y:S01]  /*122d0*/  STL [R1+0x4c], R24 ;  /* 0x00004c1801007387 */ /* 0x0003e20000100800 */
[----:B------:R-:W-:Y:S02]  /*122e0*/  IMAD.MOV.U32 R215, RZ, RZ, R7 ;  /* 0x000000ffffd77224 */ /* 0x000fe400078e0007 */
[----:B-1----:R-:W-:Y:S02]  /*122f0*/  IMAD.MOV.U32 R6, RZ, RZ, R64 ;  /* 0x000000ffff067224 */ /* 0x002fe400078e0040 */
[----:B------:R-:W-:Y:S02]  /*12300*/  IMAD.MOV.U32 R7, RZ, RZ, R65 ;  /* 0x000000ffff077224 */ /* 0x000fe400078e0041 */
[----:B------:R-:W3:Y:S01]  /*12310*/  LDL.LU.64 R64, [R1+0x88] ;  /* 0x0000880001407983 */ /* 0x000ee20000300a00 */
[----:B------:R-:W-:-:S05]  /*12320*/  IMAD.MOV.U32 R24, RZ, RZ, R25 ;  /* 0x000000ffff187224 */ /* 0x000fca00078e0019 */
[----:B------:R2:W-:Y:S02]  /*12330*/  STL [R1+0x48], R24 ;  /* 0x0000481801007387 */ /* 0x0005e40000100800 */
[----:B--2---:R-:W-:Y:S02]  /*12340*/  IMAD.MOV.U32 R24, RZ, RZ, R67 ;  /* 0x000000ffff187224 */ /* 0x004fe400078e0043 */
[----:B------:R1:W-:Y:S04]  /*12350*/  STL [R1+0x54], R66 ;  /* 0x0000544201007387 */ /* 0x0003e80000100800 */
[----:B------:R-:W-:Y:S01]  /*12360*/  STL [R1+0x50], R24 ;  /* 0x0000501801007387 */ /* 0x000fe20000100800 */
[----:B-1----:R-:W-:Y:S02]  /*12370*/  IMAD.MOV.U32 R66, RZ, RZ, R4 ;  /* 0x000000ffff427224 */ /* 0x002fe400078e0004 */
[----:B------:R-:W-:-:S02]  /*12380*/  IMAD.MOV.U32 R67, RZ, RZ, R5 ;  /* 0x000000ffff437224 */ /* 0x000fc400078e0005 */
[----:B------:R-:W2:Y:S04]  /*12390*/  LDL.LU.64 R4, [R1+0x320] ;  /* 0x0003200001047983 */ /* 0x000ea80000300a00 */
[----:B------:R1:W-:Y:S02]  /*123a0*/  STL [R1+0x5c], R6 ;  /* 0x00005c0601007387 */ /* 0x0003e40000100800 */
[----:B-1----:R-:W-:-:S05]  /*123b0*/  IMAD.MOV.U32 R6, RZ, RZ, R7 ;  /* 0x000000ffff067224 */ /* 0x002fca00078e0007 */
[----:B------:R1:W-:Y:S04]  /*123c0*/  STL [R1+0x58], R6 ;  /* 0x0000580601007387 */ /* 0x0003e80000100800 */
[----:B---3--:R-:W-:Y:S01]  /*123d0*/  STL [R1+0x64], R64 ;  /* 0x0000644001007387 */ /* 0x008fe20000100800 */
[----:B-1----:R-:W-:-:S05]  /*123e0*/  IMAD.MOV.U32 R6, RZ, RZ, R65 ;  /* 0x000000ffff067224 */ /* 0x002fca00078e0041 */
[----:B------:R1:W-:Y:S04]  /*123f0*/  STL [R1+0x60], R6 ;  /* 0x0000600601007387 */ /* 0x0003e80000100800 */
[----:B-1----:R-:W3:Y:S04]  /*12400*/  LDL.LU.64 R6, [R1+0xa8] ;  /* 0x0000a80001067983 */ /* 0x002ee80000300a00 */
[----:B------:R-:W4:Y:S04]  /*12410*/  LDL.LU.64 R64, [R1+0x348] ;  /* 0x0003480001407983 */ /* 0x000f280000300a00 */
[----:B------:R1:W-:Y:S02]  /*12420*/  STL [R1+0x6c], R8 ;  /* 0x00006c0801007387 */ /* 0x0003e40000100800 */
[----:B-1----:R-:W-:-:S02]  /*12430*/  IMAD.MOV.U32 R8, RZ, RZ, R9 ;  /* 0x000000ffff087224 */ /* 0x002fc400078e0009 */
[----:B--2---:R1:W-:Y:S04]  /*12440*/  STL [R1+0x74], R4 ;  /* 0x0000740401007387 */ /* 0x0043e80000100800 */
[----:B------:R-:W-:Y:S01]  /*12450*/  STL [R1+0x68], R8 ;  /* 0x0000680801007387 */ /* 0x000fe20000100800 */
[----:B-1----:R-:W-:-:S05]  /*12460*/  IMAD.MOV.U32 R4, RZ, RZ, R5 ;  /* 0x000000ffff047224 */ /* 0x002fca00078e0005 */
[----:B------:R1:W-:Y:S04]  /*12470*/  STL [R1+0x70], R4 ;  /* 0x0000700401007387 */ /* 0x0003e80000100800 */
[----:B------:R2:W-:Y:S04]  /*12480*/  STL [R1+0x7c], R56 ;  /* 0x00007c3801007387 */ /* 0x0005e80000100800 */
[----:B-1----:R-:W4:Y:S01]  /*12490*/  LDL.LU.64 R4, [R1+0xc8] ;  /* 0x0000c80001047983 */ /* 0x002f220000300a00 */
[----:B------:R-:W-:-:S05]  /*124a0*/  IMAD.MOV.U32 R8, RZ, RZ, R57 ;  /* 0x000000ffff087224 */ /* 0x000fca00078e0039 */
[----:B------:R-:W-:Y:S01]  /*124b0*/  STL [R1+0x78], R8 ;  /* 0x0000780801007387 */ /* 0x000fe20000100800 */
[----:B--2---:R-:W-:Y:S02]  /*124c0*/  IMAD.MOV.U32 R56, RZ, RZ, R46 ;  /* 0x000000ffff387224 */ /* 0x004fe400078e002e */
[----:B------:R-:W-:Y:S02]  /*124d0*/  IMAD.MOV.U32 R57, RZ, RZ, R47 ;  /* 0x000000ffff397224 */ /* 0x000fe400078e002f */
[----:B------:R-:W2:Y:S04]  /*124e0*/  LDL.LU.64 R46, [R1+0x368] ;  /* 0x00036800012e7983 */ /* 0x000ea80000300a00 */
[----:B---3--:R1:W-:Y:S04]  /*124f0*/  STL [R1+0x84], R6 ;  /* 0x0000840601007387 */ /* 0x0083e80000100800 */
[----:B------:R-:W-:Y:S01]  /*12500*/  STL [R1+0x8c], R66 ;  /* 0x00008c4201007387 */ /* 0x000fe20000100800 */
[----:B-1----:R-:W-:-:S05]  /*12510*/  IMAD.MOV.U32 R6, RZ, RZ, R7 ;  /* 0x000000ffff067224 */ /* 0x002fca00078e0007 */
[----:B------:R1:W-:Y:S02]  /*12520*/  STL [R1+0x80], R6 ;  /* 0x0000800601007387 */ /* 0x0003e40000100800 */
[----:B-1----:R-:W-:-:S05]  /*12530*/  IMAD.MOV.U32 R6, RZ, RZ, R67 ;  /* 0x000000ffff067224 */ /* 0x002fca00078e0043 */
[----:B------:R1:W-:Y:S04]  /*12540*/  STL [R1+0x88], R6 ;  /* 0x0000880601007387 */ /* 0x0003e80000100800 */
[----:B----4-:R-:W-:Y:S01]  /*12550*/  STL [R1+0x94], R64 ;  /* 0x0000944001007387 */ /* 0x010fe20000100800 */
[----:B-1----:R-:W-:-:S05]  /*12560*/  IMAD.MOV.U32 R6, RZ, RZ, R65 ;  /* 0x000000ffff067224 */ /* 0x002fca00078e0041 */
[----:B------:R1:W-:Y:S04]  /*12570*/  STL [R1+0x90], R6 ;  /* 0x0000900601007387 */ /* 0x0003e80000100800 */
[----:B------:R3:W-:Y:S01]  /*12580*/  STL [R1+0x9c], R62 ;  /* 0x00009c3e01007387 */ /* 0x0007e20000100800 */
[----:B-1----:R-:W-:-:S05]  /*12590*/  IMAD.MOV.U32 R6, RZ, RZ, R63 ;  /* 0x000000ffff067224 */ /* 0x002fca00078e003f */
[----:B------:R-:W-:Y:S04]  /*125a0*/  STL [R1+0x98], R6 ;  /* 0x0000980601007387 */ /* 0x000fe80000100800 */
[----:B------:R-:W4:Y:S01]  /*125b0*/  LDL.LU.64 R64, [R1+0xe8] ;  /* 0x0000e80001407983 */ /* 0x000f220000300a00 */
[----:B---3--:R-:W-:Y:S02]  /*125c0*/  IMAD.MOV.U32 R62, RZ, RZ, R56 ;  /* 0x000000ffff3e7224 */ /* 0x008fe400078e0038 */
[----:B------:R-:W-:Y:S02]  /*125d0*/  IMAD.MOV.U32 R63, RZ, RZ, R57 ;  /* 0x000000ffff3f7224 */ /* 0x000fe400078e0039 */
[----:B------:R-:W-:Y:S02]  /*125e0*/  IMAD.MOV.U32 R56, RZ, RZ, R54 ;  /* 0x000000ffff387224 */ /* 0x000fe400078e0036 */
[----:B------:R-:W-:Y:S01]  /*125f0*/  IMAD.MOV.U32 R57, RZ, RZ, R55 ;  /* 0x000000ffff397224 */ /* 0x000fe200078e0037 */
[----:B------:R1:W-:Y:S04]  /*12600*/  STL [R1+0xa4], R4 ;  /* 0x0000a40401007387 */ /* 0x0003e80000100800 */
[----:B------:R-:W3:Y:S01]  /*12610*/  LDL.LU.64 R54, [R1+0x388] ;  /* 0x0003880001367983 */ /* 0x000ee20000300a00 */
[----:B-1----:R-:W-:-:S05]  /*12620*/  IMAD.MOV.U32 R4, RZ, RZ, R5 ;  /* 0x000000ffff047224 */ /* 0x002fca00078e0005 */
[----:B------:R1:W-:Y:S04]  /*12630*/  STL [R1+0xa0], R4 ;  /* 0x0000a00401007387 */ /* 0x0003e80000100800 */
[----:B------:R-:W-:Y:S01]  /*12640*/  STL [R1+0xac], R48 ;  /* 0x0000ac3001007387 */ /* 0x000fe20000100800 */
[----:B-1----:R-:W-:-:S05]  /*12650*/  IMAD.MOV.U32 R4, RZ, RZ, R49 ;  /* 0x000000ffff047224 */ /* 0x002fca00078e0031 */
[----:B------:R1:W-:Y:S04]  /*12660*/  STL [R1+0xa8], R4 ;  /* 0x0000a80401007387 */ /* 0x0003e80000100800 */
[----:B--2---:R2:W-:Y:S01]  /*12670*/  STL [R1+0xb4], R46 ;  /* 0x0000b42e01007387 */ /* 0x0045e20000100800 */
[----:B-1----:R-:W-:-:S03]  /*12680*/  IMAD.MOV.U32 R4, RZ, RZ, R47 ;  /* 0x000000ffff047224 */ /* 0x002fc600078e002f */
[----:B------:R-:W-:Y:S04]  /*12690*/  STL [R1+0xbc], R60 ;  /* 0x0000bc3c01007387 */ /* 0x000fe80000100800 */
[----:B------:R1:W-:Y:S04]  /*126a0*/  STL [R1+0xb0], R4 ;  /* 0x0000b00401007387 */ /* 0x0003e80000100800 */
[----:B--2---:R-:W2:Y:S01]  /*126b0*/  LDL.LU.64 R46, [R1+0x268] ;  /* 0x00026800012e7983 */ /* 0x004ea20000300a00 */
[----:B-1----:R-:W-:Y:S01]  /*126c0*/  IMAD.MOV.U32 R4, RZ, RZ, R61 ;  /* 0x000000ffff047224 */ /* 0x002fe200078e003d */
[----:B------:R-:W-:Y:S01]  /*126d0*/  MOV R61, R39 ;  /* 0x00000027003d7202 */ /* 0x000fe20000000f00 */
[----:B------:R-:W-:-:S03]  /*126e0*/  IMAD.MOV.U32 R60, RZ, RZ, R38 ;  /* 0x000000ffff3c7224 */ /* 0x000fc600078e0026 */
[----:B------:R4:W-:Y:S04]  /*126f0*/  STL [R1+0xb8], R4 ;  /* 0x0000b80401007387 */ /* 0x0009e80000100800 */
[----:B------:R-:W2:Y:S01]  /*12700*/  LDL.LU.64 R38, [R1+0x3a8] ;  /* 0x0003a80001267983 */ /* 0x000ea20000300a00 */
[----:B----4-:R-:W-:-:S03]  /*12710*/  IMAD.MOV.U32 R4, RZ, RZ, R65 ;  /* 0x000000ffff047224 */ /* 0x010fc600078e0041 */
[----:B------:R-:W-:Y:S04]  /*12720*/  STL [R1+0xc4], R64 ;  /* 0x0000c44001007387 */ /* 0x000fe80000100800 */
[----:B------:R1:W-:Y:S04]  /*12730*/  STL [R1+0xc0], R4 ;  /* 0x0000c00401007387 */ /* 0x0003e80000100800 */
[----:B------:R4:W-:Y:S01]  /*12740*/  STL [R1+0xcc], R50 ;  /* 0x0000cc3201007387 */ /* 0x0009e20000100800 */
[----:B-1----:R-:W-:-:S05]  /*12750*/  IMAD.MOV.U32 R4, RZ, RZ, R51 ;  /* 0x000000ffff047224 */ /* 0x002fca00078e0033 */
[----:B------:R1:W-:Y:S01]  /*12760*/  STL [R1+0xc8], R4 ;  /* 0x0000c80401007387 */ /* 0x0003e20000100800 */
[----:B----4-:R-:W-:Y:S02]  /*12770*/  IMAD.MOV.U32 R50, RZ, RZ, R36 ;  /* 0x000000ffff327224 */ /* 0x010fe400078e0024 */
[----:B------:R-:W-:Y:S01]  /*12780*/  IMAD.MOV.U32 R51, RZ, RZ, R37 ;  /* 0x000000ffff337224 */ /* 0x000fe200078e0025 */
[----:B---3--:R3:W-:Y:S04]  /*12790*/  STL [R1+0xd4], R54 ;  /* 0x0000d43601007387 */ /* 0x0087e80000100800 */
[----:B------:R-:W4:Y:S01]  /*127a0*/  LDL.LU.64 R36, [R1+0x288] ;  /* 0x0002880001247983 */ /* 0x000f220000300a00 */
[----:B-1----:R-:W-:-:S05]  /*127b0*/  IMAD.MOV.U32 R4, RZ, RZ, R55 ;  /* 0x000000ffff047224 */ /* 0x002fca00078e0037 */
[----:B------:R1:W-:Y:S04]  /*127c0*/  STL [R1+0xd0], R4 ;  /* 0x0000d00401007387 */ /* 0x0003e80000100800 */
[----:B------:R-:W-:Y:S04]  /*127d0*/  STL [R1+0xdc], R62 ;  /* 0x0000dc3e01007387 */ /* 0x000fe80000100800 */
[----:B---3--:R-:W3:Y:S01]  /*127e0*/  LDL.LU.64 R54, [R1+0x3c8] ;  /* 0x0003c80001367983 */ /* 0x008ee20000300a00 */
[----:B-1----:R-:W-:-:S03]  /*127f0*/  IMAD.MOV.U32 R4, RZ, RZ, R63 ;  /* 0x000000ffff047224 */ /* 0x002fc600078e003f */
[----:B--2---:R-:W-:Y:S04]  /*12800*/  STL [R1+0xe4], R46 ;  /* 0x0000e42e01007387 */ /* 0x004fe80000100800 */
[----:B------:R1:W-:Y:S02]  /*12810*/  STL [R1+0xd8], R4 ;  /* 0x0000d80401007387 */ /* 0x0003e40000100800 */
[----:B-1----:R-:W-:Y:S02]  /*12820*/  IMAD.MOV.U32 R4, RZ, RZ, R47 ;  /* 0x000000ffff047224 */ /* 0x002fe400078e002f */
[----:B------:R-:W-:Y:S02]  /*12830*/  IMAD.MOV.U32 R46, RZ, RZ, R44 ;  /* 0x000000ffff2e7224 */ /* 0x000fe400078e002c */
[----:B------:R-:W-:Y:S01]  /*12840*/  IMAD.MOV.U32 R47, RZ, RZ, R45 ;  /* 0x000000ffff2f7224 */ /* 0x000fe200078e002d */
[----:B------:R1:W-:Y:S04]  /*12850*/  STL [R1+0xe0], R4 ;  /* 0x0000e00401007387 */ /* 0x0003e80000100800 */
[----:B------:R-:W-:Y:S04]  /*12860*/  STL [R1+0xec], R60 ;  /* 0x0000ec3c01007387 */ /* 0x000fe80000100800 */
[----:B------:R-:W2:Y:S01]  /*12870*/  LDL.LU.64 R44, [R1+0x2a8] ;  /* 0x0002a800012c7983 */ /* 0x000ea20000300a00 */
[----:B-1----:R-:W-:-:S05]  /*12880*/  IMAD.MOV.U32 R4, RZ, RZ, R61 ;  /* 0x000000ffff047224 */ /* 0x002fca00078e003d */
[----:B------:R1:W-:Y:S04]  /*12890*/  STL [R1+0xe8], R4 ;  /* 0x0000e80401007387 */ /* 0x0003e80000100800 */
[----:B------:R1:W-:Y:S02]  /*128a0*/  STL [R1+0xf4], R38 ;  /* 0x0000f42601007387 */ /* 0x0003e40000100800 */
[----:B-1----:R-:W-:Y:S02]  /*128b0*/  IMAD.MOV.U32 R4, RZ, RZ, R39 ;  /* 0x000000ffff047224 */ /* 0x002fe400078e0027 */
[----:B------:R-:W2:Y:S04]  /*128c0*/  LDL.LU.64 R38, [R1+0x3e8] ;  /* 0x0003e80001267983 */ /* 0x000ea80000300a00 */
[----:B------:R1:W-:Y:S04]  /*128d0*/  STL [R1+0xf0], R4 ;  /* 0x0000f00401007387 */ /* 0x0003e80000100800 */
[----:B------:R-:W-:Y:S01]  /*128e0*/  STL [R1+0xfc], R56 ;  /* 0x0000fc3801007387 */ /* 0x000fe20000100800 */
[----:B-1----:R-:W-:-:S05]  /*128f0*/  IMAD.MOV.U32 R4, RZ, RZ, R57 ;  /* 0x000000ffff047224 */ /* 0x002fca00078e0039 */
[----:B------:R4:W-:Y:S02]  /*12900*/  STL [R1+0xf8], R4 ;  /* 0x0000f80401007387 */ /* 0x0009e40000100800 */
[----:B----4-:R-:W-:Y:S02]  /*12910*/  IMAD.MOV.U32 R4, RZ, RZ, R37 ;  /* 0x000000ffff047224 */ /* 0x010fe400078e0025 */
[----:B------:R1:W-:Y:S04]  /*12920*/  STL [R1+0x104], R36 ;  /* 0x0001042401007387 */ /* 0x0003e80000100800 */
[----:B------:R4:W-:Y:S04]  /*12930*/  STL [R1+0x100], R4 ;  /* 0x0001000401007387 */ /* 0x0009e80000100800 */
[----:B-1----:R-:W2:Y:S01]  /*12940*/  LDL.LU.64 R36, [R1+0x2c8] ;  /* 0x0002c80001247983 */ /* 0x002ea20000300a00 */
[----:B----4-:R-:W-:-:S03]  /*12950*/  IMAD.MOV.U32 R4, RZ, RZ, R29 ;  /* 0x000000ffff047224 */ /* 0x010fc600078e001d */
[----:B------:R1:W-:Y:S04]  /*12960*/  STL [R1+0x10c], R28 ;  /* 0x00010c1c01007387 */ /* 0x0003e80000100800 */
[----:B------:R4:W-:Y:S04]  /*12970*/  STL [R1+0x108], R4 ;  /* 0x0001080401007387 */ /* 0x0009e80000100800 */
[----:B---3--:R-:W-:Y:S04]  /*12980*/  STL [R1+0x114], R54 ;  /* 0x0001143601007387 */ /* 0x008fe80000100800 */
[----:B-1----:R-:W3:Y:S01]  /*12990*/  LDL.LU.64 R28, [R1+0x408] ;  /* 0x00040800011c7983 */ /* 0x002ee20000300a00 */
[----:B----4-:R-:W-:-:S03]  /*129a0*/  IMAD.MOV.U32 R4, RZ, RZ, R55 ;  /* 0x000000ffff047224 */ /* 0x010fc600078e0037 */
[----:B------:R-:W-:Y:S04]  /*129b0*/  STL [R1+0x11c], R22 ;  /* 0x00011c1601007387 */ /* 0x000fe80000100800 */
[----:B------:R1:W-:Y:S02]  /*129c0*/  STL [R1+0x110], R4 ;  /* 0x0001100401007387 */ /* 0x0003e40000100800 */
[----:B-1----:R-:W-:Y:S02]  /*129d0*/  IMAD.MOV.U32 R4, RZ, RZ, R23 ;  /* 0x000000ffff047224 */ /* 0x002fe400078e0017 */
[----:B------:R-:W4:Y:S04]  /*129e0*/  LDL.LU.64 R22, [R1+0x2e8] ;  /* 0x0002e80001167983 */ /* 0x000f280000300a00 */
[----:B------:R2:W-:Y:S02]  /*129f0*/  STL [R1+0x118], R4 ;  /* 0x0001180401007387 */ /* 0x0005e40000100800 */
[----:B--2---:R-:W-:-:S02]  /*12a00*/  IMAD.MOV.U32 R4, RZ, RZ, R45 ;  /* 0x000000ffff047224 */ /* 0x004fc400078e002d */
[----:B------:R1:W-:Y:S04]  /*12a10*/  STL [R1+0x124], R44 ;  /* 0x0001242c01007387 */ /* 0x0003e80000100800 */
[----:B------:R2:W-:Y:S04]  /*12a20*/  STL [R1+0x120], R4 ;  /* 0x0001200401007387 */ /* 0x0005e80000100800 */
[----:B------:R-:W-:Y:S01]  /*12a30*/  STL [R1+0x12c], R52 ;  /* 0x00012c3401007387 */ /* 0x000fe20000100800 */
[----:B-1----:R-:W-:Y:S02]  /*12a40*/  IMAD.MOV.U32 R44, RZ, RZ, R30 ;  /* 0x000000ffff2c7224 */ /* 0x002fe400078e001e */
[----:B------:R-:W-:-:S02]  /*12a50*/  IMAD.MOV.U32 R45, RZ, RZ, R31 ;  /* 0x000000ffff2d7224 */ /* 0x000fc400078e001f */
[----:B------:R-:W4:Y:S01]  /*12a60*/  LDL.LU.64 R30, [R1+0x428] ;  /* 0x00042800011e7983 */ /* 0x000f220000300a00 */
[----:B--2---:R-:W-:-:S05]  /*12a70*/  IMAD.MOV.U32 R4, RZ, RZ, R53 ;  /* 0x000000ffff047224 */ /* 0x004fca00078e0035 */
[----:B------:R1:W-:Y:S04]  /*12a80*/  STL [R1+0x128], R4 ;  /* 0x0001280401007387 */ /* 0x0003e80000100800 */
[----:B------:R2:W-:Y:S01]  /*12a90*/  STL [R1+0x134], R38 ;  /* 0x0001342601007387 */ /* 0x0005e20000100800 */
[----:B-1----:R-:W-:-:S03]  /*12aa0*/  IMAD.MOV.U32 R4, RZ, RZ, R39 ;  /* 0x000000ffff047224 */ /* 0x002fc600078e0027 */
[----:B------:R-:W-:Y:S04]  /*12ab0*/  STL [R1+0x13c], R50 ;  /* 0x00013c3201007387 */ /* 0x000fe80000100800 */
[----:B------:R1:W-:Y:S04]  /*12ac0*/  STL [R1+0x130], R4 ;  /* 0x0001300401007387 */ /* 0x0003e80000100800 */
[----:B--2---:R-:W2:Y:S01]  /*12ad0*/  LDL.LU.64 R38, [R1+0x308] ;  /* 0x0003080001267983 */ /* 0x004ea20000300a00 */
[----:B-1----:R-:W-:-:S05]  /*12ae0*/  IMAD.MOV.U32 R4, RZ, RZ, R51 ;  /* 0x000000ffff047224 */ /* 0x002fca00078e0033 */
[----:B------:R1:W-:Y:S04]  /*12af0*/  STL [R1+0x138], R4 ;  /* 0x0001380401007387 */ /* 0x0003e80000100800 */
[----:B------:R1:W-:Y:S02]  /*12b00*/  STL [R1+0x144], R36 ;  /* 0x0001442401007387 */ /* 0x0003e40000100800 */
[----:B-1----:R-:W-:Y:S02]  /*12b10*/  IMAD.MOV.U32 R4, RZ, RZ, R37 ;  /* 0x000000ffff047224 */ /* 0x002fe400078e0025 */
[----:B------:R-:W2:Y:S04]  /*12b20*/  LDL.LU.64 R36, [R1+0x440] ;  /* 0x0004400001247983 */ /* 0x000ea80000300a00 */
[----:B------:R1:W-:Y:S04]  /*12b30*/  STL [R1+0x140], R4 ;  /* 0x0001400401007387 */ /* 0x0003e80000100800 */
[----:B------:R3:W-:Y:S01]  /*12b40*/  STL [R1+0x14c], R34 ;  /* 0x00014c2201007387 */ /* 0x0007e20000100800 */
[----:B-1----:R-:W-:-:S03]  /*12b50*/  IMAD.MOV.U32 R4, RZ, RZ, R35 ;  /* 0x000000ffff047224 */ /* 0x002fc600078e0023 */
[----:B---3--:R-:W-:Y:S04]  /*12b60*/  STL [R1+0x154], R28 ;  /* 0x0001541c01007387 */ /* 0x008fe80000100800 */
[----:B------:R1:W-:Y:S04]  /*12b70*/  STL [R1+0x148], R4 ;  /* 0x0001480401007387 */ /* 0x0003e80000100800 */
[----:B------:R-:W3:Y:S01]  /*12b80*/  LDL.LU.64 R34, [R1+0x328] ;  /* 0x0003280001227983 */ /* 0x000ee20000300a00 */
[----:B-1----:R-:W-:Y:S02]  /*12b90*/  IMAD.MOV.U32 R4, RZ, RZ, R29 ;  /* 0x000000ffff047224 */ /* 0x002fe400078e001d */
[----:B------:R-:W-:-:S02]  /*12ba0*/  IMAD.MOV.U32 R28, RZ, RZ, R26 ;  /* 0x000000ffff1c7224 */ /* 0x000fc400078e001a */
[----:B------:R-:W-:Y:S01]  /*12bb0*/  IMAD.MOV.U32 R29, RZ, RZ, R27 ;  /* 0x000000ffff1d7224 */ /* 0x000fe200078e001b */
[----:B------:R1:W-:Y:S04]  /*12bc0*/  STL [R1+0x150], R4 ;  /* 0x0001500401007387 */ /* 0x0003e80000100800 */
[----:B------:R-:W-:Y:S04]  /*12bd0*/  STL [R1+0x15c], R46 ;  /* 0x00015c2e01007387 */ /* 0x000fe80000100800 */
[----:B------:R-:W3:Y:S01]  /*12be0*/  LDL.LU.64 R26, [R1+0x458] ;  /* 0x00045800011a7983 */ /* 0x000ee20000300a00 */
[----:B-1----:R-:W-:-:S03]  /*12bf0*/  MOV R4, R47 ;  /* 0x0000002f00047202 */ /* 0x002fc60000000f00 */
[----:B----4-:R-:W-:Y:S04]  /*12c00*/  STL [R1+0x164], R22 ;  /* 0x0001641601007387 */ /* 0x010fe80000100800 */
[----:B------:R1:W-:Y:S04]  /*12c10*/  STL [R1+0x158], R4 ;  /* 0x0001580401007387 */ /* 0x0003e80000100800 */
[----:B------:R-:W-:Y:S01]  /*12c20*/  STL [R1+0x16c], R44 ;  /* 0x00016c2c01007387 */ /* 0x000fe20000100800 */
[----:B-1----:R-:W-:-:S05]  /*12c30*/  IMAD.MOV.U32 R4, RZ, RZ, R23 ;  /* 0x000000ffff047224 */ /* 0x002fca00078e0017 */
[----:B------:R1:W-:Y:S04]  /*12c40*/  STL [R1+0x160], R4 ;  /* 0x0001600401007387 */ /* 0x0003e80000100800 */
[----:B------:R-:W4:Y:S01]  /*12c50*/  LDL.LU.64 R22, [R1+0x350] ;  /* 0x0003500001167983 */ /* 0x000f220000300a00 */
[----:B-1----:R-:W-:-:S03]  /*12c60*/  IMAD.MOV.U32 R4, RZ, RZ, R45 ;  /* 0x000000ffff047224 */ /* 0x002fc600078e002d */
[----:B------:R-:W-:Y:S04]  /*12c70*/  STL [R1+0x174], R30 ;  /* 0x0001741e01007387 */ /* 0x000fe80000100800 */
[----:B------:R1:W-:Y:S04]  /*12c80*/  STL [R1+0x168], R4 ;  /* 0x0001680401007387 */ /* 0x0003e80000100800 */
[----:B------:R-:W-:Y:S01]  /*12c90*/  STL [R1+0x17c], R42 ;  /* 0x00017c2a01007387 */ /* 0x000fe20000100800 */
[----:B-1----:R-:W-:-:S05]  /*12ca0*/  IMAD.MOV.U32 R4, RZ, RZ, R31 ;  /* 0x000000ffff047224 */ /* 0x002fca00078e001f */
[----:B------:R1:W-:Y:S04]  /*12cb0*/  STL [R1+0x170], R4 ;  /* 0x0001700401007387 */ /* 0x0003e80000100800 */
[----:B------:R-:W4:Y:S01]  /*12cc0*/  LDL.LU.64 R30, [R1+0x470] ;  /* 0x00047000011e7983 */ /* 0x000f220000300a00 */
[----:B-1----:R-:W-:-:S03]  /*12cd0*/  IMAD.MOV.U32 R4, RZ, RZ, R43 ;  /* 0x000000ffff047224 */ /* 0x002fc600078e002b */
[----:B--2---:R-:W-:Y:S04]  /*12ce0*/  STL [R1+0x184], R38 ;  /* 0x0001842601007387 */ /* 0x004fe80000100800 */
[----:B------:R1:W-:Y:S02]  /*12cf0*/  STL [R1+0x178], R4 ;  /* 0x0001780401007387 */ /* 0x0003e40000100800 */
[----:B-1----:R-:W-:-:S05]  /*12d00*/  IMAD.MOV.U32 R4, RZ, RZ, R39 ;  /* 0x000000ffff047224 */ /* 0x002fca00078e0027 */
[----:B------:R1:W-:Y:S04]  /*12d10*/  STL [R1+0x180], R4 ;  /* 0x0001800401007387 */ /* 0x0003e80000100800 */
[----:B------:R2:W-:Y:S01]  /*12d20*/  STL [R1+0x18c], R16 ;  /* 0x00018c1001007387 */ /* 0x0005e20000100800 */
[----:B-1----:R-:W-:-:S03]  /*12d30*/  IMAD.MOV.U32 R4, RZ, RZ, R17 ;  /* 0x000000ffff047224 */ /* 0x002fc600078e0011 */
[----:B--2---:R-:W2:Y:S04]  /*12d40*/  LDL.LU.64 R16, [R1+0x370] ;  /* 0x0003700001107983 */ /* 0x004ea80000300a00 */
[----:B------:R1:W-:Y:S02]  /*12d50*/  STL [R1+0x188], R4 ;  /* 0x0001880401007387 */ /* 0x0003e40000100800 */
[----:B-1----:R-:W-:Y:S02]  /*12d60*/  IMAD.MOV.U32 R4, RZ, RZ, R37 ;  /* 0x000000ffff047224 */ /* 0x002fe400078e0025 */
[----:B------:R-:W-:Y:S04]  /*12d70*/  STL [R1+0x194], R36 ;  /* 0x0001942401007387 */ /* 0x000fe80000100800 */
[----:B------:R1:W-:Y:S04]  /*12d80*/  STL [R1+0x190], R4 ;  /* 0x0001900401007387 */ /* 0x0003e80000100800 */
[----:B------:R1:W-:Y:S02]  /*12d90*/  STL [R1+0x19c], R12 ;  /* 0x00019c0c01007387 */ /* 0x0003e40000100800 */
[----:B-1----:R-:W-:-:S02]  /*12da0*/  IMAD.MOV.U32 R4, RZ, RZ, R13 ;  /* 0x000000ffff047224 */ /* 0x002fc400078e000d */
[----:B------:R-:W2:Y:S04]  /*12db0*/  LDL.LU.64 R12, [R1+0x488] ;  /* 0x00048800010c7983 */ /* 0x000ea80000300a00 */
[----:B------:R1:W-:Y:S04]  /*12dc0*/  STL [R1+0x198], R4 ;  /* 0x0001980401007387 */ /* 0x0003e80000100800 */
[----:B---3--:R-:W-:Y:S01]  /*12dd0*/  STL [R1+0x1a4], R34 ;  /* 0x0001a42201007387 */ /* 0x008fe20000100800 */
[----:B-1----:R-:W-:-:S05]  /*12de0*/  IMAD.MOV.U32 R4, RZ, RZ, R35 ;  /* 0x000000ffff047224 */ /* 0x002fca00078e0023 */
[----:B------:R1:W-:Y:S04]  /*12df0*/  STL [R1+0x1a0], R4 ;  /* 0x0001a00401007387 */ /* 0x0003e80000100800 */
[----:B------:R3:W-:Y:S01]  /*12e00*/  STL [R1+0x1ac], R10 ;  /* 0x0001ac0a01007387 */ /* 0x0007e20000100800 */
[----:B-1----:R-:W-:-:S03]  /*12e10*/  IMAD.MOV.U32 R4, RZ, RZ, R11 ;  /* 0x000000ffff047224 */ /* 0x002fc600078e000b */
[----:B------:R-:W-:Y:S04]  /*12e20*/  STL [R1+0x1b4], R26 ;  /* 0x0001b41a01007387 */ /* 0x000fe80000100800 */
[----:B------:R1:W-:Y:S04]  /*12e30*/  STL [R1+0x1a8], R4 ;  /* 0x0001a80401007387 */ /* 0x0003e80000100800 */
[----:B---3--:R-:W3:Y:S01]  /*12e40*/  LDL.LU.64 R10, [R1+0x390] ;  /* 0x00039000010a7983 */ /* 0x008ee20000300a00 */
[----:B-1----:R-:W-:-:S03]  /*12e50*/  IMAD.MOV.U32 R4, RZ, RZ, R27 ;  /* 0x000000ffff047224 */ /* 0x002fc600078e001b */
[----:B------:R-:W-:Y:S04]  /*12e60*/  STL [R1+0x1bc], R32 ;  /* 0x0001bc2001007387 */ /* 0x000fe80000100800 */
[----:B------:R1:W-:Y:S04]  /*12e70*/  STL [R1+0x1b0], R4 ;  /* 0x0001b00401007387 */ /* 0x0003e80000100800 */
[----:B------:R-:W3:Y:S01]  /*12e80*/  LDL.LU.64 R26, [R1+0x2f8] ;  /* 0x0002f800011a7983 */ /* 0x000ee20000300a00 */
[----:B-1----:R-:W-:-:S03]  /*12e90*/  IMAD.MOV.U32 R4, RZ, RZ, R33 ;  /* 0x000000ffff047224 */ /* 0x002fc600078e0021 */
[----:B----4-:R-:W-:Y:S04]  /*12ea0*/  STL [R1+0x1c4], R22 ;  /* 0x0001c41601007387 */ /* 0x010fe80000100800 */
[----:B------:R1:W-:Y:S04]  /*12eb0*/  STL [R1+0x1b8], R4 ;  /* 0x0001b80401007387 */ /* 0x0003e80000100800 */
[----:B------:R-:W4:Y:S01]  /*12ec0*/  LDL.LU.64 R36, [R1+0x4a0] ;  /* 0x0004a00001247983 */ /* 0x000f220000300a00 */
[----:B-1----:R-:W-:-:S03]  /*12ed0*/  IMAD.MOV.U32 R4, RZ, RZ, R23 ;  /* 0x000000ffff047224 */ /* 0x002fc600078e0017 */
[----:B------:R-:W-:Y:S04]  /*12ee0*/  STL [R1+0x1cc], R20 ;  /* 0x0001cc1401007387 */ /* 0x000fe80000100800 */
[----:B------:R1:W-:Y:S04]  /*12ef0*/  STL [R1+0x1c0], R4 ;  /* 0x0001c00401007387 */ /* 0x0003e80000100800 */
[----:B------:R-:W4:Y:S01]  /*12f00*/  LDL.LU.64 R22, [R1+0x438] ;  /* 0x0004380001167983 */ /* 0x000f220000300a00 */
[----:B-1----:R-:W-:-:S03]  /*12f10*/  IMAD.MOV.U32 R4, RZ, RZ, R21 ;  /* 0x000000ffff047224 */ /* 0x002fc600078e0015 */
[----:B------:R-:W-:Y:S04]  /*12f20*/  STL [R1+0x1d4], R30 ;  /* 0x0001d41e01007387 */ /* 0x000fe80000100800 */
[----:B------:R1:W-:Y:S04]  /*12f30*/  STL [R1+0x1c8], R4 ;  /* 0x0001c80401007387 */ /* 0x0003e80000100800 */
[----:B------:R-:W4:Y:S04]  /*12f40*/  LDL.LU.64 R20, [R1+0x3b0] ;  /* 0x0003b00001147983 */ /* 0x000f280000300a00 */
[----:B------:R-:W4:Y:S01]  /*12f50*/  LDL.LU.64 R34, [R1+0x318] ;  /* 0x0003180001227983 */ /* 0x000f220000300a00 */
[----:B-1----:R-:W-:-:S05]  /*12f60*/  IMAD.MOV.U32 R4, RZ, RZ, R31 ;  /* 0x000000ffff047224 */ /* 0x002fca00078e001f */
[----:B------:R1:W-:Y:S04]  /*12f70*/  STL [R1+0x1d0], R4 ;  /* 0x0001d00401007387 */ /* 0x0003e80000100800 */
[----:B------:R1:W-:Y:S02]  /*12f80*/  STL [R1+0x1dc], R18 ;  /* 0x0001dc1201007387 */ /* 0x0003e40000100800 */
[----:B-1----:R-:W-:Y:S02]  /*12f90*/  IMAD.MOV.U32 R4, RZ, RZ, R19 ;  /* 0x000000ffff047224 */ /* 0x002fe400078e0013 */
[----:B------:R-:W4:Y:S04]  /*12fa0*/  LDL.LU.64 R18, [R1+0x4b0] ;  /* 0x0004b00001127983 */ /* 0x000f280000300a00 */
[----:B------:R1:W-:Y:S04]  /*12fb0*/  STL [R1+0x1d8], R4 ;  /* 0x0001d80401007387 */ /* 0x0003e80000100800 */
[----:B--2---:R2:W-:Y:S01]  /*12fc0*/  STL [R1+0x1e4], R16 ;  /* 0x0001e41001007387 */ /* 0x0045e20000100800 */
[----:B-1----:R-:W-:-:S03]  /*12fd0*/  IMAD.MOV.U32 R4, RZ, RZ, R17 ;  /* 0x000000ffff047224 */ /* 0x002fc600078e0011 */
[----:B--2---:R-:W2:Y:S04]  /*12fe0*/  LDL.LU.64 R16, [R1+0x450] ;  /* 0x0004500001107983 */ /* 0x004ea80000300a00 */
[----:B------:R1:W-:Y:S04]  /*12ff0*/  STL [R1+0x1e0], R4 ;  /* 0x0001e00401007387 */ /* 0x0003e80000100800 */
[----:B------:R1:W-:Y:S04]  /*13000*/  STL [R1+0x1ec], R14 ;  /* 0x0001ec0e01007387 */ /* 0x0003e80000100800 */
[----:B------:R-:W2:Y:S01]  /*13010*/  LDL.LU.64 R32, [R1+0x3d0] ;  /* 0x0003d00001207983 */ /* 0x000ea20000300a00 */
[----:B-1----:R-:W-:-:S03]  /*13020*/  IMAD.MOV.U32 R4, RZ, RZ, R15 ;  /* 0x000000ffff047224 */ /* 0x002fc600078e000f */
[----:B------:R-:W-:Y:S04]  /*13030*/  STL [R1+0x1f4], R12 ;  /* 0x0001f40c01007387 */ /* 0x000fe80000100800 */
[----:B------:R1:W-:Y:S04]  /*13040*/  STL [R1+0x1e8], R4 ;  /* 0x0001e80401007387 */ /* 0x0003e80000100800 */
[----:B------:R-:W2:Y:S01]  /*13050*/  LDL.LU.64 R14, [R1+0x340] ;  /* 0x00034000010e7983 */ /* 0x000ea20000300a00 */
[----:B-1----:R-:W-:-:S03]  /*13060*/  IMAD.MOV.U32 R4, RZ, RZ, R13 ;  /* 0x000000ffff047224 */ /* 0x002fc600078e000d */
[----:B------:R-:W-:Y:S04]  /*13070*/  STL [R1+0x1fc], R28 ;  /* 0x0001fc1c01007387 */ /* 0x000fe80000100800 */
[----:B------:R1:W-:Y:S04]  /*13080*/  STL [R1+0x1f0], R4 ;  /* 0x0001f00401007387 */ /* 0x0003e80000100800 */
[----:B------:R-:W2:Y:S04]  /*13090*/  LDL.LU.64 R12, [R1+0x4c0] ;  /* 0x0004c000010c7983 */ /* 0x000ea80000300a00 */
[----:B------:R-:W2:Y:S01]  /*130a0*/  LDL.LU.64 R30, [R1+0x468] ;  /* 0x00046800011e7983 */ /* 0x000ea20000300a00 */
[----:B-1----:R-:W-:-:S05]  /*130b0*/  IMAD.MOV.U32 R4, RZ, RZ, R29 ;  /* 0x000000ffff047224 */ /* 0x002fca00078e001d */
[----:B------:R1:W-:Y:S04]  /*130c0*/  STL [R1+0x1f8], R4 ;  /* 0x0001f80401007387 */ /* 0x0003e80000100800 */
[----:B---3--:R3:W-:Y:S01]  /*130d0*/  STL [R1+0x204], R10 ;  /* 0x0002040a01007387 */ /* 0x0087e20000100800 */
[----:B-1----:R-:W-:-:S03]  /*130e0*/  IMAD.MOV.U32 R4, RZ, RZ, R11 ;  /* 0x000000ffff047224 */ /* 0x002fc600078e000b */
[----:B---3--:R-:W3:Y:S04]  /*130f0*/  LDL.LU.64 R10, [R1+0x3f0] ;  /* 0x0003f000010a7983 */ /* 0x008ee80000300a00 */
[----:B------:R1:W-:Y:S04]  /*13100*/  STL [R1+0x200], R4 ;  /* 0x0002000401007387 */ /* 0x0003e80000100800 */
[----:B------:R4:W-:Y:S04]  /*13110*/  STL [R1+0x20c], R26 ;  /* 0x00020c1a01007387 */ /* 0x0009e80000100800 */
[----:B------:R-:W3:Y:S01]  /*13120*/  LDL.LU.64 R28, [R1+0x360] ;  /* 0x00036000011c7983 */ /* 0x000ee20000300a00 */
[----:B-1----:R-:W-:-:S05]  /*13130*/  IMAD.MOV.U32 R4, RZ, RZ, R27 ;  /* 0x000000ffff047224 */ /* 0x002fca00078e001b */
[----:B------:R1:W-:Y:S04]  /*13140*/  STL [R1+0x208], R4 ;  /* 0x0002080401007387 */ /* 0x0003e80000100800 */
[----:B----4-:R-:W-:Y:S04]  /*13150*/  STL [R1+0x214], R36 ;  /* 0x0002142401007387 */ /* 0x010fe80000100800 */
[----:B------:R-:W4:Y:S01]  /*13160*/  LDL.LU.64 R26, [R1+0x4d0] ;  /* 0x0004d000011a7983 */ /* 0x000f220000300a00 */
[----:B-1----:R-:W-:-:S03]  /*13170*/  IMAD.MOV.U32 R4, RZ, RZ, R37 ;  /* 0x000000ffff047224 */ /* 0x002fc600078e0025 */
[----:B------:R-:W-:Y:S04]  /*13180*/  STL [R1+0x21c], R22 ;  /* 0x00021c1601007387 */ /* 0x000fe80000100800 */
[----:B------:R1:W-:Y:S02]  /*13190*/  STL [R1+0x210], R4 ;  /* 0x0002100401007387 */ /* 0x0003e40000100800 */
[----:B-1----:R-:W-:Y:S02]  /*131a0*/  IMAD.MOV.U32 R4, RZ, RZ, R23 ;  /* 0x000000ffff047224 */ /* 0x002fe400078e0017 */
[----:B------:R-:W4:Y:S04]  /*131b0*/  LDL.LU.64 R22, [R1+0x480] ;  /* 0x0004800001167983 */ /* 0x000f280000300a00 */
[----:B------:R1:W-:Y:S04]  /*131c0*/  STL [R1+0x218], R4 ;  /* 0x0002180401007387 */ /* 0x0003e80000100800 */
[----:B------:R1:W-:Y:S02]  /*131d0*/  STL [R1+0x224], R20 ;  /* 0x0002241401007387 */ /* 0x0003e40000100800 */
[----:B-1----:R-:W-:-:S02]  /*131e0*/  IMAD.MOV.U32 R4, RZ, RZ, R21 ;  /* 0x000000ffff047224 */ /* 0x002fc400078e0015 */
[----:B------:R-:W-:Y:S04]  /*131f0*/  STL [R1+0x22c], R34 ;  /* 0x00022c2201007387 */ /* 0x000fe80000100800 */
[----:B------:R1:W-:Y:S04]  /*13200*/  STL [R1+0x220], R4 ;  /* 0x0002200401007387 */ /* 0x0003e80000100800 */
[----:B------:R-:W4:Y:S01]  /*13210*/  LDL.LU.64 R20, [R1+0x410] ;  /* 0x0004100001147983 */ /* 0x000f220000300a00 */
[----:B-1----:R-:W-:-:S03]  /*13220*/  IMAD.MOV.U32 R4, RZ, RZ, R35 ;  /* 0x000000ffff047224 */ /* 0x002fc600078e0023 */
[----:B------:R-:W-:Y:S04]  /*13230*/  STL [R1+0x234], R18 ;  /* 0x0002341201007387 */ /* 0x000fe80000100800 */
[----:B------:R1:W-:Y:S02]  /*13240*/  STL [R1+0x228], R4 ;  /* 0x0002280401007387 */ /* 0x0003e40000100800 */
[----:B-1----:R-:W-:Y:S02]  /*13250*/  IMAD.MOV.U32 R4, RZ, RZ, R19 ;  /* 0x000000ffff047224 */ /* 0x002fe400078e0013 */
[----:B------:R-:W4:Y:S04]  /*13260*/  LDL.LU.64 R18, [R1+0x380] ;  /* 0x0003800001127983 */ /* 0x000f280000300a00 */
[----:B------:R1:W-:Y:S04]  /*13270*/  STL [R1+0x230], R4 ;  /* 0x0002300401007387 */ /* 0x0003e80000100800 */
[----:B--2---:R2:W-:Y:S01]  /*13280*/  STL [R1+0x23c], R16 ;  /* 0x00023c1001007387 */ /* 0x0045e20000100800 */
[----:B-1----:R-:W-:-:S03]  /*13290*/  MOV R4, R17 ;  /* 0x0000001100047202 */ /* 0x002fc60000000f00 */
[----:B------:R-:W-:Y:S04]  /*132a0*/  STL [R1+0x244], R32 ;  /* 0x0002442001007387 */ /* 0x000fe80000100800 */
[----:B------:R1:W-:Y:S04]  /*132b0*/  STL [R1+0x238], R4 ;  /* 0x0002380401007387 */ /* 0x0003e80000100800 */
[----:B--2---:R-:W2:Y:S01]  /*132c0*/  LDL.LU.64 R16, [R1+0x4e0] ;  /* 0x0004e00001107983 */ /* 0x004ea20000300a00 */
[----:B-1----:R-:W-:-:S03]  /*132d0*/  IMAD.MOV.U32 R4, RZ, RZ, R33 ;  /* 0x000000ffff047224 */ /* 0x002fc600078e0021 */
[----:B------:R-:W-:Y:S04]  /*132e0*/  STL [R1+0x24c], R14 ;  /* 0x00024c0e01007387 */ /* 0x000fe80000100800 */
[----:B------:R1:W-:Y:S02]  /*132f0*/  STL [R1+0x240], R4 ;  /* 0x0002400401007387 */ /* 0x0003e40000100800 */
[----:B-1----:R-:W-:Y:S02]  /*13300*/  IMAD.MOV.U32 R4, RZ, RZ, R15 ;  /* 0x000000ffff047224 */ /* 0x002fe400078e000f */
[----:B------:R-:W2:Y:S04]  /*13310*/  LDL.LU.64 R14, [R1+0x498] ;  /* 0x00049800010e7983 */ /* 0x000ea80000300a00 */
[----:B------:R1:W-:Y:S04]  /*13320*/  STL [R1+0x248], R4 ;  /* 0x0002480401007387 */ /* 0x0003e80000100800 */
[----:B------:R1:W-:Y:S02]  /*13330*/  STL [R1+0x254], R12 ;  /* 0x0002540c01007387 */ /* 0x0003e40000100800 */
[----:B-1----:R-:W-:-:S02]  /*13340*/  IMAD.MOV.U32 R4, RZ, RZ, R13 ;  /* 0x000000ffff047224 */ /* 0x002fc400078e000d */
[----:B------:R-:W-:Y:S04]  /*13350*/  STL [R1+0x25c], R30 ;  /* 0x00025c1e01007387 */ /* 0x000fe80000100800 */
[----:B------:R1:W-:Y:S04]  /*13360*/  STL [R1+0x250], R4 ;  /* 0x0002500401007387 */ /* 0x0003e80000100800 */
[----:B------:R-:W2:Y:S01]  /*13370*/  LDL.LU.64 R12, [R1+0x430] ;  /* 0x00043000010c7983 */ /* 0x000ea20000300a00 */
[----:B-1----:R-:W-:-:S03]  /*13380*/  IMAD.MOV.U32 R4, RZ, RZ, R31 ;  /* 0x000000ffff047224 */ /* 0x002fc600078e001f */
[----:B---3--:R-:W-:Y:S04]  /*13390*/  STL [R1+0x264], R10 ;  /* 0x0002640a01007387 */ /* 0x008fe80000100800 */
[----:B------:R1:W-:Y:S02]  /*133a0*/  STL [R1+0x258], R4 ;  /* 0x0002580401007387 */ /* 0x0003e40000100800 */
[----:B-1----:R-:W-:Y:S02]  /*133b0*/  IMAD.MOV.U32 R4, RZ, RZ, R11 ;  /* 0x000000ffff047224 */ /* 0x002fe400078e000b */
[----:B------:R-:W3:Y:S04]  /*133c0*/  LDL.LU.64 R10, [R1+0x3a0] ;  /* 0x0003a000010a7983 */ /* 0x000ee80000300a00 */
[----:B------:R1:W-:Y:S04]  /*133d0*/  STL [R1+0x260], R4 ;  /* 0x0002600401007387 */ /* 0x0003e80000100800 */
[----:B------:R-:W-:Y:S01]  /*133e0*/  STL [R1+0x26c], R28 ;  /* 0x00026c1c01007387 */ /* 0x000fe20000100800 */
[----:B-1----:R-:W-:-:S03]  /*133f0*/  IMAD.MOV.U32 R4, RZ, RZ, R29 ;  /* 0x000000ffff047224 */ /* 0x002fc600078e001d */
[----:B----4-:R-:W-:Y:S04]  /*13400*/  STL [R1+0x274], R26 ;  /* 0x0002741a01007387 */ /* 0x010fe80000100800 */
[----:B------:R1:W-:Y:S04]  /*13410*/  STL [R1+0x268], R4 ;  /* 0x0002680401007387 */ /* 0x0003e80000100800 */
[----:B------:R-:W4:Y:S04]  /*13420*/  LDL.LU.64 R44, [R1+0x4e8] ;  /* 0x0004e800012c7983 */ /* 0x000f280000300a00 */
[----:B------:R-:W4:Y:S01]  /*13430*/  LDL.LU.64 R42, [R1+0x4a8] ;  /* 0x0004a800012a7983 */ /* 0x000f220000300a00 */
[----:B-1----:R-:W-:-:S05]  /*13440*/  IMAD.MOV.U32 R4, RZ, RZ, R27 ;  /* 0x000000ffff047224 */ /* 0x002fca00078e001b */
[----:B------:R1:W-:Y:S04]  /*13450*/  STL [R1+0x270], R4 ;  /* 0x0002700401007387 */ /* 0x0003e80000100800 */
[----:B------:R-:W-:Y:S04]  /*13460*/  STL [R1+0x27c], R22 ;  /* 0x00027c1601007387 */ /* 0x000fe80000100800 */
[----:B------:R-:W4:Y:S01]  /*13470*/  LDL.LU.64 R38, [R1+0x448] ;  /* 0x0004480001267983 */ /* 0x000f220000300a00 */
[----:B-1----:R-:W-:-:S03]  /*13480*/  IMAD.MOV.U32 R4, RZ, RZ, R23 ;  /* 0x000000ffff047224 */ /* 0x002fc600078e0017 */
[----:B------:R-:W4:Y:S04]  /*13490*/  LDL.LU.64 R36, [R1+0x3c0] ;  /* 0x0003c00001247983 */ /* 0x000f280000300a00 */
        /* <DEDUP_REMOVED lines=11> */
[----:B--2---:R-:W-:Y:S04]  /*13550*/  STL [R1+0x294], R16 ;  /* 0x0002941001007387 */ /* 0x004fe80000100800 */
[----:B------:R-:W2:Y:S01]  /*13560*/  LDL.LU.64 R26, [R1+0x4f8] ;  /* 0x0004f800011a7983 */ /* 0x000ea20000300a00 */
[----:B-1----:R-:W-:-:S03]  /*13570*/  IMAD.MOV.U32 R4, RZ, RZ, R17 ;  /* 0x000000ffff047224 */ /* 0x002fc600078e0011 */
[----:B------:R-:W2:Y:S04]  /*13580*/  LDL.LU.64 R22, [R1+0x4c8] ;  /* 0x0004c80001167983 */ /* 0x000ea80000300a00 */
[----:B------:R1:W-:Y:S04]  /*13590*/  STL [R1+0x290], R4 ;  /* 0x0002900401007387 */ /* 0x0003e80000100800 */
[----:B------:R-:W-:Y:S04]  /*135a0*/  STL [R1+0x29c], R14 ;  /* 0x00029c0e01007387 */ /* 0x000fe80000100800 */
[----:B------:R-:W2:Y:S01]  /*135b0*/  LDL.LU.64 R20, [R1+0x478] ;  /* 0x0004780001147983 */ /* 0x000ea20000300a00 */
[----:B-1----:R-:W-:-:S03]  /*135c0*/  IMAD.MOV.U32 R4, RZ, RZ, R15 ;  /* 0x000000ffff047224 */ /* 0x002fc600078e000f */
[----:B------:R-:W2:Y:S04]  /*135d0*/  LDL.LU.64 R18, [R1+0x400] ;  /* 0x0004000001127983 */ /* 0x000ea80000300a00 */
[----:B------:R1:W-:Y:S04]  /*135e0*/  STL [R1+0x298], R4 ;  /* 0x0002980401007387 */ /* 0x0003e80000100800 */
[----:B------:R3:W-:Y:S04]  /*135f0*/  STL [R1+0x2a4], R12 ;  /* 0x0002a40c01007387 */ /* 0x0007e80000100800 */
[----:B------:R-:W2:Y:S01]  /*13600*/  LDL.LU.64 R16, [R1+0x500] ;  /* 0x0005000001107983 */ /* 0x000ea20000300a00 */
[----:B-1----:R-:W-:-:S03]  /*13610*/  IMAD.MOV.U32 R4, RZ, RZ, R13 ;  /* 0x000000ffff047224 */ /* 0x002fc600078e000d */
[----:B------:R-:W2:Y:S04]  /*13620*/  LDL.LU.64 R14, [R1+0x4d8] ;  /* 0x0004d800010e7983 */ /* 0x000ea80000300a00 */
[----:B------:R1:W-:Y:S04]  /*13630*/  STL [R1+0x2a0], R4 ;  /* 0x0002a00401007387 */ /* 0x0003e80000100800 */
[----:B---3--:R3:W-:Y:S04]  /*13640*/  STL [R1+0x2ac], R10 ;  /* 0x0002ac0a01007387 */ /* 0x0087e80000100800 */
[----:B------:R-:W2:Y:S01]  /*13650*/  LDL.LU.64 R12, [R1+0x490] ;  /* 0x00049000010c7983 */ /* 0x000ea20000300a00 */
[----:B-1----:R-:W-:-:S03]  /*13660*/  IMAD.MOV.U32 R4, RZ, RZ, R11 ;  /* 0x000000ffff047224 */ /* 0x002fc600078e000b */
[----:B---3--:R-:W3:Y:S04]  /*13670*/  LDL.LU.64 R10, [R1+0x420] ;  /* 0x00042000010a7983 */ /* 0x008ee80000300a00 */
[----:B------:R1:W-:Y:S04]  /*13680*/  STL [R1+0x2a8], R4 ;  /* 0x0002a80401007387 */ /* 0x0003e80000100800 */
[----:B----4-:R-:W-:Y:S01]  /*13690*/  STL [R1+0x2b4], R44 ;  /* 0x0002b42c01007387 */ /* 0x010fe20000100800 */
[----:B-1----:R-:W-:-:S03]  /*136a0*/  IMAD.MOV.U32 R4, RZ, RZ, R45 ;  /* 0x000000ffff047224 */ /* 0x002fc600078e002d */
[----:B------:R-:W-:Y:S04]  /*136b0*/  STL [R1+0x2bc], R42 ;  /* 0x0002bc2a01007387 */ /* 0x000fe80000100800 */
[----:B------:R1:W-:Y:S02]  /*136c0*/  STL [R1+0x2b0], R4 ;  /* 0x0002b00401007387 */ /* 0x0003e40000100800 */
[----:B-1----:R-:W-:Y:S02]  /*136d0*/  IMAD.MOV.U32 R4, RZ, RZ, R43 ;  /* 0x000000ffff047224 */ /* 0x002fe400078e002b */
[----:B------:R-:W-:Y:S04]  /*136e0*/  STL [R1+0x2c4], R38 ;  /* 0x0002c42601007387 */ /* 0x000fe80000100800 */
[----:B------:R1:W-:Y:S04]  /*136f0*/  STL [R1+0x2b8], R4 ;  /* 0x0002b80401007387 */ /* 0x0003e80000100800 */
[----:B------:R-:W-:Y:S01]  /*13700*/  STL [R1+0x2cc], R36 ;  /* 0x0002cc2401007387 */ /* 0x000fe20000100800 */
[----:B-1----:R-:W-:-:S05]  /*13710*/  IMAD.MOV.U32 R4, RZ, RZ, R39 ;  /* 0x000000ffff047224 */ /* 0x002fca00078e0027 */
        /* <DEDUP_REMOVED lines=13> */
[----:B--2---:R-:W-:Y:S01]  /*137f0*/  STL [R1+0x2f4], R26 ;  /* 0x0002f41a01007387 */ /* 0x004fe20000100800 */
[----:B-1----:R-:W-:-:S05]  /*13800*/  IMAD.MOV.U32 R4, RZ, RZ, R29 ;  /* 0x000000ffff047224 */ /* 0x002fca00078e001d */
[----:B------:R1:W-:Y:S04]  /*13810*/  STL [R1+0x2e8], R4 ;  /* 0x0002e80401007387 */ /* 0x0003e80000100800 */
[----:B------:R-:W-:Y:S01]  /*13820*/  STL [R1+0x2fc], R22 ;  /* 0x0002fc1601007387 */ /* 0x000fe20000100800 */
[----:B-1----:R-:W-:-:S05]  /*13830*/  IMAD.MOV.U32 R4, RZ, RZ, R27 ;  /* 0x000000ffff047224 */ /* 0x002fca00078e001b */
[----:B------:R1:W-:Y:S02]  /*13840*/  STL [R1+0x2f0], R4 ;  /* 0x0002f00401007387 */ /* 0x0003e40000100800 */
[----:B-1----:R-:W-:Y:S01]  /*13850*/  IMAD.MOV.U32 R4, RZ, RZ, R23 ;  /* 0x000000ffff047224 */ /* 0x002fe200078e0017 */
[----:B------:R-:W-:Y:S01]  /*13860*/  SHF.R.S32.HI R186, RZ, 0x1f, R183 ;  /* 0x0000001fffba7819 */ /* 0x000fe200000114b7 */
[----:B------:R-:W-:Y:S02]  /*13870*/  IMAD.MOV.U32 R204, RZ, RZ, R248 ;  /* 0x000000ffffcc7224 */ /* 0x000fe400078e00f8 */
[C---:B------:R-:W-:Y:S01]  /*13880*/  IMAD.SHL.U32 R187, R183.reuse, 0x4, RZ ;  /* 0x00000004b7bb7824 */ /* 0x040fe200078e00ff */
[----:B------:R-:W-:Y:S01]  /*13890*/  SHF.L.U64.HI R186, R183, 0x2, R186 ;  /* 0x00000002b7ba7819 */ /* 0x000fe200000102ba */
[----:B------:R-:W-:Y:S02]  /*138a0*/  IMAD.MOV.U32 R240, RZ, RZ, R40 ;  /* 0x000000fffff07224 */ /* 0x000fe400078e0028 */
[----:B------:R-:W-:-:S02]  /*138b0*/  IMAD.MOV.U32 R239, RZ, RZ, R41 ;  /* 0x000000ffffef7224 */ /* 0x000fc400078e0029 */
[----:B------:R-:W-:Y:S02]  /*138c0*/  IMAD.MOV.U32 R248, RZ, RZ, R58 ;  /* 0x000000fffff87224 */ /* 0x000fe400078e003a */
[----:B------:R-:W-:Y:S02]  /*138d0*/  IMAD.MOV.U32 R247, RZ, RZ, R59 ;  /* 0x000000fffff77224 */ /* 0x000fe400078e003b */
[----:B------:R-:W-:Y:S01]  /*138e0*/  IMAD.MOV.U32 R183, RZ, RZ, RZ ;  /* 0x000000ffffb77224 */ /* 0x000fe200078e00ff */
[----:B------:R-:W-:Y:S01]  /*138f0*/  UMOV UR13, 0x1 ;  /* 0x00000001000d7882 */ /* 0x000fe20000000000 */
[----:B------:R-:W-:Y:S01]  /*13900*/  UMOV UR5, URZ ;  /* 0x000000ff00057c82 */ /* 0x000fe20008000000 */
[----:B------:R-:W-:Y:S01]  /*13910*/  UMOV UR6, URZ ;  /* 0x000000ff00067c82 */ /* 0x000fe20008000000 */
        /* <DEDUP_REMOVED lines=12> */
[----:B-1----:R-:W-:-:S05]  /*139e0*/  MOV R4, R15 ;  /* 0x0000000f00047202 */ /* 0x002fca0000000f00 */
[----:B------:R1:W-:Y:S04]  /*139f0*/  STL [R1+0x318], R4 ;  /* 0x0003180401007387 */ /* 0x0003e80000100800 */
[----:B---3--:R-:W-:Y:S01]  /*13a00*/  STL [R1+0x32c], R10 ;  /* 0x00032c0a01007387 */ /* 0x008fe20000100800 */
[----:B-1----:R-:W-:-:S05]  /*13a10*/  IMAD.MOV.U32 R4, RZ, RZ, R13 ;  /* 0x000000ffff047224 */ /* 0x002fca00078e000d */
[----:B------:R1:W-:Y:S01]  /*13a20*/  STL [R1+0x320], R4 ;  /* 0x0003200401007387 */ /* 0x0003e20000100800 */
[----:B------:R-:W-:Y:S01]  /*13a30*/  IMAD.MOV.U32 R5, RZ, RZ, R11 ;  /* 0x000000ffff057224 */ /* 0x000fe200078e000b */
[----:B-1----:R-:W-:-:S04]  /*13a40*/  SHF.R.S32.HI R4, RZ, 0x1f, R184 ;  /* 0x0000001fff047819 */ /* 0x002fc800000114b8 */
[----:B------:R-:W-:Y:S01]  /*13a50*/  LEA.HI R4, R4, R184, RZ, 0x6 ;  /* 0x000000b804047211 */ /* 0x000fe200078f30ff */
[----:B------:R1:W-:Y:S03]  /*13a60*/  STL [R1+0x328], R5 ;  /* 0x0003280501007387 */ /* 0x0003e60000100800 */
[----:B------:R-:W-:-:S04]  /*13a70*/  SHF.R.S32.HI R4, RZ, 0x6, R4 ;  /* 0x00000006ff047819 */ /* 0x000fc80000011404 */
[----:B-1----:R-:W-:-:S05]  /*13a80*/  VIMNMX R5, PT, PT, R4, 0x2, !PT ;  /* 0x0000000204057848 */ /* 0x002fca0007fe0100 */
[----:B------:R-:W-:-:S05]  /*13a90*/  VIADD R5, R5, 0xfffffffe ;  /* 0xfffffffe05057836 */ /* 0x000fca0000000000 */
[----:B------:R1:W-:Y:S01]  /*13aa0*/  STL [R1+0x330], R5 ;  /* 0x0003300501007387 */ /* 0x0003e20000100800 */
[----:B------:R-:W-:Y:S01]  /*13ab0*/  SHF.R.S32.HI R184, RZ, 0x1f, R185 ;  /* 0x0000001fffb87819 */ /* 0x000fe200000114b9 */
[----:B------:R-:W-:Y:S02]  /*13ac0*/  VIADD R6, R4, 0xfffffffe ;  /* 0xfffffffe04067836 */ /* 0x000fe40000000000 */
[----:B------:R-:W-:Y:S01]  /*13ad0*/  IMAD.MOV.U32 R4, RZ, RZ, RZ ;  /* 0x000000ffff047224 */ /* 0x000fe200078e00ff */
[C---:B------:R-:W-:Y:S01]  /*13ae0*/  SHF.L.U64.HI R184, R185.reuse, 0x2, R184 ;  /* 0x00000002b9b87819 */ /* 0x040fe200000102b8 */
[----:B------:R-:W-:-:S07]  /*13af0*/  IMAD.SHL.U32 R185, R185, 0x4, RZ ;  /* 0x00000004b9b97824 */ /* 0x000fce00078e00ff */
.L_x_11:
[----:B------:R-:W-:-:S04]  /*13b00*/  IMAD.U32 R4, R4, -0x80000000, RZ ;  /* 0x8000000004047824 */ /* 0x000fc800078e00ff */
[----:B------:R-:W2:Y:S02]  /*13b10*/  SYNCS.PHASECHK.TRANS64.TRYWAIT P2, [UR11], R4 ;  /* 0x00000004ff0075a7 */ /* 0x000ea4000804110b */
[----:B--2---:R-:W-:Y:S05]  /*13b20*/  @!P2 BRA `(.L_x_9) ;  /* 0x000000ec0084a947 */ /* 0x004fea0003800000 */
.L_x_17:
[----:B------:R-:W-:-:S04]  /*13b30*/  DEPBAR.LE SB0, 0x0 ;  /* 0x000080000000791a */ /* 0x000fc80000000000 */
[----:B------:R-:W-:Y:S01]  /*13b40*/  BAR.SYNC.DEFER_BLOCKING 0x0 ;  /* 0x0000000000007b1d */ /* 0x000fe20000010000 */
[----:B------:R-:W-:Y:S02]  /*13b50*/  UIADD3 UR5, UPT, UPT, UR5, 0x1, URZ ;  /* 0x0000000105057890 */ /* 0x000fe4000fffe0ff */
[----:B------:R-:W-:Y:S02]  /*13b60*/  ULEA UR11, UR13, UR9, 0x3 ;  /* 0x000000090d0b7291 */ /* 0x000fe4000f8e18ff */
[----:B------:R-:W-:Y:S02]  /*13b70*/  UISETP.GT.AND UP1, UPT, UR5, 0x1, UPT ;  /* 0x000000010500788c */ /* 0x000fe4000bf24270 */
[----:B------:R-:W-:Y:S02]  /*13b80*/  UIADD3 UR11, UPT, UPT, UR11, 0x28000, URZ ;  /* 0x000280000b0b7890 */ /* 0x000fe4000fffe0ff */
[----:B------:R-:W-:Y:S01]  /*13b90*/  USEL UR5, UR5, URZ, !UP1 ;  /* 0x000000ff05057287 */ /* 0x000fe2000c800000 */
[----:B------:R-:W-:Y:S01]  /*13ba0*/  UMOV UR4, UR6 ;  /* 0x0000000600047c82 */ /* 0x000fe20008000000 */
[----:B-1----:R-:W-:Y:S04]  /*13bb0*/  LDS.128 R4, [R0+0x20000] ;  /* 0x0200000000047984 */ /* 0x002fe80000000c00 */
        /* <DEDUP_REMOVED lines=15> */
[----:B-1----:R1:W-:Y:S01]  /*13cb0*/  STTM.x64 tmem[UR10+0x100], R4 ;  /* 0x00010004000079ed */ /* 0x0023e2000834000a */
[----:B------:R-:W2:Y:S02]  /*13cc0*/  FENCE.VIEW.ASYNC.T ;  /* 0x00000000000073c6 */ /* 0x000ea40000000200 */
[----:B--2---:R-:W-:Y:S06]  /*13cd0*/  BAR.SYNC.DEFER_BLOCKING 0x0 ;  /* 0x0000000000007b1d */ /* 0x004fec0000010000 */
[----:B------:R-:W-:Y:S05]  /*13ce0*/  @P1 BRA `(.L_x_10) ;  /* 0x0000000000dc1947 */ /* 0x000fea0003800000 */
[----:B------:R-:W-:Y:S01]  /*13cf0*/  ULEA UR7, UR5, UR9, 0x10 ;  /* 0x0000000905077291 */ /* 0x000fe2000f8e80ff */
[----:B------:R-:W-:Y:S01]  /*13d00*/  UMOV UR6, URZ ;  /* 0x000000ff00067c82 */ /* 0x000fe20008000000 */
[----:B------:R-:W-:Y:S02]  /*13d10*/  UIADD3 UR24, UPT, UPT, UR8, 0x108, URZ ;  /* 0x0000010808187890 */ /* 0x000fe4000fffe0ff */
[----:B------:R-:W-:Y:S02]  /*13d20*/  USHF.R.U32.HI UR7, URZ, 0x4, UR7 ;  /* 0x00000004ff077899 */ /* 0x000fe40008011607 */
[----:B------:R-:W-:Y:S02]  /*13d30*/  UIADD3 UR36, UPT, UPT, UR8, 0x110, URZ ;  /* 0x0000011008247890 */ /* 0x000fe4000fffe0ff */
[----:B------:R-:W-:Y:S02]  /*13d40*/  USGXT.U32 UR14, UR7, 0xe ;  /* 0x0000000e070e789a */ /* 0x000fe40008000000 */
[----:B------:R-:W-:-:S02]  /*13d50*/  UIADD3 UR37, UPT, UPT, UR8, 0x118, URZ ;  /* 0x0000011808257890 */ /* 0x000fc4000fffe0ff */
[----:B------:R-:W-:Y:S01]  /*13d60*/  UIADD3 UR16, UP1, UPT, UR14, 0x2, URZ ;  /* 0x000000020e107890 */ /* 0x000fe2000ff3e0ff */
[----:B------:R-:W-:Y:S01]  /*13d70*/  UMOV UR7, URZ ;  /* 0x000000ff00077c82 */ /* 0x000fe20008000000 */
[----:B------:R-:W-:Y:S02]  /*13d80*/  UIADD3 UR42, UPT, UPT, UR8, 0x120, URZ ;  /* 0x00000120082a7890 */ /* 0x000fe4000fffe0ff */
[----:B------:R-:W-:Y:S02]  /*13d90*/  UIADD3.X UR17, UPT, UPT, UR6, 0x40004040, URZ, UP1, !UPT ;  /* 0x4000404006117890 */ /* 0x000fe40008ffe4ff */
[----:B------:R-:W-:Y:S01]  /*13da0*/  UIADD3 UR28, UP1, UPT, UR16, 0x2, URZ ;  /* 0x00000002101c7890 */ /* 0x000fe2000ff3e0ff */
[----:B------:R-:W-:Y:S01]  /*13db0*/  UMOV UR6, UR11 ;  /* 0x0000000b00067c82 */ /* 0x000fe20008000000 */
[----:B------:R-:W-:Y:S02]  /*13dc0*/  UIADD3 UR30, UP2, UPT, UR16, 0x4, URZ ;  /* 0x00000004101e7890 */ /* 0x000fe4000ff5e0ff */
[----:B------:R-:W-:Y:S01]  /*13dd0*/  UIADD3 UR32, UP3, UPT, UR16, 0x7fe, URZ ;  /* 0x000007fe10207890 */ /* 0x000fe2000ff7e0ff */
[----:B------:R-:W-:Y:S01]  /*13de0*/  UMOV UR25, UR6 ;  /* 0x0000000600197c82 */ /* 0x000fe20008000000 */
[----:B------:R-:W-:-:S02]  /*13df0*/  UIADD3 UR34, UP4, UPT, UR16, 0x800, URZ ;  /* 0x0000080010227890 */ /* 0x000fc4000ff9e0ff */
[----:B------:R-:W-:Y:S02]  /*13e00*/  UIADD3 UR6, UP5, UPT, UR16, 0x802, URZ ;  /* 0x0000080210067890 */ /* 0x000fe4000ffbe0ff */
[----:B------:R-:W-:Y:S02]  /*13e10*/  UIADD3.X UR29, UPT, UPT, UR17, URZ, URZ, UP1, !UPT ;  /* 0x000000ff111d7290 */ /* 0x000fe40008ffe4ff */
[----:B------:R-:W-:Y:S02]  /*13e20*/  UIADD3 UR18, UP6, UPT, UR16, 0x804, URZ ;  /* 0x0000080410127890 */ /* 0x000fe4000ffde0ff */
[----:B------:R-:W-:Y:S02]  /*13e30*/  UIADD3.X UR31, UPT, UPT, UR17, URZ, URZ, UP2, !UPT ;  /* 0x000000ff111f7290 */ /* 0x000fe400097fe4ff */
[----:B------:R-:W-:Y:S02]  /*13e40*/  UIADD3.X UR33, UPT, UPT, UR17, URZ, URZ, UP3, !UPT ;  /* 0x000000ff11217290 */ /* 0x000fe40009ffe4ff */
[----:B------:R-:W-:-:S02]  /*13e50*/  UIADD3 UR43, UPT, UPT, UR8, 0x128, URZ ;  /* 0x00000128082b7890 */ /* 0x000fc4000fffe0ff */
[----:B------:R-:W-:Y:S02]  /*13e60*/  UIADD3.X UR35, UPT, UPT, UR17, URZ, URZ, UP4, !UPT ;  /* 0x000000ff11237290 */ /* 0x000fe4000a7fe4ff */
[----:B------:R-:W-:Y:S02]  /*13e70*/  UIADD3 UR48, UPT, UPT, UR8, 0x130, URZ ;  /* 0x0000013008307890 */ /* 0x000fe4000fffe0ff */
[----:B------:R-:W-:Y:S01]  /*13e80*/  UIADD3.X UR7, UPT, UPT, UR17, URZ, URZ, UP5, !UPT ;  /* 0x000000ff11077290 */ /* 0x000fe2000affe4ff */
[----:B------:R-:W-:Y:S01]  /*13e90*/  UMOV UR20, 0x0 ;  /* 0x0000000000147882 */ /* 0x000fe20000000000 */
[----:B------:R-:W-:Y:S01]  /*13ea0*/  UMOV UR21, 0x8400910 ;  /* 0x0840091000157882 */ /* 0x000fe20000000000 */
[----:B------:R-:W-:Y:S01]  /*13eb0*/  UIADD3 UR49, UPT, UPT, UR8, 0x138, URZ ;  /* 0x0000013808317890 */ /* 0x000fe2000fffe0ff */
[----:B------:R-:W-:Y:S01]  /*13ec0*/  UMOV UR15, 0x40004040 ;  /* 0x40004040000f7882 */ /* 0x000fe20000000000 */
[----:B------:R-:W-:Y:S01]  /*13ed0*/  UIADD3.X UR19, UPT, UPT, UR17, URZ, URZ, UP6, !UPT ;  /* 0x000000ff11137290 */ /* 0x000fe2000b7fe4ff */
[----:B------:R2:W-:Y:S01]  /*13ee0*/  UTCHMMA tmem[UR12], gdesc[UR14], tmem[UR8], tmem[UR20], idesc[UR21], UPT ;  /* 0x00ff140e0c0079ea */ /* 0x0005e2000b800008 */
[----:B------:R-:W-:Y:S01]  /*13ef0*/  UMOV UR22, 0x0 ;  /* 0x0000000000167882 */ /* 0x000fe20000000000 */
[----:B------:R-:W-:Y:S01]  /*13f00*/  UMOV UR23, 0x8400910 ;  /* 0x0840091000177882 */ /* 0x000fe20000000000 */
[----:B------:R-:W-:Y:S01]  /*13f10*/  UMOV UR38, 0x0 ;  /* 0x0000000000267882 */ /* 0x000fe20000000000 */
[----:B------:R-:W-:Y:S01]  /*13f20*/  UMOV UR39, 0x8400910 ;  /* 0x0840091000277882 */ /* 0x000fe20000000000 */
        /* <DEDUP_REMOVED lines=19> */
.L_x_10:
[----:B-1----:R-:W1:Y:S01]  /*14060*/  LDC R5, c[0x0][0x3a0] ;  /* 0x0000e800ff057b82 */ /* 0x002e620000000800 */
[----:B------:R-:W3:Y:S07]  /*14070*/  S2R R7, SR_TID.X ;  /* 0x0000000000077919 */ /* 0x000eee0000002100 */
[----:B------:R-:W-:Y:S01]  /*14080*/  BAR.SYNC.DEFER_BLOCKING 0x0 ;  /* 0x0000000000007b1d */ /* 0x000fe20000010000 */
[----:B------:R-:W-:-:S05]  /*14090*/  IADD3 R68, P4, PT, R68, R185, RZ ;  /* 0x000000b944447210 */ /* 0x000fca0007f9e0ff */
[----:B------:R-:W-:Y:S01]  /*140a0*/  IMAD.X R69, R69, 0x1, R184, P4 ;  /* 0x0000000145457824 */ /* 0x000fe200020e06b8 */
[----:B------:R-:W4:Y:S01]  /*140b0*/  LDL.LU R9, [R1+0x10] ;  /* 0x0000100001097983 */ /* 0x000f220000300800 */
[C---:B-1----:R-:W-:Y:S02]  /*140c0*/  VIADD R6, R5.reuse, 0x3f ;  /* 0x0000003f05067836 */ /* 0x042fe40000000000 */
[----:B------:R-:W-:-:S03]  /*140d0*/  VIADD R5, R5, 0xffffff80 ;  /* 0xffffff8005057836 */ /* 0x000fc60000000000 */
[----:B------:R-:W-:-:S04]  /*140e0*/  SHF.R.S32.HI R4, RZ, 0x1f, R6 ;  /* 0x0000001fff047819 */ /* 0x000fc80000011406 */
[----:B------:R-:W-:Y:S01]  /*140f0*/  LEA.HI R4, R4, R6, RZ, 0x6 ;  /* 0x0000000604047211 */ /* 0x000fe200078f30ff */
[----:B------:R-:W-:Y:S01]  /*14100*/  IMAD R6, R183, -0x40, R5 ;  /* 0xffffffc0b7067824 */ /* 0x000fe200078e0205 */
[----:B---3--:R-:W-:Y:S01]  /*14110*/  LOP3.LUT R7, R7, 0x3f, RZ, 0xc0, !PT ;  /* 0x0000003f07077812 */ /* 0x008fe200078ec0ff */
[----:B------:R-:W-:Y:S01]  /*14120*/  IMAD.MOV.U32 R5, RZ, RZ, R69 ;  /* 0x000000ffff057224 */ /* 0x000fe200078e0045 */
[----:B------:R-:W-:Y:S02]  /*14130*/  SHF.R.S32.HI R4, RZ, 0x6, R4 ;  /* 0x00000006ff047819 */ /* 0x000fe40000011404 */
[----:B------:R-:W-:-:S03]  /*14140*/  ISETP.GT.AND P2, PT, R6, RZ, PT ;  /* 0x000000ff0600720c */ /* 0x000fc60003f44270 */
[----:B------:R-:W-:-:S05]  /*14150*/  VIADD R4, R4, 0xfffffffe ;  /* 0xfffffffe04047836 */ /* 0x000fca0000000000 */
[----:B------:R-:W-:Y:S02]  /*14160*/  ISETP.GE.AND P3, PT, R183, R4, PT ;  /* 0x00000004b700720c */ /* 0x000fe40003f66270 */
[----:B------:R-:W-:-:S04]  /*14170*/  SEL R4, RZ, 0x4, !P2 ;  /* 0x00000004ff047807 */ /* 0x000fc80005000000 */
[----:B------:R-:W-:-:S04]  /*14180*/  SEL R4, R4, RZ, !P3 ;  /* 0x000000ff04047207 */ /* 0x000fc80005800000 */
[----:B------:R-:W-:Y:S01]  /*14190*/  ISETP.NE.U32.AND P2, PT, R4, RZ, PT ;  /* 0x000000ff0400720c */ /* 0x000fe20003f45070 */
[----:B------:R-:W-:-:S12]  /*141a0*/  IMAD.MOV.U32 R4, RZ, RZ, R68 ;  /* 0x000000ffff047224 */ /* 0x000fd800078e0044 */
[----:B------:R-:W-:Y:S01]  /*141b0*/  @!PT LDS RZ, [RZ] ;  /* 0x00000000fffff984 */ /* 0x000fe20000000800 */
[----:B------:R-:W-:Y:S01]  /*141c0*/  @!PT LDS RZ, [RZ] ;  /* 0x00000000fffff984 */ /* 0x000fe20000000800 */
[----:B------:R-:W-:Y:S01]  /*141d0*/  @!PT LDS RZ, [RZ] ;  /* 0x00000000fffff984 */ /* 0x000fe20000000800 */
[----:B------:R1:W-:Y:S01]  /*141e0*/  LDGSTS.E [R0+0x20000], desc[UR26][R4.64], P2 ;  /* 0x2000000004007fae */ /* 0x0003e200091a101a */
[----:B------:R-:W-:-:S04]  /*141f0*/  ISETP.GT.AND P2, PT, R6, 0x1, PT ;  /* 0x000000010600780c */ /* 0x000fc80003f44270 */
[----:B-1----:R-:W-:Y:S02]  /*14200*/  SEL R4, RZ, 0x4, !P2 ;  /* 0x00000004ff047807 */ /* 0x002fe40005000000 */
[----:B------:R-:W-:Y:S02]  /*14210*/  ISETP.GE.AND P2, PT, R7, R6, PT ;  /* 0x000000060700720c */ /* 0x000fe40003f46270 */
[----:B------:R-:W-:Y:S01]  /*14220*/  SEL R4, R4, RZ, !P3 ;  /* 0x000000ff04047207 */ /* 0x000fe20005800000 */
[----:B------:R-:W3:Y:S03]  /*14230*/  LDL.LU R7, [R1+0x14] ;  /* 0x0000140001077983 */ /* 0x000ee60000300800 */
[----:B------:R-:W-:Y:S01]  /*14240*/  ISETP.NE.U32.AND P4, PT, R4, RZ, PT ;  /* 0x000000ff0400720c */ /* 0x000fe20003f85070 */
[----:B--2---:R-:W2:Y:S01]  /*14250*/  LDL.LU R12, [R1+0x30] ;  /* 0x00003000010c7983 */ /* 0x004ea20000300800 */
[----:B------:R-:W-:-:S02]  /*14260*/  SEL R4, RZ, 0x4, P2 ;  /* 0x00000004ff047807 */ /* 0x000fc40001000000 */
[----:B------:R-:W-:Y:S01]  /*14270*/  IADD3 R70, P2, PT, R70, R185, RZ ;  /* 0x000000b946467210 */ /* 0x000fe20007f5e0ff */
[----:B------:R-:W2:Y:S01]  /*14280*/  LDL.LU R11, [R1+0x34] ;  /* 0x00003400010b7983 */ /* 0x000ea20000300800 */
[----:B------:R-:W-:-:S03]  /*14290*/  SEL R4, R4, RZ, !P3 ;  /* 0x000000ff04047207 */ /* 0x000fc60005800000 */
[----:B------:R-:W-:Y:S01]  /*142a0*/  IMAD.X R71, R71, 0x1, R184, P2 ;  /* 0x0000000147477824 */ /* 0x000fe200010e06b8 */
[----:B------:R-:W-:Y:S01]  /*142b0*/  ISETP.NE.U32.AND P2, PT, R4, RZ, PT ;  /* 0x000000ff0400720c */ /* 0x000fe20003f45070 */
[----:B------:R-:W-:Y:S01]  /*142c0*/  IMAD.MOV.U32 R4, RZ, RZ, R70 ;  /* 0x000000ffff047224 */ /* 0x000fe200078e0046 */
[----:B------:R-:W-:Y:S01]  /*142d0*/  IADD3 R72, P6, PT, R72, R185, RZ ;  /* 0x000000b948487210 */ /* 0x000fe20007fde0ff */
[----:B------:R-:W-:Y:S01]  /*142e0*/  IMAD.MOV.U32 R5, RZ, RZ, R71 ;  /* 0x000000ffff057224 */ /* 0x000fe200078e0047 */
[----:B------:R-:W2:Y:S04]  /*142f0*/  LDL.LU R17, [R1+0x50] ;  /* 0x0000500001117983 */ /* 0x000ea80000300800 */
[----:B------:R1:W-:Y:S01]  /*14300*/  LDGSTS.E [R0+0x20004], desc[UR26][R4.64], P4 ;  /* 0x2000400004007fae */ /* 0x0003e2000a1a101a */
[----:B------:R-:W-:Y:S01]  /*14310*/  ISETP.GT.AND P4, PT, R6, 0x2, PT ;  /* 0x000000020600780c */ /* 0x000fe20003f84270 */
[----:B------:R-:W-:-:S02]  /*14320*/  IMAD.X R73, R73, 0x1, R184, P6 ;  /* 0x0000000149497824 */ /* 0x000fc400030e06b8 */
[----:B------:R-:W2:Y:S01]  /*14330*/  LDL.LU R8, [R1+0x54] ;  /* 0x0000540001087983 */ /* 0x000ea20000300800 */
[----:B-1----:R-:W-:Y:S01]  /*14340*/  SEL R4, RZ, 0x4, !P4 ;  /* 0x00000004ff047807 */ /* 0x002fe20006000000 */
[----:B------:R-:W-:Y:S01]  /*14350*/  IMAD.MOV.U32 R5, RZ, RZ, R73 ;  /* 0x000000ffff057224 */ /* 0x000fe200078e0049 */
[----:B------:R-:W-:Y:S01]  /*14360*/  IADD3 R74, P6, PT, R74, R185, RZ ;  /* 0x000000b94a4a7210 */ /* 0x000fe20007fde0ff */
[----:B------:R-:W2:Y:S01]  /*14370*/  LDL.LU R18, [R1+0x70] ;  /* 0x0000700001127983 */ /* 0x000ea20000300800 */
[----:B------:R-:W-:-:S03]  /*14380*/  SEL R4, R4, RZ, !P3 ;  /* 0x000000ff04047207 */ /* 0x000fc60005800000 */
[----:B------:R-:W-:Y:S01]  /*14390*/  IMAD.X R75, R75, 0x1, R184, P6 ;  /* 0x000000014b4b7824 */ /* 0x000fe200030e06b8 */
[----:B------:R-:W-:Y:S01]  /*143a0*/  ISETP.NE.U32.AND P4, PT, R4, RZ, PT ;  /* 0x000000ff0400720c */ /* 0x000fe20003f85070 */
[----:B------:R-:W-:Y:S01]  /*143b0*/  IMAD.MOV.U32 R4, RZ, RZ, R72 ;  /* 0x000000ffff047224 */ /* 0x000fe200078e0048 */
[----:B------:R-:W2:Y:S01]  /*143c0*/  LDL.LU R10, [R1+0x74] ;  /* 0x00007400010a7983 */ /* 0x000ea20000300800 */
[----:B------:R-:W-:-:S03]  /*143d0*/  IADD3 R76, P6, PT, R76, R185, RZ ;  /* 0x000000b94c4c7210 */ /* 0x000fc60007fde0ff */
[----:B------:R-:W2:Y:S07]  /*143e0*/  LDL.LU R15, [R1+0x90] ;  /* 0x00009000010f7983 */ /* 0x000eae0000300800 */
[----:B------:R1:W-:Y:S01]  /*143f0*/  LDGSTS.E [R0+0x20008], desc[UR26][R4.64], P4 ;  /* 0x2000800004007fae */ /* 0x0003e2000a1a101a */
[----:B------:R-:W-:Y:S01]  /*14400*/  ISETP.GT.AND P4, PT, R6, 0x3, PT ;  /* 0x000000030600780c */ /* 0x000fe20003f84270 */
[----:B------:R-:W-:Y:S02]  /*14410*/  IMAD.X R77, R77, 0x1, R184, P6 ;  /* 0x000000014d4d7824 */ /* 0x000fe400030e06b8 */
[----:B------:R-:W2:Y:S01]  /*14420*/  LDL.LU R13, [R1+0x94] ;  /* 0x00009400010d7983 */ /* 0x000ea20000300800 */
[----:B-1----:R-:W-:Y:S01]  /*14430*/  SEL R4, RZ, 0x4, !P4 ;  /* 0x00000004ff047807 */ /* 0x002fe20006000000 */
[----:B------:R-:W-:Y:S01]  /*14440*/  IMAD.MOV.U32 R5, RZ, RZ, R75 ;  /* 0x000000ffff057224 */ /* 0x000fe200078e004b */
[----:B------:R-:W-:Y:S01]  /*14450*/  IADD3 R78, P6, PT, R78, R185, RZ ;  /* 0x000000b94e4e7210 */ /* 0x000fe20007fde0ff */
[----:B------:R-:W-:Y:S01]  /*14460*/  UIADD3 UR13, UPT, UPT, UR13, 0x1, URZ ;  /* 0x000000010d0d7890 */ /* 0x000fe2000fffe0ff */
[----:B------:R-:W-:Y:S01]  /*14470*/  SEL R4, R4, RZ, !P3 ;  /* 0x000000ff04047207 */ /* 0x000fe20005800000 */
[----:B------:R-:W2:Y:S03]  /*14480*/  LDL.LU R14, [R1+0xb4] ;  /* 0x0000b400010e7983 */ /* 0x000ea60000300800 */
[----:B------:R-:W-:Y:S01]  /*14490*/  ISETP.NE.U32.AND P4, PT, R4, RZ, PT ;  /* 0x000000ff0400720c */ /* 0x000fe20003f85070 */
[----:B------:R-:W-:Y:S01]  /*144a0*/  IMAD.MOV.U32 R4, RZ, RZ, R74 ;  /* 0x000000ffff047224 */ /* 0x000fe200078e004a */
[----:B------:R-:W-:Y:S01]  /*144b0*/  IADD3.X R79, PT, PT, R79, R184, RZ, P6, !PT ;  /* 0x000000b84f4f7210 */ /* 0x000fe200037fe4ff */
[----:B------:R-:W-:Y:S01]  /*144c0*/  UISETP.GT.AND UP1, UPT, UR13, 0x1, UPT ;  /* 0x000000010d00788c */ /* 0x000fe2000bf24270 */
[----:B------:R-:W2:Y:S09]  /*144d0*/  LDL.LU R19, [R1+0xd4] ;  /* 0x0000d40001137983 */ /* 0x000eb20000300800 */
[----:B------:R1:W-:Y:S01]  /*144e0*/  LDGSTS.E [R0+0x2000c], desc[UR26][R4.64], P4 ;  /* 0x2000c00004007fae */ /* 0x0003e2000a1a101a */
[----:B------:R-:W-:-:S04]  /*144f0*/  ISETP.GT.AND P4, PT, R6, 0x4, PT ;  /* 0x000000040600780c */ /* 0x000fc80003f84270 */
[----:B-1----:R-:W-:-:S04]  /*14500*/  SEL R4, RZ, 0x4, !P4 ;  /* 0x00000004ff047807 */ /* 0x002fc80006000000 */
[----:B------:R-:W-:-:S04]  /*14510*/  SEL R4, R4, RZ, !P3 ;  /* 0x000000ff04047207 */ /* 0x000fc80005800000 */
[----:B------:R-:W-:Y:S01]  /*14520*/  ISETP.NE.U32.AND P4, PT, R4, RZ, PT ;  /* 0x000000ff0400720c */ /* 0x000fe20003f85070 */
[----:B------:R-:W-:Y:S02]  /*14530*/  IMAD.MOV.U32 R4, RZ, RZ, R76 ;  /* 0x000000ffff047224 */ /* 0x000fe400078e004c */
[----:B------:R-:W-:-:S10]  /*14540*/  IMAD.MOV.U32 R5, RZ, RZ, R77 ;  /* 0x000000ffff057224 */ /* 0x000fd400078e004d */
        /* <DEDUP_REMOVED lines=8> */
[----:B------:R-:W-:Y:S02]  /*145d0*/  ISETP.GT.AND P4, PT, R6, 0x6, PT ;  /* 0x000000060600780c */ /* 0x000fe40003f84270 */
[----:B------:R-:W-:Y:S02]  /*145e0*/  IADD3 R80, P6, PT, R80, R185, RZ ;  /* 0x000000b950507210 */ /* 0x000fe40007fde0ff */
[----:B-1----:R-:W-:-:S04]  /*145f0*/  SEL R4, RZ, 0x4, !P4 ;  /* 0x00000004ff047807 */ /* 0x002fc80006000000 */
[----:B------:R-:W-:-:S04]  /*14600*/  SEL R4, R4, RZ, !P3 ;  /* 0x000000ff04047207 */ /* 0x000fc80005800000 */
[----:B------:R-:W-:Y:S01]  /*14610*/  ISETP.NE.U32.AND P4, PT, R4, RZ, PT ;  /* 0x000000ff0400720c */ /* 0x000fe20003f85070 */
[----:B------:R-:W-:Y:S02]  /*14620*/  IMAD.X R81, R81, 0x1, R184, P6 ;  /* 0x0000000151517824 */ /* 0x000fe400030e06b8 */
[----:B------:R-:W-:Y:S02]  /*14630*/  IMAD.MOV.U32 R4, RZ, RZ, R80 ;  /* 0x000000ffff047224 */ /* 0x000fe400078e0050 */
[----:B------:R-:W-:-:S08]  /*14640*/  IMAD.MOV.U32 R5, RZ, RZ, R81 ;  /* 0x000000ffff057224 */ /* 0x000fd000078e0051 */
        /* <DEDUP_REMOVED lines=69> */
[----:B------:R-:W-:Y:S01]  /*14aa0*/  IMAD.X R97, R97, 0x1, R184, P6 ;  /* 0x0000000161617824 */ /* 0x000fe200030e06b8 */
[----:B------:R-:W-:-:S03]  /*14ab0*/  MOV R4, R96 ;  /* 0x0000006000047202 */ /* 0x000fc60000000f00 */
        /* <DEDUP_REMOVED lines=77> */
[----:B------:R-:W-:Y:S01]  /*14f90*/  SEL R4, R4, RZ, !P3 ;  /* 0x000000ff04047207 */ /* 0x000fe20005800000 */
[----:B------:R-:W-:-:S03]  /*14fa0*/  IMAD.X R115, R115, 0x1, R184, P6 ;  /* 0x0000000173737824 */ /* 0x000fc600030e06b8 */
[----:B------:R-:W-:Y:S01]  /*14fb0*/  ISETP.NE.U32.AND P4, PT, R4, RZ, PT ;  /* 0x000000ff0400720c */ /* 0x000fe20003f85070 */
[----:B------:R-:W-:Y:S01]  /*14fc0*/  IMAD.MOV.U32 R4, RZ, RZ, R114 ;  /* 0x000000ffff047224 */ /* 0x000fe200078e0072 */
[----:B------:R-:W-:-:S11]  /*14fd0*/  MOV R5, R115 ;  /* 0x0000007300057202 */ /* 0x000fd60000000f00 */
        /* <DEDUP_REMOVED lines=86> */
[----:B------:R-:W-:Y:S02]  /*15540*/  ISETP.NE.U32.AND P4, PT, R4, RZ, PT ;  /* 0x000000ff0400720c */ /* 0x000fe40003f85070 */
[----:B------:R-:W-:Y:S01]  /*15550*/  IADD3.X R134, PT, PT, R134, R184, RZ, P6, !PT ;  /* 0x000000b886867210 */ /* 0x000fe200037fe4ff */
[----:B------:R-:W-:-:S04]  /*15560*/  IMAD.MOV.U32 R4, RZ, RZ, R188 ;  /* 0x000000ffff047224 */ /* 0x000fc800078e00bc */
[----:B------:R-:W-:-:S06]  /*15570*/  IMAD.MOV.U32 R5, RZ, RZ, R134 ;  /* 0x000000ffff057224 */ /* 0x000fcc00078e0086 */
        /* <DEDUP_REMOVED lines=253> */
[C---:B------:R-:W-:Y:S02]  /*16550*/  ISETP.GT.AND P4, PT, R6.reuse, 0x3e, PT ;  /* 0x0000003e0600780c */ /* 0x040fe40003f84270 */
[----:B------:R-:W-:Y:S02]  /*16560*/  ISETP.GT.AND P6, PT, R6, 0x3f, PT ;  /* 0x0000003f0600780c */ /* 0x000fe40003fc4270 */
[----:B-1----:R-:W-:Y:S02]  /*16570*/  SEL R5, RZ, 0x4, !P4 ;  /* 0x00000004ff057807 */ /* 0x002fe40006000000 */
[----:B------:R-:W-:Y:S02]  /*16580*/  SEL R4, RZ, 0x4, !P6 ;  /* 0x00000004ff047807 */ /* 0x000fe40007000000 */
[----:B------:R-:W-:Y:S02]  /*16590*/  SEL R5, R5, RZ, !P3 ;  /* 0x000000ff05057207 */ /* 0x000fe40005800000 */
[----:B------:R-:W-:-:S02]  /*165a0*/  IADD3 R198, P6, PT, R198, R185, RZ ;  /* 0x000000b9c6c67210 */ /* 0x000fc40007fde0ff */
[----:B------:R-:W-:Y:S02]  /*165b0*/  ISETP.NE.U32.AND P4, PT, R5, RZ, PT ;  /* 0x000000ff0500720c */ /* 0x000fe40003f85070 */
[----:B------:R-:W-:Y:S01]  /*165c0*/  SEL R4, R4, RZ, !P3 ;  /* 0x000000ff04047207 */ /* 0x000fe20005800000 */
[----:B------:R-:W-:Y:S01]  /*165d0*/  IMAD.X R197, R197, 0x1, R184, P6 ;  /* 0x00000001c5c57824 */ /* 0x000fe200030e06b8 */
[----:B------:R-:W-:Y:S02]  /*165e0*/  IADD3 R200, P6, PT, R200, R185, RZ ;  /* 0x000000b9c8c87210 */ /* 0x000fe40007fde0ff */
[----:B------:R-:W-:Y:S01]  /*165f0*/  ISETP.NE.U32.AND P3, PT, R4, RZ, PT ;  /* 0x000000ff0400720c */ /* 0x000fe20003f65070 */
[----:B------:R-:W-:Y:S02]  /*16600*/  IMAD.MOV.U32 R4, RZ, RZ, R198 ;  /* 0x000000ffff047224 */ /* 0x000fe400078e00c6 */
[----:B------:R-:W-:Y:S02]  /*16610*/  IMAD.MOV.U32 R5, RZ, RZ, R197 ;  /* 0x000000ffff057224 */ /* 0x000fe400078e00c5 */
[----:B------:R-:W-:-:S03]  /*16620*/  IMAD.X R199, R199, 0x1, R184, P6 ;  /* 0x00000001c7c77824 */ /* 0x000fc600030e06b8 */
[----:B------:R1:W-:Y:S01]  /*16630*/  LDGSTS.E [R0+0x200f8], desc[UR26][R4.64], P4 ;  /* 0x200f800004007fae */ /* 0x0003e2000a1a101a */
[----:B------:R-:W-:Y:S01]  /*16640*/  USEL UR13, UR13, URZ, !UP1 ;  /* 0x000000ff0d0d7287 */ /* 0x000fe2000c800000 */
[----:B-1----:R-:W-:Y:S02]  /*16650*/  IMAD.MOV.U32 R4, RZ, RZ, R200 ;  /* 0x000000ffff047224 */ /* 0x002fe400078e00c8 */
[----:B------:R-:W-:Y:S01]  /*16660*/  IMAD.MOV.U32 R5, RZ, RZ, R199 ;  /* 0x000000ffff057224 */ /* 0x000fe200078e00c7 */
[----:B------:R-:W-:-:S04]  /*16670*/  ULEA UR6, UR13, UR9, 0x10 ;  /* 0x000000090d067291 */ /* 0x000fc8000f8e80ff */
[----:B------:R1:W-:Y:S01]  /*16680*/  LDGSTS.E [R0+0x200fc], desc[UR26][R4.64], P3 ;  /* 0x200fc00004007fae */ /* 0x0003e200099a101a */
[-C--:B------:R-:W-:Y:S02]  /*16690*/  IADD3 R202, P3, PT, R202, R187.reuse, RZ ;  /* 0x000000bbcaca7210 */ /* 0x080fe40007f7e0ff */
[-C--:B------:R-:W-:Y:S01]  /*166a0*/  IADD3 R210, P4, PT, R210, R187.reuse, RZ ;  /* 0x000000bbd2d27210 */ /* 0x080fe20007f9e0ff */
[----:B-----5:R-:W-:Y:S01]  /*166b0*/  VIADD R6, R2, UR6 ;  /* 0x0000000602067c36 */ /* 0x020fe20008000000 */
[----:B------:R-:W0:Y:S01]  /*166c0*/  LDGDEPBAR ;  /* 0x00000000000079af */ /* 0x000e220000000000 */
[--C-:B------:R-:W-:Y:S01]  /*166d0*/  IMAD.X R201, R201, 0x1, R186.reuse, P3 ;  /* 0x00000001c9c97824 */ /* 0x100fe200018e06ba */
[----:B------:R-:W-:Y:S01]  /*166e0*/  IADD3 R218, P3, PT, R218, R187, RZ ;  /* 0x000000bbdada7210 */ /* 0x000fe20007f7e0ff */
[----:B------:R-:W-:Y:S02]  /*166f0*/  IMAD.X R209, R209, 0x1, R186, P4 ;  /* 0x00000001d1d17824 */ /* 0x000fe400020e06ba */
[----:B-1----:R-:W-:-:S02]  /*16700*/  IMAD.MOV.U32 R4, RZ, RZ, R202 ;  /* 0x000000ffff047224 */ /* 0x002fc400078e00ca */
[----:B------:R-:W-:Y:S01]  /*16710*/  IMAD.MOV.U32 R5, RZ, RZ, R201 ;  /* 0x000000ffff057224 */ /* 0x000fe200078e00c9 */
[----:B------:R-:W-:Y:S01]  /*16720*/  IADD3 R226, P4, PT, R226, R187, RZ ;  /* 0x000000bbe2e27210 */ /* 0x000fe20007f9e0ff */
[----:B------:R-:W-:-:S03]  /*16730*/  IMAD.X R217, R217, 0x1, R186, P3 ;  /* 0x00000001d9d97824 */ /* 0x000fc600018e06ba */
[----:B------:R1:W-:Y:S01]  /*16740*/  LDGSTS.E [R6], desc[UR26][R4.64], P2 ;  /* 0x0000000004067fae */ /* 0x0003e200091a101a */
[----:B------:R-:W-:Y:S01]  /*16750*/  IMAD.X R225, R225, 0x1, R186, P4 ;  /* 0x00000001e1e17824 */ /* 0x000fe200020e06ba */
[----:B------:R-:W-:Y:S01]  /*16760*/  IADD3 R234, P3, PT, R234, R187, RZ ;  /* 0x000000bbeaea7210 */ /* 0x000fe20007f7e0ff */
[----:B-1----:R-:W-:Y:S02]  /*16770*/  IMAD.MOV.U32 R4, RZ, RZ, R210 ;  /* 0x000000ffff047224 */ /* 0x002fe400078e00d2 */
[----:B------:R-:W-:-:S05]  /*16780*/  IMAD.MOV.U32 R5, RZ, RZ, R209 ;  /* 0x000000ffff057224 */ /* 0x000fca00078e00d1 */
[----:B------:R1:W-:Y:S01]  /*16790*/  LDGSTS.E [R6+0x400], desc[UR26][R4.64], P2 ;  /* 0x0040000004067fae */ /* 0x0003e200091a101a */
[----:B------:R-:W-:Y:S01]  /*167a0*/  IADD3 R242, P4, PT, R242, R187, RZ ;  /* 0x000000bbf2f27210 */ /* 0x000fe20007f9e0ff */
[----:B------:R-:W-:Y:S02]  /*167b0*/  IMAD.X R233, R233, 0x1, R186, P3 ;  /* 0x00000001e9e97824 */ /* 0x000fe400018e06ba */
[----:B-1----:R-:W-:Y:S02]  /*167c0*/  IMAD.MOV.U32 R4, RZ, RZ, R218 ;  /* 0x000000ffff047224 */ /* 0x002fe400078e00da */
[----:B------:R-:W-:-:S05]  /*167d0*/  IMAD.MOV.U32 R5, RZ, RZ, R217 ;  /* 0x000000ffff057224 */ /* 0x000fca00078e00d9 */
[----:B------:R1:W-:Y:S01]  /*167e0*/  LDGSTS.E [R6+0x800], desc[UR26][R4.64], P2 ;  /* 0x0080000004067fae */ /* 0x0003e200091a101a */
[----:B------:R-:W-:Y:S01]  /*167f0*/  IMAD.X R241, R241, 0x1, R186, P4 ;  /* 0x00000001f1f17824 */ /* 0x000fe200020e06ba */
[-C--:B---3--:R-:W-:Y:S01]  /*16800*/  IADD3 R7, P4, PT, R7, R187.reuse, RZ ;  /* 0x000000bb07077210 */ /* 0x088fe20007f9e0ff */
[----:B-1----:R-:W-:Y:S02]  /*16810*/  IMAD.MOV.U32 R4, RZ, RZ, R226 ;  /* 0x000000ffff047224 */ /* 0x002fe400078e00e2 */
[----:B------:R-:W-:Y:S01]  /*16820*/  IMAD.MOV.U32 R5, RZ, RZ, R225 ;  /* 0x000000ffff057224 */ /* 0x000fe200078e00e1 */
[----:B------:R-:W-:-:S04]  /*16830*/  IADD3 R250, P3, PT, R250, R187, RZ ;  /* 0x000000bbfafa7210 */ /* 0x000fc80007f7e0ff */
[----:B------:R1:W-:Y:S01]  /*16840*/  LDGSTS.E [R6+0xc00], desc[UR26][R4.64], P2 ;  /* 0x00c0000004067fae */ /* 0x0003e200091a101a */
[----:B----4-:R-:W-:Y:S01]  /*16850*/  IMAD.X R9, R9, 0x1, R186, P4 ;  /* 0x0000000109097824 */ /* 0x010fe200020e06ba */
[----:B------:R-:W-:Y:S01]  /*16860*/  IADD3.X R249, PT, PT, R249, R186, RZ, P3, !PT ;  /* 0x000000baf9f97210 */ /* 0x000fe20001ffe4ff */
[----:B-1----:R-:W-:Y:S02]  /*16870*/  IMAD.MOV.U32 R4, RZ, RZ, R234 ;  /* 0x000000ffff047224 */ /* 0x002fe400078e00ea */
[----:B------:R-:W-:Y:S01]  /*16880*/  IMAD.MOV.U32 R5, RZ, RZ, R233 ;  /* 0x000000ffff057224 */ /* 0x000fe200078e00e9 */
[----:B------:R1:W-:Y:S04]  /*16890*/  STL [R1+0x14], R7 ;  /* 0x0000140701007387 */ /* 0x0003e80000100800 */
[----:B------:R3:W-:Y:S01]  /*168a0*/  LDGSTS.E [R6+0x1000], desc[UR26][R4.64], P2 ;  /* 0x0100000004067fae */ /* 0x0007e200091a101a */
[----:B--2---:R-:W-:-:S03]  /*168b0*/  IADD3 R11, P3, PT, R11, R187, RZ ;  /* 0x000000bb0b0b7210 */ /* 0x004fc60007f7e0ff */
[----:B------:R2:W-:Y:S04]  /*168c0*/  STL [R1+0x10], R9 ;  /* 0x0000100901007387 */ /* 0x0005e80000100800 */
[----:B------:R-:W4:Y:S01]  /*168d0*/  LDL.LU R16, [R1+0xb0] ;  /* 0x0000b00001107983 */ /* 0x000f220000300800 */
[----:B---3--:R-:W-:-:S03]  /*168e0*/  IMAD.MOV.U32 R4, RZ, RZ, R242 ;  /* 0x000000ffff047224 */ /* 0x008fc600078e00f2 */
[----:B------:R-:W3:Y:S01]  /*168f0*/  LDL.LU R20, [R1+0xd0] ;  /* 0x0000d00001147983 */ /* 0x000ee20000300800 */
[----:B------:R-:W-:-:S05]  /*16900*/  IMAD.MOV.U32 R5, RZ, RZ, R241 ;  /* 0x000000ffff057224 */ /* 0x000fca00078e00f1 */
[----:B------:R1:W-:Y:S01]  /*16910*/  LDGSTS.E [R6+0x1400], desc[UR26][R4.64], P2 ;  /* 0x0140000004067fae */ /* 0x0003e200091a101a */
[----:B------:R-:W-:Y:S01]  /*16920*/  IMAD.X R12, R12, 0x1, R186, P3 ;  /* 0x000000010c0c7824 */ /* 0x000fe200018e06ba */
[----:B------:R-:W-:Y:S01]  /*16930*/  IADD3 R8, P4, PT, R8, R187, RZ ;  /* 0x000000bb08087210 */ /* 0x000fe20007f9e0ff */
[----:B-1----:R-:W-:Y:S02]  /*16940*/  IMAD.MOV.U32 R4, RZ, RZ, R250 ;  /* 0x000000ffff047224 */ /* 0x002fe400078e00fa */
[----:B------:R-:W-:-:S05]  /*16950*/  IMAD.MOV.U32 R5, RZ, RZ, R249 ;  /* 0x000000ffff057224 */ /* 0x000fca00078e00f9 */
[----:B------:R1:W-:Y:S01]  /*16960*/  LDGSTS.E [R6+0x1800], desc[UR26][R4.64], P2 ;  /* 0x0180000004067fae */ /* 0x0003e200091a101a */
[----:B------:R-:W-:Y:S02]  /*16970*/  IMAD.X R17, R17, 0x1, R186, P4 ;  /* 0x0000000111117824 */ /* 0x000fe400020e06ba */
[----:B-1----:R-:W-:Y:S02]  /*16980*/  IMAD.MOV.U32 R4, RZ, RZ, R7 ;  /* 0x000000ffff047224 */ /* 0x002fe400078e0007 */
[----:B------:R-:W-:Y:S01]  /*16990*/  IMAD.MOV.U32 R5, RZ, RZ, R9 ;  /* 0x000000ffff057224 */ /* 0x000fe200078e0009 */
[----:B------:R-:W3:Y:S04]  /*169a0*/  LDL.LU R7, [R1+0xf4] ;  /* 0x0000f40001077983 */ /* 0x000ee80000300800 */
[----:B--2---:R-:W2:Y:S04]  /*169b0*/  LDL.LU R9, [R1+0x114] ;  /* 0x0001140001097983 */ /* 0x004ea80000300800 */
[----:B------:R1:W-:Y:S04]  /*169c0*/  STL [R1+0x34], R11 ;  /* 0x0000340b01007387 */ /* 0x0003e80000100800 */
[----:B------:R1:W-:Y:S04]  /*169d0*/  LDGSTS.E [R6+0x1c00], desc[UR26][R4.64], P2 ;  /* 0x01c0000004067fae */ /* 0x0003e800091a101a */
[----:B------:R1:W-:Y:S04]  /*169e0*/  STL [R1+0x30], R12 ;  /* 0x0000300c01007387 */ /* 0x0003e80000100800 */
[----:B------:R-:W-:Y:S01]  /*169f0*/  STL [R1+0x54], R8 ;  /* 0x0000540801007387 */ /* 0x000fe20000100800 */
[----:B-1----:R-:W-:-:S03]  /*16a00*/  IMAD.MOV.U32 R4, RZ, RZ, R11 ;  /* 0x000000ffff047224 */ /* 0x002fc600078e000b */
[----:B------:R-:W2:Y:S01]  /*16a10*/  LDL.LU R11, [R1+0xf0] ;  /* 0x0000f000010b7983 */ /* 0x000ea20000300800 */
[----:B------:R-:W-:-:S03]  /*16a20*/  IMAD.MOV.U32 R5, RZ, RZ, R12 ;  /* 0x000000ffff057224 */ /* 0x000fc600078e000c */
[----:B------:R1:W-:Y:S01]  /*16a30*/  STL [R1+0x50], R17 ;  /* 0x0000501101007387 */ /* 0x0003e20000100800 */
[----:B------:R-:W-:-:S03]  /*16a40*/  IADD3 R10, P3, PT, R10, R187, RZ ;  /* 0x000000bb0a0a7210 */ /* 0x000fc60007f7e0ff */
[----:B------:R-:W2:Y:S01]  /*16a50*/  LDL.LU R12, [R1+0x110] ;  /* 0x00011000010c7983 */ /* 0x000ea20000300800 */
[----:B------:R-:W-:Y:S01]  /*16a60*/  IADD3 R13, P4, PT, R13, R187, RZ ;  /* 0x000000bb0d0d7210 */ /* 0x000fe20007f9e0ff */
[--C-:B------:R-:W-:Y:S02]  /*16a70*/  IMAD.X R18, R18, 0x1, R186.reuse, P3 ;  /* 0x0000000112127824 */ /* 0x100fe400018e06ba */
[----:B------:R1:W-:Y:S02]  /*16a80*/  LDGSTS.E [R6+0x2000], desc[UR26][R4.64], P2 ;  /* 0x0200000004067fae */ /* 0x0003e400091a101a */
[----:B------:R-:W-:Y:S02]  /*16a90*/  IMAD.X R15, R15, 0x1, R186, P4 ;  /* 0x000000010f0f7824 */ /* 0x000fe400020e06ba */
[----:B-1----:R-:W-:Y:S02]  /*16aa0*/  IMAD.MOV.U32 R4, RZ, RZ, R8 ;  /* 0x000000ffff047224 */ /* 0x002fe400078e0008 */
[----:B------:R-:W-:-:S02]  /*16ab0*/  IMAD.MOV.U32 R5, RZ, RZ, R17 ;  /* 0x000000ffff057224 */ /* 0x000fc400078e0011 */
[----:B------:R-:W2:Y:S04]  /*16ac0*/  LDL.LU R17, [R1+0x134] ;  /* 0x0001340001117983 */ /* 0x000ea80000300800 */
[----:B------:R-:W2:Y:S04]  /*16ad0*/  LDL.LU R8, [R1+0x154] ;  /* 0x0001540001087983 */ /* 0x000ea80000300800 */
[----:B------:R-:W-:Y:S04]  /*16ae0*/  STL [R1+0x74], R10 ;  /* 0x0000740a01007387 */ /* 0x000fe80000100800 */
[----:B------:R1:W-:Y:S04]  /*16af0*/  LDGSTS.E [R6+0x2400], desc[UR26][R4.64], P2 ;  /* 0x0240000004067fae */ /* 0x0003e800091a101a */
[----:B------:R1:W-:Y:S04]  /*16b00*/  STL [R1+0x70], R18 ;  /* 0x0000701201007387 */ /* 0x0003e80000100800 */
[----:B------:R-:W-:Y:S01]  /*16b10*/  STL [R1+0x94], R13 ;  /* 0x0000940d01007387 */ /* 0x000fe20000100800 */
[----:B-1----:R-:W-:-:S03]  /*16b20*/  IMAD.MOV.U32 R5, RZ, RZ, R18 ;  /* 0x000000ffff057224 */ /* 0x002fc600078e0012 */
[----:B------:R-:W2:Y:S01]  /*16b30*/  LDL.LU R18, [R1+0x130] ;  /* 0x0001300001127983 */ /* 0x000ea20000300800 */
[----:B------:R-:W-:-:S03]  /*16b40*/  IMAD.MOV.U32 R4, RZ, RZ, R10 ;  /* 0x000000ffff047224 */ /* 0x000fc600078e000a */
[----:B------:R1:W-:Y:S04]  /*16b50*/  STL [R1+0x90], R15 ;  /* 0x0000900f01007387 */ /* 0x0003e80000100800 */
[----:B------:R-:W2:Y:S01]  /*16b60*/  LDL.LU R10, [R1+0x150] ;  /* 0x00015000010a7983 */ /* 0x000ea20000300800 */
[-C--:B------:R-:W-:Y:S02]  /*16b70*/  IADD3 R14, P3, PT, R14, R187.reuse, RZ ;  /* 0x000000bb0e0e7210 */ /* 0x080fe40007f7e0ff */
[----:B------:R-:W-:Y:S01]  /*16b80*/  IADD3 R19, P4, PT, R19, R187, RZ ;  /* 0x000000bb13137210 */ /* 0x000fe20007f9e0ff */
[----:B------:R1:W-:Y:S02]  /*16b90*/  LDGSTS.E [R6+0x2800], desc[UR26][R4.64], P2 ;  /* 0x0280000004067fae */ /* 0x0003e400091a101a */
[----:B-1----:R-:W-:-:S02]  /*16ba0*/  IMAD.MOV.U32 R4, RZ, RZ, R13 ;  /* 0x000000ffff047224 */ /* 0x002fc400078e000d */
[----:B------:R-:W-:Y:S02]  /*16bb0*/  IMAD.MOV.U32 R5, RZ, RZ, R15 ;  /* 0x000000ffff057224 */ /* 0x000fe400078e000f */
[----:B------:R-:W2:Y:S04]  /*16bc0*/  LDL.LU R15, [R1+0x174] ;  /* 0x00017400010f7983 */ /* 0x000ea80000300800 */
[----:B------:R-:W2:Y:S04]  /*16bd0*/  LDL.LU R13, [R1+0x194] ;  /* 0x00019400010d7983 */ /* 0x000ea80000300800 */
[----:B------:R-:W-:Y:S04]  /*16be0*/  STL [R1+0xb4], R14 ;  /* 0x0000b40e01007387 */ /* 0x000fe80000100800 */
[----:B------:R1:W-:Y:S02]  /*16bf0*/  LDGSTS.E [R6+0x2c00], desc[UR26][R4.64], P2 ;  /* 0x02c0000004067fae */ /* 0x0003e400091a101a */
[----:B-1----:R-:W-:-:S02]  /*16c00*/  IMAD.MOV.U32 R4, RZ, RZ, R14 ;  /* 0x000000ffff047224 */ /* 0x002fc400078e000e */
[--C-:B----4-:R-:W-:Y:S02]  /*16c10*/  IMAD.X R16, R16, 0x1, R186.reuse, P3 ;  /* 0x0000000110107824 */ /* 0x110fe400018e06ba */
[----:B---3--:R-:W-:-:S03]  /*16c20*/  IMAD.X R20, R20, 0x1, R186, P4 ;  /* 0x0000000114147824 */ /* 0x008fc600020e06ba */
[----:B------:R1:W-:Y:S01]  /*16c30*/  STL [R1+0xb0], R16 ;  /* 0x0000b01001007387 */ /* 0x0003e20000100800 */
[----:B------:R-:W-:-:S03]  /*16c40*/  IMAD.MOV.U32 R5, RZ, RZ, R16 ;  /* 0x000000ffff057224 */ /* 0x000fc600078e0010 */
[----:B------:R-:W-:Y:S04]  /*16c50*/  STL [R1+0xd4], R19 ;  /* 0x0000d41301007387 */ /* 0x000fe80000100800 */
[----:B------:R3:W-:Y:S04]  /*16c60*/  LDGSTS.E [R6+0x3000], desc[UR26][R4.64], P2 ;  /* 0x0300000004067fae */ /* 0x0007e800091a101a */
[----:B-1----:R-:W4:Y:S04]  /*16c70*/  LDL.LU R16, [R1+0x170] ;  /* 0x0001700001107983 */ /* 0x002f280000300800 */
[----:B------:R-:W-:Y:S04]  /*16c80*/  STL [R1+0xd0], R20 ;  /* 0x0000d01401007387 */ /* 0x000fe80000100800 */
[----:B------:R-:W4:Y:S01]  /*16c90*/  LDL.LU R14, [R1+0x190] ;  /* 0x00019000010e7983 */ /* 0x000f220000300800 */
[----:B---3--:R-:W-:-:S02]  /*16ca0*/  IMAD.MOV.U32 R4, RZ, RZ, R19 ;  /* 0x000000ffff047224 */ /* 0x008fc400078e0013 */
[----:B------:R-:W-:-:S05]  /*16cb0*/  IMAD.MOV.U32 R5, RZ, RZ, R20 ;  /* 0x000000ffff057224 */ /* 0x000fca00078e0014 */
[----:B------:R1:W-:Y:S01]  /*16cc0*/  LDGSTS.E [R6+0x3400], desc[UR26][R4.64], P2 ;  /* 0x0340000004067fae */ /* 0x0003e200091a101a */
[-C--:B------:R-:W-:Y:S02]  /*16cd0*/  IADD3 R7, P3, PT, R7, R187.reuse, RZ ;  /* 0x000000bb07077210 */ /* 0x080fe40007f7e0ff */
[----:B--2---:R-:W-:-:S03]  /*16ce0*/  IADD3 R9, P4, PT, R9, R187, RZ ;  /* 0x000000bb09097210 */ /* 0x004fc60007f9e0ff */
[----:B------:R-:W-:Y:S01]  /*16cf0*/  STL [R1+0xf4], R7 ;  /* 0x0000f40701007387 */ /* 0x000fe20000100800 */
[----:B-1----:R-:W-:Y:S02]  /*16d00*/  IMAD.MOV.U32 R4, RZ, RZ, R7 ;  /* 0x000000ffff047224 */ /* 0x002fe400078e0007 */
[----:B------:R-:W-:-:S04]  /*16d10*/  IMAD.X R11, R11, 0x1, R186, P3 ;  /* 0x000000010b0b7824 */ /* 0x000fc800018e06ba */
[----:B------:R-:W-:Y:S01]  /*16d20*/  IMAD.MOV.U32 R5, RZ, RZ, R11 ;  /* 0x000000ffff057224 */ /* 0x000fe200078e000b */
[----:B------:R1:W-:Y:S01]  /*16d30*/  STL [R1+0xf0], R11 ;  /* 0x0000f00b01007387 */ /* 0x0003e20000100800 */
[----:B------:R-:W-:-:S03]  /*16d40*/  IMAD.X R12, R12, 0x1, R186, P4 ;  /* 0x000000010c0c7824 */ /* 0x000fc600020e06ba */
[----:B------:R-:W-:Y:S04]  /*16d50*/  STL [R1+0x114], R9 ;  /* 0x0001140901007387 */ /* 0x000fe80000100800 */
[----:B------:R2:W-:Y:S04]  /*16d60*/  LDGSTS.E [R6+0x3800], desc[UR26][R4.64], P2 ;  /* 0x0380000004067fae */ /* 0x0005e800091a101a */
[----:B-1----:R-:W3:Y:S04]  /*16d70*/  LDL.LU R11, [R1+0x1b4] ;  /* 0x0001b400010b7983 */ /* 0x002ee80000300800 */
[----:B------:R1:W-:Y:S04]  /*16d80*/  STL [R1+0x110], R12 ;  /* 0x0001100c01007387 */ /* 0x0003e80000100800 */
[----:B------:R-:W3:Y:S01]  /*16d90*/  LDL.LU R7, [R1+0x1d4] ;  /* 0x0001d40001077983 */ /* 0x000ee20000300800 */
[----:B--2---:R-:W-:Y:S01]  /*16da0*/  IMAD.MOV.U32 R5, RZ, RZ, R12 ;  /* 0x000000ffff057224 */ /* 0x004fe200078e000c */
[----:B------:R-:W-:-:S02]  /*16db0*/  IADD3 R17, P3, PT, R17, R187, RZ ;  /* 0x000000bb11117210 */ /* 0x000fc40007f7e0ff */
[----:B-1----:R-:W2:Y:S01]  /*16dc0*/  LDL.LU R12, [R1+0x1b0] ;  /* 0x0001b000010c7983 */ /* 0x002ea20000300800 */
[----:B------:R-:W-:Y:S02]  /*16dd0*/  MOV R4, R9 ;  /* 0x0000000900047202 */ /* 0x000fe40000000f00 */
[----:B------:R-:W-:Y:S01]  /*16de0*/  IADD3 R8, P4, PT, R8, R187, RZ ;  /* 0x000000bb08087210 */ /* 0x000fe20007f9e0ff */
[----:B------:R-:W2:Y:S04]  /*16df0*/  LDL.LU R9, [R1+0x1d0] ;  /* 0x0001d00001097983 */ /* 0x000ea80000300800 */
[----:B------:R1:W-:Y:S04]  /*16e00*/  LDGSTS.E [R6+0x3c00], desc[UR26][R4.64], P2 ;  /* 0x03c0000004067fae */ /* 0x0003e800091a101a */
[----:B------:R-:W-:Y:S01]  /*16e10*/  STL [R1+0x134], R17 ;  /* 0x0001341101007387 */ /* 0x000fe20000100800 */
[----:B------:R-:W-:-:S02]  /*16e20*/  IMAD.X R18, R18, 0x1, R186, P3 ;  /* 0x0000000112127824 */ /* 0x000fc400018e06ba */
[----:B-1----:R-:W-:Y:S02]  /*16e30*/  IMAD.MOV.U32 R4, RZ, RZ, R17 ;  /* 0x000000ffff047224 */ /* 0x002fe400078e0011 */
[----:B------:R-:W-:Y:S01]  /*16e40*/  IMAD.MOV.U32 R5, RZ, RZ, R18 ;  /* 0x000000ffff057224 */ /* 0x000fe200078e0012 */
[----:B------:R-:W-:Y:S01]  /*16e50*/  STL [R1+0x130], R18 ;  /* 0x0001301201007387 */ /* 0x000fe20000100800 */
[----:B------:R-:W-:-:S03]  /*16e60*/  IMAD.X R10, R10, 0x1, R186, P4 ;  /* 0x000000010a0a7824 */ /* 0x000fc600020e06ba */
[----:B------:R-:W-:Y:S04]  /*16e70*/  STL [R1+0x154], R8 ;  /* 0x0001540801007387 */ /* 0x000fe80000100800 */
[----:B------:R1:W-:Y:S04]  /*16e80*/  LDGSTS.E [R6+0x4000], desc[UR26][R4.64], P2 ;  /* 0x0400000004067fae */ /* 0x0003e800091a101a */
[----:B------:R1:W-:Y:S02]  /*16e90*/  STL [R1+0x150], R10 ;  /* 0x0001500a01007387 */ /* 0x0003e40000100800 */
[----:B-1----:R-:W-:-:S02]  /*16ea0*/  IMAD.MOV.U32 R5, RZ, RZ, R10 ;  /* 0x000000ffff057224 */ /* 0x002fc400078e000a */
[----:B------:R-:W-:Y:S01]  /*16eb0*/  IMAD.MOV.U32 R4, RZ, RZ, R8 ;  /* 0x000000ffff047224 */ /* 0x000fe200078e0008 */
[----:B------:R-:W2:Y:S04]  /*16ec0*/  LDL.LU R10, [R1+0x1f0] ;  /* 0x0001f000010a7983 */ /* 0x000ea80000300800 */
[----:B------:R-:W2:Y:S04]  /*16ed0*/  LDL.LU R8, [R1+0x1f4] ;  /* 0x0001f40001087983 */ /* 0x000ea80000300800 */
[----:B------:R-:W2:Y:S04]  /*16ee0*/  LDL.LU R24, [R1+0x210] ;  /* 0x0002100001187983 */ /* 0x000ea80000300800 */
[----:B------:R-:W2:Y:S01]  /*16ef0*/  LDL.LU R23, [R1+0x214] ;  /* 0x0002140001177983 */ /* 0x000ea20000300800 */
[----:B------:R-:W-:-:S02]  /*16f00*/  IADD3 R15, P3, PT, R15, R187, RZ ;  /* 0x000000bb0f0f7210 */ /* 0x000fc40007f7e0ff */
[----:B------:R-:W-:Y:S01]  /*16f10*/  IADD3 R13, P4, PT, R13, R187, RZ ;  /* 0x000000bb0d0d7210 */ /* 0x000fe20007f9e0ff */
[----:B------:R1:W-:Y:S04]  /*16f20*/  LDGSTS.E [R6+0x4400], desc[UR26][R4.64], P2 ;  /* 0x0440000004067fae */ /* 0x0003e800091a101a */
[----:B------:R4:W-:Y:S01]  /*16f30*/  STL [R1+0x174], R15 ;  /* 0x0001740f01007387 */ /* 0x0009e20000100800 */
[----:B-1----:R-:W-:Y:S02]  /*16f40*/  IMAD.MOV.U32 R4, RZ, RZ, R15 ;  /* 0x000000ffff047224 */ /* 0x002fe400078e000f */
[----:B----4-:R-:W-:-:S05]  /*16f50*/  IMAD.X R16, R16, 0x1, R186, P3 ;  /* 0x0000000110107824 */ /* 0x010fca00018e06ba */
[----:B------:R1:W-:Y:S01]  /*16f60*/  STL [R1+0x170], R16 ;  /* 0x0001701001007387 */ /* 0x0003e20000100800 */
[----:B------:R-:W-:-:S03]  /*16f70*/  IMAD.X R14, R14, 0x1, R186, P4 ;  /* 0x000000010e0e7824 */ /* 0x000fc600020e06ba */
[----:B------:R-:W-:Y:S04]  /*16f80*/  STL [R1+0x194], R13 ;  /* 0x0001940d01007387 */ /* 0x000fe80000100800 */
[----:B------:R4:W-:Y:S04]  /*16f90*/  STL [R1+0x190], R14 ;  /* 0x0001900e01007387 */ /* 0x0009e80000100800 */
[----:B------:R-:W2:Y:S04]  /*16fa0*/  LDL.LU R22, [R1+0x230] ;  /* 0x0002300001167983 */ /* 0x000ea80000300800 */
[----:B------:R-:W2:Y:S04]  /*16fb0*/  LDL.LU R21, [R1+0x234] ;  /* 0x0002340001157983 */ /* 0x000ea80000300800 */
[----:B------:R-:W2:Y:S04]  /*16fc0*/  LDL.LU R20, [R1+0x250] ;  /* 0x0002500001147983 */ /* 0x000ea80000300800 */
[----:B------:R-:W2:Y:S04]  /*16fd0*/  LDL.LU R19, [R1+0x254] ;  /* 0x0002540001137983 */ /* 0x000ea80000300800 */
[----:B------:R-:W2:Y:S01]  /*16fe0*/  LDL.LU R17, [R1+0x274] ;  /* 0x0002740001117983 */ /* 0x000ea20000300800 */
[----:B------:R-:W-:-:S03]  /*16ff0*/  IMAD.MOV.U32 R5, RZ, RZ, R16 ;  /* 0x000000ffff057224 */ /* 0x000fc600078e0010 */
[----:B------:R-:W2:Y:S04]  /*17000*/  LDL.LU R15, [R1+0x294] ;  /* 0x00029400010f7983 */ /* 0x000ea80000300800 */
[----:B------:R1:W-:Y:S02]  /*17010*/  LDGSTS.E [R6+0x4800], desc[UR26][R4.64], P2 ;  /* 0x0480000004067fae */ /* 0x0003e400091a101a */
[----:B-1----:R-:W-:Y:S01]  /*17020*/  IMAD.MOV.U32 R4, RZ, RZ, R13 ;  /* 0x000000ffff047224 */ /* 0x002fe200078e000d */
[----:B---3--:R-:W-:-:S05]  /*17030*/  IADD3 R11, P3, PT, R11, R187, RZ ;  /* 0x000000bb0b0b7210 */ /* 0x008fca0007f7e0ff */
[----:B------:R-:W-:Y:S01]  /*17040*/  STL [R1+0x1b4], R11 ;  /* 0x0001b40b01007387 */ /* 0x000fe20000100800 */
[----:B------:R-:W-:Y:S01]  /*17050*/  IADD3 R7, P4, PT, R7, R187, RZ ;  /* 0x000000bb07077210 */ /* 0x000fe20007f9e0ff */
[----:B--2---:R-:W-:-:S04]  /*17060*/  IMAD.X R12, R12, 0x1, R186, P3 ;  /* 0x000000010c0c7824 */ /* 0x004fc800018e06ba */
[----:B------:R-:W-:Y:S01]  /*17070*/  IMAD.X R9, R9, 0x1, R186, P4 ;  /* 0x0000000109097824 */ /* 0x000fe200020e06ba */
[----:B------:R1:W-:Y:S04]  /*17080*/  STL [R1+0x1b0], R12 ;  /* 0x0001b00c01007387 */ /* 0x0003e80000100800 */
[----:B------:R-:W-:Y:S04]  /*17090*/  STL [R1+0x1d4], R7 ;  /* 0x0001d40701007387 */ /* 0x000fe80000100800 */
[----:B------:R-:W2:Y:S01]  /*170a0*/  LDL.LU R18, [R1+0x270] ;  /* 0x0002700001127983 */ /* 0x000ea20000300800 */
[----:B------:R-:W-:-:S03]  /*170b0*/  IMAD.MOV.U32 R5, RZ, RZ, R14 ;  /* 0x000000ffff057224 */ /* 0x000fc600078e000e */
[----:B------:R3:W-:Y:S04]  /*170c0*/  STL [R1+0x1d0], R9 ;  /* 0x0001d00901007387 */ /* 0x0007e80000100800 */
[----:B------:R-:W2:Y:S04]  /*170d0*/  LDL.LU R16, [R1+0x290] ;  /* 0x0002900001107983 */ /* 0x000ea80000300800 */
[----:B----4-:R-:W4:Y:S04]  /*170e0*/  LDL.LU R14, [R1+0x2b0] ;  /* 0x0002b000010e7983 */ /* 0x010f280000300800 */
[----:B------:R-:W4:Y:S04]  /*170f0*/  LDL.LU R13, [R1+0x2b4] ;  /* 0x0002b400010d7983 */ /* 0x000f280000300800 */
[----:B------:R1:W-:Y:S02]  /*17100*/  LDGSTS.E [R6+0x4c00], desc[UR26][R4.64], P2 ;  /* 0x04c0000004067fae */ /* 0x0003e400091a101a */
[----:B-1----:R-:W-:-:S02]  /*17110*/  IMAD.MOV.U32 R4, RZ, RZ, R11 ;  /* 0x000000ffff047224 */ /* 0x002fc400078e000b */
[----:B------:R-:W-:Y:S02]  /*17120*/  IMAD.MOV.U32 R5, RZ, RZ, R12 ;  /* 0x000000ffff057224 */ /* 0x000fe400078e000c */
[----:B------:R-:W4:Y:S04]  /*17130*/  LDL.LU R12, [R1+0x2d0] ;  /* 0x0002d000010c7983 */ /* 0x000f280000300800 */
[----:B------:R-:W4:Y:S01]  /*17140*/  LDL.LU R11, [R1+0x2d4] ;  /* 0x0002d400010b7983 */ /* 0x000f220000300800 */
[----:B------:R-:W-:-:S03]  /*17150*/  IADD3 R8, P3, PT, R8, R187, RZ ;  /* 0x000000bb08087210 */ /* 0x000fc60007f7e0ff */
[----:B------:R1:W-:Y:S02]  /*17160*/  LDGSTS.E [R6+0x5000], desc[UR26][R4.64], P2 ;  /* 0x0500000004067fae */ /* 0x0003e400091a101a */
[--C-:B------:R-:W-:Y:S01]  /*17170*/  IMAD.X R10, R10, 0x1, R186.reuse, P3 ;  /* 0x000000010a0a7824 */ /* 0x100fe200018e06ba */
[----:B------:R-:W-:Y:S01]  /*17180*/  IADD3 R23, P4, PT, R23, R187, RZ ;  /* 0x000000bb17177210 */ /* 0x000fe20007f9e0ff */
[----:B-1----:R-:W-:Y:S02]  /*17190*/  IMAD.MOV.U32 R4, RZ, RZ, R7 ;  /* 0x000000ffff047224 */ /* 0x002fe400078e0007 */
[----:B------:R-:W-:Y:S02]  /*171a0*/  IMAD.MOV.U32 R5, RZ, RZ, R9 ;  /* 0x000000ffff057224 */ /* 0x000fe400078e0009 */
[----:B---3--:R-:W3:Y:S04]  /*171b0*/  LDL.LU R9, [R1+0x2f4] ;  /* 0x0002f40001097983 */ /* 0x008ee80000300800 */
[----:B------:R-:W3:Y:S01]  /*171c0*/  LDL.LU R7, [R1+0x314] ;  /* 0x0003140001077983 */ /* 0x000ee20000300800 */
[----:B------:R-:W-:-:S03]  /*171d0*/  IMAD.X R24, R24, 0x1, R186, P4 ;  /* 0x0000000118187824 */ /* 0x000fc600020e06ba */
[----:B------:R-:W-:Y:S04]  /*171e0*/  STL [R1+0x1f4], R8 ;  /* 0x0001f40801007387 */ /* 0x000fe80000100800 */
[----:B------:R1:W-:Y:S04]  /*171f0*/  LDGSTS.E [R6+0x5400], desc[UR26][R4.64], P2 ;  /* 0x0540000004067fae */ /* 0x0003e800091a101a */
[----:B------:R1:W-:Y:S04]  /*17200*/  STL [R1+0x1f0], R10 ;  /* 0x0001f00a01007387 */ /* 0x0003e80000100800 */
[----:B------:R-:W-:Y:S01]  /*17210*/  STL [R1+0x214], R23 ;  /* 0x0002141701007387 */ /* 0x000fe20000100800 */
[----:B-1----:R-:W-:-:S03]  /*17220*/  IMAD.MOV.U32 R5, RZ, RZ, R10 ;  /* 0x000000ffff057224 */ /* 0x002fc600078e000a */
[----:B------:R-:W3:Y:S01]  /*17230*/  LDL.LU R10, [R1+0x2f0] ;  /* 0x0002f000010a7983 */ /* 0x000ee20000300800 */
[----:B------:R-:W-:-:S03]  /*17240*/  IMAD.MOV.U32 R4, RZ, RZ, R8 ;  /* 0x000000ffff047224 */ /* 0x000fc600078e0008 */
[----:B------:R-:W-:Y:S04]  /*17250*/  STL [R1+0x210], R24 ;  /* 0x0002101801007387 */ /* 0x000fe80000100800 */
[----:B------:R-:W3:Y:S04]  /*17260*/  LDL.LU R8, [R1+0x310] ;  /* 0x0003100001087983 */ /* 0x000ee80000300800 */
[----:B------:R1:W-:Y:S02]  /*17270*/  LDGSTS.E [R6+0x5800], desc[UR26][R4.64], P2 ;  /* 0x0580000004067fae */ /* 0x0003e400091a101a */
[----:B-1----:R-:W-:-:S02]  /*17280*/  IMAD.MOV.U32 R4, RZ, RZ, R23 ;  /* 0x000000ffff047224 */ /* 0x002fc400078e0017 */
[----:B------:R-:W-:-:S05]  /*17290*/  IMAD.MOV.U32 R5, RZ, RZ, R24 ;  /* 0x000000ffff057224 */ /* 0x000fca00078e0018 */
[----:B------:R1:W-:Y:S01]  /*172a0*/  LDGSTS.E [R6+0x5c00], desc[UR26][R4.64], P2 ;  /* 0x05c0000004067fae */ /* 0x0003e200091a101a */
[----:B------:R-:W-:-:S05]  /*172b0*/  IADD3 R21, P3, PT, R21, R187, RZ ;  /* 0x000000bb15157210 */ /* 0x000fca0007f7e0ff */
[----:B------:R-:W-:Y:S01]  /*172c0*/  IMAD.X R22, R22, 0x1, R186, P3 ;  /* 0x0000000116167824 */ /* 0x000fe200018e06ba */
[----:B------:R-:W-:-:S03]  /*172d0*/  IADD3 R19, P4, PT, R19, R187, RZ ;  /* 0x000000bb13137210 */ /* 0x000fc60007f9e0ff */
[----:B-1----:R-:W-:Y:S01]  /*172e0*/  IMAD.MOV.U32 R5, RZ, RZ, R22 ;  /* 0x000000ffff057224 */ /* 0x002fe200078e0016 */
[----:B------:R-:W-:Y:S02]  /*172f0*/  MOV R4, R21 ;  /* 0x0000001500047202 */ /* 0x000fe40000000f00 */
[-C--:B------:R-:W-:Y:S01]  /*17300*/  IADD3 R17, P3, PT, R17, R187.reuse, RZ ;  /* 0x000000bb11117210 */ /* 0x080fe20007f7e0ff */
[----:B------:R-:W-:Y:S02]  /*17310*/  IMAD.X R20, R20, 0x1, R186, P4 ;  /* 0x0000000114147824 */ /* 0x000fe400020e06ba */
[----:B------:R1:W-:Y:S01]  /*17320*/  LDGSTS.E [R6+0x6000], desc[UR26][R4.64], P2 ;  /* 0x0600000004067fae */ /* 0x0003e200091a101a */
[----:B------:R-:W-:Y:S01]  /*17330*/  IADD3 R15, P4, PT, R15, R187, RZ ;  /* 0x000000bb0f0f7210 */ /* 0x000fe20007f9e0ff */
[----:B-1----:R-:W-:Y:S02]  /*17340*/  IMAD.MOV.U32 R4, RZ, RZ, R19 ;  /* 0x000000ffff047224 */ /* 0x002fe400078e0013 */
[----:B------:R-:W-:-:S05]  /*17350*/  IMAD.MOV.U32 R5, RZ, RZ, R20 ;  /* 0x000000ffff057224 */ /* 0x000fca00078e0014 */
[----:B------:R1:W-:Y:S02]  /*17360*/  LDGSTS.E [R6+0x6400], desc[UR26][R4.64], P2 ;  /* 0x0640000004067fae */ /* 0x0003e400091a101a */
[----:B-1----:R-:W-:Y:S02]  /*17370*/  IMAD.MOV.U32 R4, RZ, RZ, R17 ;  /* 0x000000ffff047224 */ /* 0x002fe400078e0011 */
[----:B------:R-:W-:Y:S04]  /*17380*/  STL [R1+0x234], R21 ;  /* 0x0002341501007387 */ /* 0x000fe80000100800 */
[----:B------:R-:W-:Y:S01]  /*17390*/  STL [R1+0x230], R22 ;  /* 0x0002301601007387 */ /* 0x000fe20000100800 */
[----:B--2---:R-:W-:-:S04]  /*173a0*/  IMAD.X R18, R18, 0x1, R186, P3 ;  /* 0x0000000112127824 */ /* 0x004fc800018e06ba */
[----:B------:R-:W-:Y:S02]  /*173b0*/  IMAD.MOV.U32 R5, RZ, RZ, R18 ;  /* 0x000000ffff057224 */ /* 0x000fe400078e0012 */
[----:B------:R-:W-:-:S03]  /*173c0*/  IMAD.X R16, R16, 0x1, R186, P4 ;  /* 0x0000000110107824 */ /* 0x000fc600020e06ba */
[----:B------:R1:W-:Y:S01]  /*173d0*/  LDGSTS.E [R6+0x6800], desc[UR26][R4.64], P2 ;  /* 0x0680000004067fae */ /* 0x0003e200091a101a */
[----:B----4-:R-:W-:Y:S01]  /*173e0*/  IADD3 R13, P3, PT, R13, R187, RZ ;  /* 0x000000bb0d0d7210 */ /* 0x010fe20007f7e0ff */
[----:B-1----:R-:W-:Y:S02]  /*173f0*/  IMAD.MOV.U32 R4, RZ, RZ, R15 ;  /* 0x000000ffff047224 */ /* 0x002fe400078e000f */
[----:B------:R-:W-:Y:S02]  /*17400*/  IMAD.MOV.U32 R5, RZ, RZ, R16 ;  /* 0x000000ffff057224 */ /* 0x000fe400078e0010 */
[----:B------:R-:W-:-:S03]  /*17410*/  IMAD.X R14, R14, 0x1, R186, P3 ;  /* 0x000000010e0e7824 */ /* 0x000fc600018e06ba */
[----:B------:R1:W-:Y:S01]  /*17420*/  LDGSTS.E [R6+0x6c00], desc[UR26][R4.64], P2 ;  /* 0x06c0000004067fae */ /* 0x0003e200091a101a */
[-C--:B------:R-:W-:Y:S01]  /*17430*/  IADD3 R11, P4, PT, R11, R187.reuse, RZ ;  /* 0x000000bb0b0b7210 */ /* 0x080fe20007f9e0ff */
[----:B-1----:R-:W-:Y:S02]  /*17440*/  IMAD.MOV.U32 R4, RZ, RZ, R13 ;  /* 0x000000ffff047224 */ /* 0x002fe400078e000d */
[----:B------:R-:W-:Y:S02]  /*17450*/  IMAD.MOV.U32 R5, RZ, RZ, R14 ;  /* 0x000000ffff057224 */ /* 0x000fe400078e000e */
[----:B------:R-:W-:Y:S01]  /*17460*/  IMAD.X R12, R12, 0x1, R186, P4 ;  /* 0x000000010c0c7824 */ /* 0x000fe200020e06ba */
[----:B------:R-:W-:Y:S04]  /*17470*/  STL [R1+0x254], R19 ;  /* 0x0002541301007387 */ /* 0x000fe80000100800 */
[----:B------:R1:W-:Y:S04]  /*17480*/  LDGSTS.E [R6+0x7000], desc[UR26][R4.64], P2 ;  /* 0x0700000004067fae */ /* 0x0003e800091a101a */
[----:B------:R-:W-:Y:S01]  /*17490*/  STL [R1+0x250], R20 ;  /* 0x0002501401007387 */ /* 0x000fe20000100800 */
[----:B---3--:R-:W-:Y:S01]  /*174a0*/  IADD3 R9, P3, PT, R9, R187, RZ ;  /* 0x000000bb09097210 */ /* 0x008fe20007f7e0ff */
[----:B-1----:R-:W-:-:S02]  /*174b0*/  IMAD.MOV.U32 R4, RZ, RZ, R11 ;  /* 0x000000ffff047224 */ /* 0x002fc400078e000b */
[----:B------:R-:W-:Y:S01]  /*174c0*/  IMAD.MOV.U32 R5, RZ, RZ, R12 ;  /* 0x000000ffff057224 */ /* 0x000fe200078e000c */
[----:B------:R-:W-:Y:S01]  /*174d0*/  STL [R1+0x274], R17 ;  /* 0x0002741101007387 */ /* 0x000fe20000100800 */
[----:B------:R-:W-:-:S03]  /*174e0*/  IADD3 R7, P4, PT, R7, R187, RZ ;  /* 0x000000bb07077210 */ /* 0x000fc60007f9e0ff */
[----:B------:R-:W-:Y:S04]  /*174f0*/  STL [R1+0x270], R18 ;  /* 0x0002701201007387 */ /* 0x000fe80000100800 */
[----:B------:R-:W-:Y:S04]  /*17500*/  STL [R1+0x294], R15 ;  /* 0x0002940f01007387 */ /* 0x000fe80000100800 */
[----:B------:R-:W-:Y:S04]  /*17510*/  STL [R1+0x290], R16 ;  /* 0x0002901001007387 */ /* 0x000fe80000100800 */
[----:B------:R1:W-:Y:S01]  /*17520*/  LDGSTS.E [R6+0x7400], desc[UR26][R4.64], P2 ;  /* 0x0740000004067fae */ /* 0x0003e200091a101a */
[----:B------:R-:W-:-:S03]  /*17530*/  IMAD.X R10, R10, 0x1, R186, P3 ;  /* 0x000000010a0a7824 */ /* 0x000fc600018e06ba */
[----:B------:R-:W-:Y:S04]  /*17540*/  STL [R1+0x2b4], R13 ;  /* 0x0002b40d01007387 */ /* 0x000fe80000100800 */
[----:B------:R-:W-:Y:S01]  /*17550*/  STL [R1+0x2b0], R14 ;  /* 0x0002b00e01007387 */ /* 0x000fe20000100800 */
[----:B-1----:R-:W-:Y:S02]  /*17560*/  IMAD.MOV.U32 R4, RZ, RZ, R9 ;  /* 0x000000ffff047224 */ /* 0x002fe400078e0009 */
[----:B------:R-:W-:Y:S01]  /*17570*/  IMAD.MOV.U32 R5, RZ, RZ, R10 ;  /* 0x000000ffff057224 */ /* 0x000fe200078e000a */
[----:B------:R-:W-:Y:S01]  /*17580*/  STL [R1+0x2d4], R11 ;  /* 0x0002d40b01007387 */ /* 0x000fe20000100800 */
[----:B------:R-:W-:-:S03]  /*17590*/  IMAD.X R8, R8, 0x1, R186, P4 ;  /* 0x0000000108087824 */ /* 0x000fc600020e06ba */
[----:B------:R-:W-:Y:S04]  /*175a0*/  STL [R1+0x2d0], R12 ;  /* 0x0002d00c01007387 */ /* 0x000fe80000100800 */
[----:B------:R-:W-:Y:S04]  /*175b0*/  STL [R1+0x2f4], R9 ;  /* 0x0002f40901007387 */ /* 0x000fe80000100800 */
[----:B------:R-:W-:Y:S04]  /*175c0*/  STL [R1+0x2f0], R10 ;  /* 0x0002f00a01007387 */ /* 0x000fe80000100800 */
[----:B------:R1:W-:Y:S04]  /*175d0*/  LDGSTS.E [R6+0x7800], desc[UR26][R4.64], P2 ;  /* 0x0780000004067fae */ /* 0x0003e800091a101a */
[----:B------:R2:W-:Y:S01]  /*175e0*/  STL [R1+0x314], R7 ;  /* 0x0003140701007387 */ /* 0x0005e20000100800 */
[----:B-1----:R-:W-:-:S02]  /*175f0*/  IMAD.MOV.U32 R4, RZ, RZ, R7 ;  /* 0x000000ffff047224 */ /* 0x002fc400078e0007 */
[----:B------:R-:W-:Y:S01]  /*17600*/  IMAD.MOV.U32 R5, RZ, RZ, R8 ;  /* 0x000000ffff057224 */ /* 0x000fe200078e0008 */
[----:B--2---:R-:W-:Y:S01]  /*17610*/  LOP3.LUT R7, R2, 0x20, RZ, 0x3c, !PT ;  /* 0x0000002002077812 */ /* 0x004fe200078e3cff */
[----:B------:R1:W-:Y:S04]  /*17620*/  STL [R1+0x310], R8 ;  /* 0x0003100801007387 */ /* 0x0003e80000100800 */
[----:B------:R2:W-:Y:S04]  /*17630*/  LDGSTS.E [R6+0x7c00], desc[UR26][R4.64], P2 ;  /* 0x07c0000004067fae */ /* 0x0005e800091a101a */
[----:B------:R-:W3:Y:S01]  /*17640*/  LDL.LU R9, [R1+0x18] ;  /* 0x0000180001097983 */ /* 0x000ee20000300800 */
[----:B--2---:R-:W-:-:S03]  /*17650*/  VIADD R6, R7, UR6 ;  /* 0x0000000607067c36 */ /* 0x004fc60008000000 */
[----:B------:R-:W2:Y:S04]  /*17660*/  LDL.LU R7, [R1+0x1c] ;  /* 0x00001c0001077983 */ /* 0x000ea80000300800 */
[----:B------:R-:W4:Y:S04]  /*17670*/  LDL.LU R12, [R1+0x38] ;  /* 0x00003800010c7983 */ /* 0x000f280000300800 */
[----:B------:R-:W4:Y:S04]  /*17680*/  LDL.LU R11, [R1+0x3c] ;  /* 0x00003c00010b7983 */ /* 0x000f280000300800 */
[----:B------:R-:W4:Y:S04]  /*17690*/  LDL.LU R17, [R1+0x58] ;  /* 0x0000580001117983 */ /* 0x000f280000300800 */
[----:B-1----:R-:W4:Y:S04]  /*176a0*/  LDL.LU R8, [R1+0x5c] ;  /* 0x00005c0001087983 */ /* 0x002f280000300800 */
[----:B------:R-:W4:Y:S04]  /*176b0*/  LDL.LU R18, [R1+0x78] ;  /* 0x0000780001127983 */ /* 0x000f280000300800 */
[----:B------:R-:W4:Y:S04]  /*176c0*/  LDL.LU R10, [R1+0x7c] ;  /* 0x00007c00010a7983 */ /* 0x000f280000300800 */
[----:B------:R-:W4:Y:S04]  /*176d0*/  LDL.LU R15, [R1+0x98] ;  /* 0x00009800010f7983 */ /* 0x000f280000300800 */
[----:B------:R-:W4:Y:S01]  /*176e0*/  LDL.LU R13, [R1+0x9c] ;  /* 0x00009c00010d7983 */ /* 0x000f220000300800 */
[----:B------:R-:W-:-:S02]  /*176f0*/  IADD3 R204, P3, PT, R204, R187, RZ ;  /* 0x000000bbcccc7210 */ /* 0x000fc40007f7e0ff */
[-C--:B------:R-:W-:Y:S01]  /*17700*/  IADD3 R212, P4, PT, R212, R187.reuse, RZ ;  /* 0x000000bbd4d47210 */ /* 0x080fe20007f9e0ff */
[----:B------:R-:W4:Y:S02]  /*17710*/  LDL.LU R14, [R1+0xbc] ;  /* 0x0000bc00010e7983 */ /* 0x000f240000300800 */
[----:B------:R-:W-:Y:S02]  /*17720*/  IMAD.X R203, R203, 0x1, R186, P3 ;  /* 0x00000001cbcb7824 */ /* 0x000fe400018e06ba */
[----:B------:R-:W-:Y:S01]  /*17730*/  IMAD.MOV.U32 R4, RZ, RZ, R204 ;  /* 0x000000ffff047224 */ /* 0x000fe200078e00cc */
[----:B------:R-:W4:Y:S01]  /*17740*/  LDL.LU R19, [R1+0xdc] ;  /* 0x0000dc0001137983 */ /* 0x000f220000300800 */
[----:B------:R-:W-:Y:S02]  /*17750*/  IMAD.MOV.U32 R5, RZ, RZ, R203 ;  /* 0x000000ffff057224 */ /* 0x000fe400078e00cb */
[----:B------:R-:W-:Y:S01]  /*17760*/  IMAD.X R211, R211, 0x1, R186, P4 ;  /* 0x00000001d3d37824 */ /* 0x000fe200020e06ba */
[----:B------:R-:W-:-:S02]  /*17770*/  IADD3 R220, P3, PT, R220, R187, RZ ;  /* 0x000000bbdcdc7210 */ /* 0x000fc40007f7e0ff */
[----:B------:R1:W-:Y:S01]  /*17780*/  LDGSTS.E [R6+0x100], desc[UR26][R4.64], P2 ;  /* 0x0010000004067fae */ /* 0x0003e200091a101a */
[----:B------:R-:W-:Y:S02]  /*17790*/  IADD3 R228, P4, PT, R228, R187, RZ ;  /* 0x000000bbe4e47210 */ /* 0x000fe40007f9e0ff */
[----:B------:R-:W-:Y:S02]  /*177a0*/  IMAD.X R219, R219, 0x1, R186, P3 ;  /* 0x00000001dbdb7824 */ /* 0x000fe400018e06ba */
[----:B-1----:R-:W-:Y:S01]  /*177b0*/  IMAD.MOV.U32 R4, RZ, RZ, R212 ;  /* 0x000000ffff047224 */ /* 0x002fe200078e00d4 */
[----:B------:R-:W-:Y:S01]  /*177c0*/  MOV R5, R211 ;  /* 0x000000d300057202 */ /* 0x000fe20000000f00 */
[----:B------:R-:W-:-:S04]  /*177d0*/  IMAD.X R227, R227, 0x1, R186, P4 ;  /* 0x00000001e3e37824 */ /* 0x000fc800020e06ba */
[----:B------:R1:W-:Y:S01]  /*177e0*/  LDGSTS.E [R6+0x500], desc[UR26][R4.64], P2 ;  /* 0x0050000004067fae */ /* 0x0003e200091a101a */
[-C--:B------:R-:W-:Y:S02]  /*177f0*/  IADD3 R236, P3, PT, R236, R187.reuse, RZ ;  /* 0x000000bbecec7210 */ /* 0x080fe40007f7e0ff */
[----:B------:R-:W-:Y:S01]  /*17800*/  IADD3 R244, P4, PT, R244, R187, RZ ;  /* 0x000000bbf4f47210 */ /* 0x000fe20007f9e0ff */
[----:B-1----:R-:W-:Y:S02]  /*17810*/  IMAD.MOV.U32 R4, RZ, RZ, R220 ;  /* 0x000000ffff047224 */ /* 0x002fe400078e00dc */
[----:B------:R-:W-:Y:S02]  /*17820*/  IMAD.MOV.U32 R5, RZ, RZ, R219 ;  /* 0x000000ffff057224 */ /* 0x000fe400078e00db */
[----:B------:R-:W-:-:S03]  /*17830*/  IMAD.X R235, R235, 0x1, R186, P3 ;  /* 0x00000001ebeb7824 */ /* 0x000fc600018e06ba */
        /* <DEDUP_REMOVED lines=8> */
[----:B------:R-:W-:-:S05]  /*178c0*/  IMAD.MOV.U32 R5, RZ, RZ, R235 ;  /* 0x000000ffff057224 */ /* 0x000fca00078e00eb */
[----:B------:R1:W-:Y:S02]  /*178d0*/  LDGSTS.E [R6+0x1100], desc[UR26][R4.64], P2 ;  /* 0x0110000004067fae */ /* 0x0003e400091a101a */
[----:B-1----:R-:W-:Y:S02]  /*178e0*/  IMAD.MOV.U32 R4, RZ, RZ, R244 ;  /* 0x000000ffff047224 */ /* 0x002fe400078e00f4 */
[----:B------:R-:W-:-:S05]  /*178f0*/  IMAD.MOV.U32 R5, RZ, RZ, R243 ;  /* 0x000000ffff057224 */ /* 0x000fca00078e00f3 */
[----:B------:R1:W-:Y:S02]  /*17900*/  LDGSTS.E [R6+0x1500], desc[UR26][R4.64], P2 ;  /* 0x0150000004067fae */ /* 0x0003e400091a101a */
[----:B-1----:R-:W-:Y:S02]  /*17910*/  IMAD.MOV.U32 R4, RZ, RZ, R252 ;  /* 0x000000ffff047224 */ /* 0x002fe400078e00fc */
[----:B------:R-:W-:-:S05]  /*17920*/  IMAD.MOV.U32 R5, RZ, RZ, R251 ;  /* 0x000000ffff057224 */ /* 0x000fca00078e00fb */
[----:B------:R1:W-:Y:S01]  /*17930*/  LDGSTS.E [R6+0x1900], desc[UR26][R4.64], P2 ;  /* 0x0190000004067fae */ /* 0x0003e200091a101a */
[----:B--2---:R-:W-:-:S05]  /*17940*/  IADD3 R7, P4, PT, R7, R187, RZ ;  /* 0x000000bb07077210 */ /* 0x004fca0007f9e0ff */
[----:B---3--:R-:W-:Y:S01]  /*17950*/  IMAD.X R9, R9, 0x1, R186, P4 ;  /* 0x0000000109097824 */ /* 0x008fe200020e06ba */
[----:B------:R2:W-:Y:S04]  /*17960*/  STL [R1+0x1c], R7 ;  /* 0x00001c0701007387 */ /* 0x0005e80000100800 */
[----:B------:R3:W-:Y:S01]  /*17970*/  STL [R1+0x18], R9 ;  /* 0x0000180901007387 */ /* 0x0007e20000100800 */
[----:B----4-:R-:W-:-:S03]  /*17980*/  IADD3 R11, P3, PT, R11, R187, RZ ;  /* 0x000000bb0b0b7210 */ /* 0x010fc60007f7e0ff */
[----:B------:R-:W4:Y:S04]  /*17990*/  LDL.LU R16, [R1+0xb8] ;  /* 0x0000b80001107983 */ /* 0x000f280000300800 */
[----:B------:R-:W4:Y:S01]  /*179a0*/  LDL.LU R20, [R1+0xd8] ;  /* 0x0000d80001147983 */ /* 0x000f220000300800 */
[----:B-1----:R-:W-:Y:S01]  /*179b0*/  IMAD.MOV.U32 R4, RZ, RZ, R7 ;  /* 0x000000ffff047224 */ /* 0x002fe200078e0007 */
[----:B------:R-:W-:Y:S01]  /*179c0*/  IADD3 R8, P4, PT, R8, R187, RZ ;  /* 0x000000bb08087210 */ /* 0x000fe20007f9e0ff */
[----:B------:R-:W-:Y:S01]  /*179d0*/  IMAD.MOV.U32 R5, RZ, RZ, R9 ;  /* 0x000000ffff057224 */ /* 0x000fe200078e0009 */
[----:B--2---:R-:W2:Y:S01]  /*179e0*/  LDL.LU R7, [R1+0xfc] ;  /* 0x0000fc0001077983 */ /* 0x004ea20000300800 */
[----:B------:R-:W-:-:S03]  /*179f0*/  IMAD.X R12, R12, 0x1, R186, P3 ;  /* 0x000000010c0c7824 */ /* 0x000fc600018e06ba */
[----:B---3--:R-:W3:Y:S01]  /*17a00*/  LDL.LU R9, [R1+0x11c] ;  /* 0x00011c0001097983 */ /* 0x008ee20000300800 */
[----:B------:R-:W-:-:S03]  /*17a10*/  IMAD.X R17, R17, 0x1, R186, P4 ;  /* 0x0000000111117824 */ /* 0x000fc600020e06ba */
[----:B------:R1:W-:Y:S04]  /*17a20*/  STL [R1+0x3c], R11 ;  /* 0x00003c0b01007387 */ /* 0x0003e80000100800 */
[----:B------:R1:W-:Y:S04]  /*17a30*/  LDGSTS.E [R6+0x1d00], desc[UR26][R4.64], P2 ;  /* 0x01d0000004067fae */ /* 0x0003e800091a101a */
[----:B------:R1:W-:Y:S04]  /*17a40*/  STL [R1+0x38], R12 ;  /* 0x0000380c01007387 */ /* 0x0003e80000100800 */
[----:B------:R-:W-:Y:S01]  /*17a50*/  STL [R1+0x5c], R8 ;  /* 0x00005c0801007387 */ /* 0x000fe20000100800 */
[----:B-1----:R-:W-:-:S03]  /*17a60*/  IMAD.MOV.U32 R4, RZ, RZ, R11 ;  /* 0x000000ffff047224 */ /* 0x002fc600078e000b */
[----:B------:R-:W3:Y:S01]  /*17a70*/  LDL.LU R11, [R1+0xf8] ;  /* 0x0000f800010b7983 */ /* 0x000ee20000300800 */
[----:B------:R-:W-:-:S03]  /*17a80*/  IMAD.MOV.U32 R5, RZ, RZ, R12 ;  /* 0x000000ffff057224 */ /* 0x000fc600078e000c */
[----:B------:R1:W-:Y:S01]  /*17a90*/  STL [R1+0x58], R17 ;  /* 0x0000581101007387 */ /* 0x0003e20000100800 */
[----:B------:R-:W-:-:S03]  /*17aa0*/  IADD3 R10, P3, PT, R10, R187, RZ ;  /* 0x000000bb0a0a7210 */ /* 0x000fc60007f7e0ff */
[----:B------:R-:W3:Y:S01]  /*17ab0*/  LDL.LU R12, [R1+0x118] ;  /* 0x00011800010c7983 */ /* 0x000ee20000300800 */
[----:B------:R-:W-:Y:S01]  /*17ac0*/  IADD3 R13, P4, PT, R13, R187, RZ ;  /* 0x000000bb0d0d7210 */ /* 0x000fe20007f9e0ff */
[--C-:B------:R-:W-:Y:S02]  /*17ad0*/  IMAD.X R18, R18, 0x1, R186.reuse, P3 ;  /* 0x0000000112127824 */ /* 0x100fe400018e06ba */
[----:B------:R1:W-:Y:S02]  /*17ae0*/  LDGSTS.E [R6+0x2100], desc[UR26][R4.64], P2 ;  /* 0x0210000004067fae */ /* 0x0003e400091a101a */
[----:B------:R-:W-:Y:S02]  /*17af0*/  IMAD.X R15, R15, 0x1, R186, P4 ;  /* 0x000000010f0f7824 */ /* 0x000fe400020e06ba */
[----:B-1----:R-:W-:Y:S02]  /*17b00*/  IMAD.MOV.U32 R4, RZ, RZ, R8 ;  /* 0x000000ffff047224 */ /* 0x002fe400078e0008 */
[----:B------:R-:W-:-:S02]  /*17b10*/  IMAD.MOV.U32 R5, RZ, RZ, R17 ;  /* 0x000000ffff057224 */ /* 0x000fc400078e0011 */
[----:B------:R-:W3:Y:S04]  /*17b20*/  LDL.LU R17, [R1+0x13c] ;  /* 0x00013c0001117983 */ /* 0x000ee80000300800 */
[----:B------:R-:W3:Y:S04]  /*17b30*/  LDL.LU R8, [R1+0x15c] ;  /* 0x00015c0001087983 */ /* 0x000ee80000300800 */
[----:B------:R-:W-:Y:S04]  /*17b40*/  STL [R1+0x7c], R10 ;  /* 0x00007c0a01007387 */ /* 0x000fe80000100800 */
[----:B------:R1:W-:Y:S04]  /*17b50*/  LDGSTS.E [R6+0x2500], desc[UR26][R4.64], P2 ;  /* 0x0250000004067fae */ /* 0x0003e800091a101a */
[----:B------:R1:W-:Y:S04]  /*17b60*/  STL [R1+0x78], R18 ;  /* 0x0000781201007387 */ /* 0x0003e80000100800 */
[----:B------:R-:W-:Y:S01]  /*17b70*/  STL [R1+0x9c], R13 ;  /* 0x00009c0d01007387 */ /* 0x000fe20000100800 */
[----:B-1----:R-:W-:-:S03]  /*17b80*/  MOV R5, R18 ;  /* 0x0000001200057202 */ /* 0x002fc60000000f00 */
[----:B------:R-:W3:Y:S01]  /*17b90*/  LDL.LU R18, [R1+0x138] ;  /* 0x0001380001127983 */ /* 0x000ee20000300800 */
[----:B------:R-:W-:-:S03]  /*17ba0*/  IMAD.MOV.U32 R4, RZ, RZ, R10 ;  /* 0x000000ffff047224 */ /* 0x000fc600078e000a */
[----:B------:R1:W-:Y:S04]  /*17bb0*/  STL [R1+0x98], R15 ;  /* 0x0000980f01007387 */ /* 0x0003e80000100800 */
[----:B------:R-:W3:Y:S01]  /*17bc0*/  LDL.LU R10, [R1+0x158] ;  /* 0x00015800010a7983 */ /* 0x000ee20000300800 */
[-C--:B------:R-:W-:Y:S02]  /*17bd0*/  IADD3 R14, P3, PT, R14, R187.reuse, RZ ;  /* 0x000000bb0e0e7210 */ /* 0x080fe40007f7e0ff */
[----:B------:R-:W-:Y:S01]  /*17be0*/  IADD3 R19, P4, PT, R19, R187, RZ ;  /* 0x000000bb13137210 */ /* 0x000fe20007f9e0ff */
[----:B------:R1:W-:Y:S02]  /*17bf0*/  LDGSTS.E [R6+0x2900], desc[UR26][R4.64], P2 ;  /* 0x0290000004067fae */ /* 0x0003e400091a101a */
[----:B-1----:R-:W-:-:S02]  /*17c00*/  IMAD.MOV.U32 R4, RZ, RZ, R13 ;  /* 0x000000ffff047224 */ /* 0x002fc400078e000d */
[----:B------:R-:W-:Y:S02]  /*17c10*/  IMAD.MOV.U32 R5, RZ, RZ, R15 ;  /* 0x000000ffff057224 */ /* 0x000fe400078e000f */
[----:B------:R-:W3:Y:S04]  /*17c20*/  LDL.LU R15, [R1+0x17c] ;  /* 0x00017c00010f7983 */ /* 0x000ee80000300800 */
[----:B------:R-:W3:Y:S04]  /*17c30*/  LDL.LU R13, [R1+0x19c] ;  /* 0x00019c00010d7983 */ /* 0x000ee80000300800 */
[----:B------:R-:W-:Y:S04]  /*17c40*/  STL [R1+0xbc], R14 ;  /* 0x0000bc0e01007387 */ /* 0x000fe80000100800 */
[----:B------:R1:W-:Y:S02]  /*17c50*/  LDGSTS.E [R6+0x2d00], desc[UR26][R4.64], P2 ;  /* 0x02d0000004067fae */ /* 0x0003e400091a101a */
[----:B-1----:R-:W-:-:S02]  /*17c60*/  IMAD.MOV.U32 R4, RZ, RZ, R14 ;  /* 0x000000ffff047224 */ /* 0x002fc400078e000e */
[--C-:B----4-:R-:W-:Y:S02]  /*17c70*/  IMAD.X R16, R16, 0x1, R186.reuse, P3 ;  /* 0x0000000110107824 */ /* 0x110fe400018e06ba */
[----:B------:R-:W-:-:S03]  /*17c80*/  IMAD.X R20, R20, 0x1, R186, P4 ;  /* 0x0000000114147824 */ /* 0x000fc600020e06ba */
[----:B------:R1:W-:Y:S01]  /*17c90*/  STL [R1+0xb8], R16 ;  /* 0x0000b81001007387 */ /* 0x0003e20000100800 */
[----:B------:R-:W-:-:S03]  /*17ca0*/  IMAD.MOV.U32 R5, RZ, RZ, R16 ;  /* 0x000000ffff057224 */ /* 0x000fc600078e0010 */
[----:B------:R-:W-:Y:S01]  /*17cb0*/  STL [R1+0xdc], R19 ;  /* 0x0000dc1301007387 */ /* 0x000fe20000100800 */
[----:B--2---:R-:W-:-:S03]  /*17cc0*/  IADD3 R7, P3, PT, R7, R187, RZ ;  /* 0x000000bb07077210 */ /* 0x004fc60007f7e0ff */
[----:B------:R2:W-:Y:S04]  /*17cd0*/  LDGSTS.E [R6+0x3100], desc[UR26][R4.64], P2 ;  /* 0x0310000004067fae */ /* 0x0005e800091a101a */
[----:B-1----:R-:W4:Y:S04]  /*17ce0*/  LDL.LU R16, [R1+0x178] ;  /* 0x0001780001107983 */ /* 0x002f280000300800 */
[----:B------:R-:W-:Y:S04]  /*17cf0*/  STL [R1+0xd8], R20 ;  /* 0x0000d81401007387 */ /* 0x000fe80000100800 */
[----:B------:R-:W4:Y:S01]  /*17d00*/  LDL.LU R14, [R1+0x198] ;  /* 0x00019800010e7983 */ /* 0x000f220000300800 */
[----:B--2---:R-:W-:Y:S01]  /*17d10*/  IMAD.MOV.U32 R4, RZ, RZ, R19 ;  /* 0x000000ffff047224 */ /* 0x004fe200078e0013 */
[----:B---3--:R-:W-:Y:S01]  /*17d20*/  IADD3 R9, P4, PT, R9, R187, RZ ;  /* 0x000000bb09097210 */ /* 0x008fe20007f9e0ff */
[----:B------:R-:W-:Y:S01]  /*17d30*/  IMAD.MOV.U32 R5, RZ, RZ, R20 ;  /* 0x000000ffff057224 */ /* 0x000fe200078e0014 */
[----:B------:R-:W-:Y:S04]  /*17d40*/  STL [R1+0xfc], R7 ;  /* 0x0000fc0701007387 */ /* 0x000fe80000100800 */
[----:B------:R1:W-:Y:S01]  /*17d50*/  LDGSTS.E [R6+0x3500], desc[UR26][R4.64], P2 ;  /* 0x0350000004067fae */ /* 0x0003e200091a101a */
[----:B------:R-:W-:-:S05]  /*17d60*/  IMAD.X R11, R11, 0x1, R186, P3 ;  /* 0x000000010b0b7824 */ /* 0x000fca00018e06ba */
[----:B------:R2:W-:Y:S01]  /*17d70*/  STL [R1+0xf8], R11 ;  /* 0x0000f80b01007387 */ /* 0x0005e20000100800 */
[----:B------:R-:W-:-:S03]  /*17d80*/  IMAD.X R12, R12, 0x1, R186, P4 ;  /* 0x000000010c0c7824 */ /* 0x000fc600020e06ba */
[----:B------:R-:W-:Y:S01]  /*17d90*/  STL [R1+0x11c], R9 ;  /* 0x00011c0901007387 */ /* 0x000fe20000100800 */
[----:B-1----:R-:W-:Y:S02]  /*17da0*/  IMAD.MOV.U32 R4, RZ, RZ, R7 ;  /* 0x000000ffff047224 */ /* 0x002fe400078e0007 */
[----:B------:R-:W-:Y:S02]  /*17db0*/  IMAD.MOV.U32 R5, RZ, RZ, R11 ;  /* 0x000000ffff057224 */ /* 0x000fe400078e000b */
[----:B--2---:R-:W2:Y:S04]  /*17dc0*/  LDL.LU R11, [R1+0x1bc] ;  /* 0x0001bc00010b7983 */ /* 0x004ea80000300800 */
[----:B------:R1:W-:Y:S04]  /*17dd0*/  STL [R1+0x118], R12 ;  /* 0x0001180c01007387 */ /* 0x0003e80000100800 */
[----:B------:R3:W-:Y:S04]  /*17de0*/  LDGSTS.E [R6+0x3900], desc[UR26][R4.64], P2 ;  /* 0x0390000004067fae */ /* 0x0007e800091a101a */
[----:B------:R-:W2:Y:S01]  /*17df0*/  LDL.LU R7, [R1+0x1dc] ;  /* 0x0001dc0001077983 */ /* 0x000ea20000300800 */
[----:B------:R-:W-:Y:S01]  /*17e00*/  IADD3 R17, P3, PT, R17, R187, RZ ;  /* 0x000000bb11117210 */ /* 0x000fe20007f7e0ff */
[----:B---3--:R-:W-:-:S02]  /*17e10*/  IMAD.MOV.U32 R5, RZ, RZ, R12 ;  /* 0x000000ffff057224 */ /* 0x008fc400078e000c */
[----:B-1----:R-:W3:Y:S01]  /*17e20*/  LDL.LU R12, [R1+0x1b8] ;  /* 0x0001b800010c7983 */ /* 0x002ee20000300800 */
[----:B------:R-:W-:Y:S01]  /*17e30*/  IMAD.MOV.U32 R4, RZ, RZ, R9 ;  /* 0x000000ffff047224 */ /* 0x000fe200078e0009 */
[----:B------:R-:W-:Y:S02]  /*17e40*/  IADD3 R8, P4, PT, R8, R187, RZ ;  /* 0x000000bb08087210 */ /* 0x000fe40007f9e0ff */
[----:B------:R-:W3:Y:S04]  /*17e50*/  LDL.LU R9, [R1+0x1d8] ;  /* 0x0001d80001097983 */ /* 0x000ee80000300800 */
[----:B------:R1:W-:Y:S01]  /*17e60*/  LDGSTS.E [R6+0x3d00], desc[UR26][R4.64], P2 ;  /* 0x03d0000004067fae */ /* 0x0003e200091a101a */
[----:B------:R-:W-:Y:S02]  /*17e70*/  IMAD.X R18, R18, 0x1, R186, P3 ;  /* 0x0000000112127824 */ /* 0x000fe400018e06ba */
[----:B-1----:R-:W-:-:S02]  /*17e80*/  IMAD.MOV.U32 R4, RZ, RZ, R17 ;  /* 0x000000ffff047224 */ /* 0x002fc400078e0011 */
[----:B------:R-:W-:Y:S01]  /*17e90*/  IMAD.MOV.U32 R5, RZ, RZ, R18 ;  /* 0x000000ffff057224 */ /* 0x000fe200078e0012 */
[----:B------:R-:W-:Y:S01]  /*17ea0*/  STL [R1+0x13c], R17 ;  /* 0x00013c1101007387 */ /* 0x000fe20000100800 */
[----:B------:R-:W-:-:S03]  /*17eb0*/  IMAD.X R10, R10, 0x1, R186, P4 ;  /* 0x000000010a0a7824 */ /* 0x000fc600020e06ba */
[----:B------:R-:W-:Y:S04]  /*17ec0*/  STL [R1+0x138], R18 ;  /* 0x0001381201007387 */ /* 0x000fe80000100800 */
[----:B------:R-:W-:Y:S04]  /*17ed0*/  STL [R1+0x15c], R8 ;  /* 0x00015c0801007387 */ /* 0x000fe80000100800 */
[----:B------:R1:W-:Y:S04]  /*17ee0*/  LDGSTS.E [R6+0x4100], desc[UR26][R4.64], P2 ;  /* 0x0410000004067fae */ /* 0x0003e800091a101a */
[----:B------:R1:W-:Y:S02]  /*17ef0*/  STL [R1+0x158], R10 ;  /* 0x0001580a01007387 */ /* 0x0003e40000100800 */
[----:B-1----:R-:W-:-:S02]  /*17f00*/  IMAD.MOV.U32 R5, RZ, RZ, R10 ;  /* 0x000000ffff057224 */ /* 0x002fc400078e000a */
[----:B------:R-:W-:Y:S01]  /*17f10*/  IMAD.MOV.U32 R4, RZ, RZ, R8 ;  /* 0x000000ffff047224 */ /* 0x000fe200078e0008 */
[----:B------:R-:W3:Y:S04]  /*17f20*/  LDL.LU R10, [R1+0x1f8] ;  /* 0x0001f800010a7983 */ /* 0x000ee80000300800 */
[----:B------:R-:W3:Y:S04]  /*17f30*/  LDL.LU R8, [R1+0x1fc] ;  /* 0x0001fc0001087983 */ /* 0x000ee80000300800 */
[----:B------:R-:W3:Y:S04]  /*17f40*/  LDL.LU R24, [R1+0x218] ;  /* 0x0002180001187983 */ /* 0x000ee80000300800 */
[----:B------:R-:W3:Y:S01]  /*17f50*/  LDL.LU R23, [R1+0x21c] ;  /* 0x00021c0001177983 */ /* 0x000ee20000300800 */
        /* <DEDUP_REMOVED lines=10> */
[----:B------:R-:W3:Y:S04]  /*18000*/  LDL.LU R22, [R1+0x238] ;  /* 0x0002380001167983 */ /* 0x000ee80000300800 */
[----:B------:R-:W3:Y:S04]  /*18010*/  LDL.LU R21, [R1+0x23c] ;  /* 0x00023c0001157983 */ /* 0x000ee80000300800 */
[----:B------:R-:W3:Y:S04]  /*18020*/  LDL.LU R20, [R1+0x258] ;  /* 0x0002580001147983 */ /* 0x000ee80000300800 */
[----:B------:R-:W3:Y:S01]  /*18030*/  LDL.LU R19, [R1+0x25c] ;  /* 0x00025c0001137983 */ /* 0x000ee20000300800 */
[----:B--2---:R-:W-:-:S03]  /*18040*/  IADD3 R11, P3, PT, R11, R187, RZ ;  /* 0x000000bb0b0b7210 */ /* 0x004fc60007f7e0ff */
[----:B------:R-:W2:Y:S01]  /*18050*/  LDL.LU R17, [R1+0x27c] ;  /* 0x00027c0001117983 */ /* 0x000ea20000300800 */
[----:B------:R-:W-:-:S03]  /*18060*/  IMAD.MOV.U32 R5, RZ, RZ, R16 ;  /* 0x000000ffff057224 */ /* 0x000fc600078e0010 */
[----:B------:R-:W2:Y:S04]  /*18070*/  LDL.LU R15, [R1+0x29c] ;  /* 0x00029c00010f7983 */ /* 0x000ea80000300800 */
[----:B------:R-:W-:Y:S01]  /*18080*/  STL [R1+0x1bc], R11 ;  /* 0x0001bc0b01007387 */ /* 0x000fe20000100800 */
[----:B------:R-:W-:-:S03]  /*18090*/  IADD3 R7, P4, PT, R7, R187, RZ ;  /* 0x000000bb07077210 */ /* 0x000fc60007f9e0ff */
[----:B------:R1:W-:Y:S01]  /*180a0*/  LDGSTS.E [R6+0x4900], desc[UR26][R4.64], P2 ;  /* 0x0490000004067fae */ /* 0x0003e200091a101a */
[----:B---3--:R-:W-:Y:S01]  /*180b0*/  IMAD.X R12, R12, 0x1, R186, P3 ;  /* 0x000000010c0c7824 */ /* 0x008fe200018e06ba */
[----:B------:R-:W-:-:S04]  /*180c0*/  IADD3.X R9, PT, PT, R9, R186, RZ, P4, !PT ;  /* 0x000000ba09097210 */ /* 0x000fc800027fe4ff */
[----:B------:R3:W-:Y:S04]  /*180d0*/  STL [R1+0x1b8], R12 ;  /* 0x0001b80c01007387 */ /* 0x0007e80000100800 */
[----:B------:R-:W-:Y:S04]  /*180e0*/  STL [R1+0x1dc], R7 ;  /* 0x0001dc0701007387 */ /* 0x000fe80000100800 */
[----:B------:R-:W2:Y:S01]  /*180f0*/  LDL.LU R18, [R1+0x278] ;  /* 0x0002780001127983 */ /* 0x000ea20000300800 */
[----:B-1----:R-:W-:Y:S02]  /*18100*/  IMAD.MOV.U32 R4, RZ, RZ, R13 ;  /* 0x000000ffff047224 */ /* 0x002fe400078e000d */
[----:B------:R-:W-:Y:S01]  /*18110*/  IMAD.MOV.U32 R5, RZ, RZ, R14 ;  /* 0x000000ffff057224 */ /* 0x000fe200078e000e */
[----:B------:R1:W-:Y:S04]  /*18120*/  STL [R1+0x1d8], R9 ;  /* 0x0001d80901007387 */ /* 0x0003e80000100800 */
[----:B------:R-:W2:Y:S04]  /*18130*/  LDL.LU R16, [R1+0x298] ;  /* 0x0002980001107983 */ /* 0x000ea80000300800 */
[----:B----4-:R-:W4:Y:S04]  /*18140*/  LDL.LU R14, [R1+0x2b8] ;  /* 0x0002b800010e7983 */ /* 0x010f280000300800 */
[----:B------:R-:W4:Y:S04]  /*18150*/  LDL.LU R13, [R1+0x2bc] ;  /* 0x0002bc00010d7983 */ /* 0x000f280000300800 */
[----:B------:R1:W-:Y:S02]  /*18160*/  LDGSTS.E [R6+0x4d00], desc[UR26][R4.64], P2 ;  /* 0x04d0000004067fae */ /* 0x0003e400091a101a */
[----:B-1----:R-:W-:-:S02]  /*18170*/  IMAD.MOV.U32 R5, RZ, RZ, R12 ;  /* 0x000000ffff057224 */ /* 0x002fc400078e000c */
[----:B------:R-:W-:Y:S01]  /*18180*/  IMAD.MOV.U32 R4, RZ, RZ, R11 ;  /* 0x000000ffff047224 */ /* 0x000fe200078e000b */
[----:B---3--:R-:W3:Y:S04]  /*18190*/  LDL.LU R12, [R1+0x2d8] ;  /* 0x0002d800010c7983 */ /* 0x008ee80000300800 */
[----:B------:R-:W3:Y:S01]  /*181a0*/  LDL.LU R11, [R1+0x2dc] ;  /* 0x0002dc00010b7983 */ /* 0x000ee20000300800 */
[----:B------:R-:W-:-:S03]  /*181b0*/  IADD3 R8, P3, PT, R8, R187, RZ ;  /* 0x000000bb08087210 */ /* 0x000fc60007f7e0ff */
[----:B------:R1:W-:Y:S02]  /*181c0*/  LDGSTS.E [R6+0x5100], desc[UR26][R4.64], P2 ;  /* 0x0510000004067fae */ /* 0x0003e400091a101a */
[--C-:B------:R-:W-:Y:S01]  /*181d0*/  IMAD.X R10, R10, 0x1, R186.reuse, P3 ;  /* 0x000000010a0a7824 */ /* 0x100fe200018e06ba */
[----:B------:R-:W-:Y:S01]  /*181e0*/  IADD3 R23, P4, PT, R23, R187, RZ ;  /* 0x000000bb17177210 */ /* 0x000fe20007f9e0ff */
[----:B-1----:R-:W-:Y:S02]  /*181f0*/  IMAD.MOV.U32 R4, RZ, RZ, R7 ;  /* 0x000000ffff047224 */ /* 0x002fe400078e0007 */
[----:B------:R-:W-:Y:S02]  /*18200*/  IMAD.MOV.U32 R5, RZ, RZ, R9 ;  /* 0x000000ffff057224 */ /* 0x000fe400078e0009 */
[----:B------:R-:W3:Y:S01]  /*18210*/  LDL.LU R9, [R1+0x2fc] ;  /* 0x0002fc0001097983 */ /* 0x000ee20000300800 */
[----:B------:R-:W-:-:S03]  /*18220*/  IMAD.X R24, R24, 0x1, R186, P4 ;  /* 0x0000000118187824 */ /* 0x000fc600020e06ba */
[----:B------:R-:W3:Y:S04]  /*18230*/  LDL.LU R7, [R1+0x31c] ;  /* 0x00031c0001077983 */ /* 0x000ee80000300800 */
        /* <DEDUP_REMOVED lines=15> */
[-C--:B------:R-:W-:Y:S01]  /*18330*/  IADD3 R19, P4, PT, R19, R187.reuse, RZ ;  /* 0x000000bb13137210 */ /* 0x080fe20007f9e0ff */
[----:B-1----:R-:W-:Y:S02]  /*18340*/  IMAD.MOV.U32 R4, RZ, RZ, R21 ;  /* 0x000000ffff047224 */ /* 0x002fe400078e0015 */
[----:B------:R-:W-:Y:S01]  /*18350*/  IMAD.MOV.U32 R5, RZ, RZ, R22 ;  /* 0x000000ffff057224 */ /* 0x000fe200078e0016 */
[----:B--2---:R-:W-:Y:S01]  /*18360*/  IADD3 R17, P3, PT, R17, R187, RZ ;  /* 0x000000bb11117210 */ /* 0x004fe20007f7e0ff */
[----:B------:R-:W-:-:S03]  /*18370*/  IMAD.X R20, R20, 0x1, R186, P4 ;  /* 0x0000000114147824 */ /* 0x000fc600020e06ba */
[----:B------:R1:W-:Y:S01]  /*18380*/  LDGSTS.E [R6+0x6100], desc[UR26][R4.64], P2 ;  /* 0x0610000004067fae */ /* 0x0003e200091a101a */
[----:B------:R-:W-:Y:S01]  /*18390*/  IADD3 R15, P4, PT, R15, R187, RZ ;  /* 0x000000bb0f0f7210 */ /* 0x000fe20007f9e0ff */
[----:B-1----:R-:W-:Y:S02]  /*183a0*/  IMAD.MOV.U32 R4, RZ, RZ, R19 ;  /* 0x000000ffff047224 */ /* 0x002fe400078e0013 */
[----:B------:R-:W-:-:S05]  /*183b0*/  IMAD.MOV.U32 R5, RZ, RZ, R20 ;  /* 0x000000ffff057224 */ /* 0x000fca00078e0014 */
[----:B------:R1:W-:Y:S01]  /*183c0*/  LDGSTS.E [R6+0x6500], desc[UR26][R4.64], P2 ;  /* 0x0650000004067fae */ /* 0x0003e200091a101a */
[----:B------:R-:W-:Y:S02]  /*183d0*/  IMAD.X R18, R18, 0x1, R186, P3 ;  /* 0x0000000112127824 */ /* 0x000fe400018e06ba */
[----:B-1----:R-:W-:Y:S02]  /*183e0*/  IMAD.MOV.U32 R4, RZ, RZ, R17 ;  /* 0x000000ffff047224 */ /* 0x002fe400078e0011 */
[----:B------:R-:W-:Y:S02]  /*183f0*/  IMAD.MOV.U32 R5, RZ, RZ, R18 ;  /* 0x000000ffff057224 */ /* 0x000fe400078e0012 */
[----:B------:R-:W-:-:S03]  /*18400*/  IMAD.X R16, R16, 0x1, R186, P4 ;  /* 0x0000000110107824 */ /* 0x000fc600020e06ba */
[----:B------:R1:W-:Y:S01]  /*18410*/  LDGSTS.E [R6+0x6900], desc[UR26][R4.64], P2 ;  /* 0x0690000004067fae */ /* 0x0003e200091a101a */
[----:B----4-:R-:W-:Y:S01]  /*18420*/  IADD3 R13, P3, PT, R13, R187, RZ ;  /* 0x000000bb0d0d7210 */ /* 0x010fe20007f7e0ff */
[----:B-1----:R-:W-:Y:S02]  /*18430*/  IMAD.MOV.U32 R4, RZ, RZ, R15 ;  /* 0x000000ffff047224 */ /* 0x002fe400078e000f */
[----:B------:R-:W-:Y:S02]  /*18440*/  IMAD.MOV.U32 R5, RZ, RZ, R16 ;  /* 0x000000ffff057224 */ /* 0x000fe400078e0010 */
[----:B------:R-:W-:-:S03]  /*18450*/  IMAD.X R14, R14, 0x1, R186, P3 ;  /* 0x000000010e0e7824 */ /* 0x000fc600018e06ba */
[----:B------:R1:W-:Y:S04]  /*18460*/  LDGSTS.E [R6+0x6d00], desc[UR26][R4.64], P2 ;  /* 0x06d0000004067fae */ /* 0x0003e800091a101a */
[----:B------:R-:W-:Y:S01]  /*18470*/  STL [R1+0x23c], R21 ;  /* 0x00023c1501007387 */ /* 0x000fe20000100800 */
[-C--:B---3--:R-:W-:Y:S01]  /*18480*/  IADD3 R11, P4, PT, R11, R187.reuse, RZ ;  /* 0x000000bb0b0b7210 */ /* 0x088fe20007f9e0ff */
[----:B-1----:R-:W-:Y:S02]  /*18490*/  IMAD.MOV.U32 R4, RZ, RZ, R13 ;  /* 0x000000ffff047224 */ /* 0x002fe400078e000d */
[----:B------:R-:W-:Y:S02]  /*184a0*/  IMAD.MOV.U32 R5, RZ, RZ, R14 ;  /* 0x000000ffff057224 */ /* 0x000fe400078e000e */
[----:B------:R-:W-:Y:S01]  /*184b0*/  IMAD.X R12, R12, 0x1, R186, P4 ;  /* 0x000000010c0c7824 */ /* 0x000fe200020e06ba */
[----:B------:R-:W-:Y:S04]  /*184c0*/  STL [R1+0x238], R22 ;  /* 0x0002381601007387 */ /* 0x000fe80000100800 */
[----:B------:R-:W-:Y:S04]  /*184d0*/  STL [R1+0x25c], R19 ;  /* 0x00025c1301007387 */ /* 0x000fe80000100800 */
[----:B------:R1:W-:Y:S01]  /*184e0*/  LDGSTS.E [R6+0x7100], desc[UR26][R4.64], P2 ;  /* 0x0710000004067fae */ /* 0x0003e200091a101a */
[----:B------:R-:W-:-:S03]  /*184f0*/  IADD3 R9, P3, PT, R9, R187, RZ ;  /* 0x000000bb09097210 */ /* 0x000fc60007f7e0ff */
[----:B------:R-:W-:Y:S01]  /*18500*/  STL [R1+0x258], R20 ;  /* 0x0002581401007387 */ /* 0x000fe20000100800 */
[----:B------:R-:W-:-:S03]  /*18510*/  IADD3 R7, P4, PT, R7, R187, RZ ;  /* 0x000000bb07077210 */ /* 0x000fc60007f9e0ff */
[----:B------:R-:W-:Y:S01]  /*18520*/  STL [R1+0x27c], R17 ;  /* 0x00027c1101007387 */ /* 0x000fe20000100800 */
[----:B-1----:R-:W-:Y:S01]  /*18530*/  IMAD.MOV.U32 R4, RZ, RZ, R11 ;  /* 0x000000ffff047224 */ /* 0x002fe200078e000b */
[----:B------:R-:W-:Y:S02]  /*18540*/  MOV R5, R12 ;  /* 0x0000000c00057202 */ /* 0x000fe40000000f00 */
[----:B------:R-:W-:Y:S04]  /*18550*/  STL [R1+0x278], R18 ;  /* 0x0002781201007387 */ /* 0x000fe80000100800 */
[----:B------:R-:W-:Y:S04]  /*18560*/  STL [R1+0x29c], R15 ;  /* 0x00029c0f01007387 */ /* 0x000fe80000100800 */
[----:B------:R1:W-:Y:S04]  /*18570*/  STL [R1+0x298], R16 ;  /* 0x0002981001007387 */ /* 0x0003e80000100800 */
[----:B------:R-:W-:Y:S04]  /*18580*/  STL [R1+0x2bc], R13 ;  /* 0x0002bc0d01007387 */ /* 0x000fe80000100800 */
[----:B------:R2:W-:Y:S01]  /*18590*/  LDGSTS.E [R6+0x7500], desc[UR26][R4.64], P2 ;  /* 0x0750000004067fae */ /* 0x0005e200091a101a */
[----:B------:R-:W-:-:S03]  /*185a0*/  IMAD.X R10, R10, 0x1, R186, P3 ;  /* 0x000000010a0a7824 */ /* 0x000fc600018e06ba */
[----:B------:R-:W-:Y:S04]  /*185b0*/  STL [R1+0x2b8], R14 ;  /* 0x0002b80e01007387 */ /* 0x000fe80000100800 */
[----:B------:R-:W-:Y:S01]  /*185c0*/  STL [R1+0x2dc], R11 ;  /* 0x0002dc0b01007387 */ /* 0x000fe20000100800 */
[----:B------:R-:W-:Y:S02]  /*185d0*/  IMAD.X R8, R8, 0x1, R186, P4 ;  /* 0x0000000108087824 */ /* 0x000fe400020e06ba */
[----:B--2---:R-:W-:Y:S02]  /*185e0*/  IMAD.MOV.U32 R4, RZ, RZ, R9 ;  /* 0x000000ffff047224 */ /* 0x004fe400078e0009 */
[----:B------:R-:W-:Y:S01]  /*185f0*/  IMAD.MOV.U32 R5, RZ, RZ, R10 ;  /* 0x000000ffff057224 */ /* 0x000fe200078e000a */
[----:B------:R-:W-:Y:S04]  /*18600*/  STL [R1+0x2d8], R12 ;  /* 0x0002d80c01007387 */ /* 0x000fe80000100800 */
[----:B------:R-:W-:Y:S04]  /*18610*/  STL [R1+0x2fc], R9 ;  /* 0x0002fc0901007387 */ /* 0x000fe80000100800 */
[----:B------:R-:W-:Y:S04]  /*18620*/  STL [R1+0x2f8], R10 ;  /* 0x0002f80a01007387 */ /* 0x000fe80000100800 */
[----:B------:R2:W-:Y:S04]  /*18630*/  STL [R1+0x31c], R7 ;  /* 0x00031c0701007387 */ /* 0x0005e80000100800 */
[----:B------:R3:W-:Y:S04]  /*18640*/  LDGSTS.E [R6+0x7900], desc[UR26][R4.64], P2 ;  /* 0x0790000004067fae */ /* 0x0007e800091a101a */
[----:B------:R4:W-:Y:S04]  /*18650*/  STL [R1+0x318], R8 ;  /* 0x0003180801007387 */ /* 0x0009e80000100800 */
[----:B-1----:R-:W4:Y:S01]  /*18660*/  LDL.LU R16, [R1] ;  /* 0x0000000001107983 */ /* 0x002f220000300800 */
[----:B---3--:R-:W-:Y:S01]  /*18670*/  IMAD.MOV.U32 R4, RZ, RZ, R7 ;  /* 0x000000ffff047224 */ /* 0x008fe200078e0007 */
[----:B--2---:R-:W-:Y:S01]  /*18680*/  LOP3.LUT R7, R2, 0x40, RZ, 0x3c, !PT ;  /* 0x0000004002077812 */ /* 0x004fe200078e3cff */
[----:B------:R-:W-:Y:S01]  /*18690*/  IMAD.MOV.U32 R5, RZ, RZ, R8 ;  /* 0x000000ffff057224 */ /* 0x000fe200078e0008 */
[----:B------:R-:W2:Y:S04]  /*186a0*/  LDL.LU R14, [R1+0x4] ;  /* 0x00000400010e7983 */ /* 0x000ea80000300800 */
[----:B------:R1:W-:Y:S04]  /*186b0*/  LDGSTS.E [R6+0x7d00], desc[UR26][R4.64], P2 ;  /* 0x07d0000004067fae */ /* 0x0003e800091a101a */
[----:B------:R-:W3:Y:S01]  /*186c0*/  LDL.LU R9, [R1+0x20] ;  /* 0x0000200001097983 */ /* 0x000ee20000300800 */
[----:B-1----:R-:W-:-:S03]  /*186d0*/  VIADD R6, R7, UR6 ;  /* 0x0000000607067c36 */ /* 0x002fc60008000000 */
[----:B------:R-:W3:Y:S04]  /*186e0*/  LDL.LU R7, [R1+0x24] ;  /* 0x0000240001077983 */ /* 0x000ee80000300800 */
[----:B------:R-:W3:Y:S04]  /*186f0*/  LDL.LU R12, [R1+0x40] ;  /* 0x00004000010c7983 */ /* 0x000ee80000300800 */
[----:B------:R-:W3:Y:S04]  /*18700*/  LDL.LU R11, [R1+0x44] ;  /* 0x00004400010b7983 */ /* 0x000ee80000300800 */
[----:B------:R-:W3:Y:S04]  /*18710*/  LDL.LU R17, [R1+0x60] ;  /* 0x0000600001117983 */ /* 0x000ee80000300800 */
[----:B----4-:R-:W4:Y:S04]  /*18720*/  LDL.LU R8, [R1+0x64] ;  /* 0x0000640001087983 */ /* 0x010f280000300800 */
[----:B------:R-:W4:Y:S04]  /*18730*/  LDL.LU R18, [R1+0x80] ;  /* 0x0000800001127983 */ /* 0x000f280000300800 */
[----:B------:R-:W4:Y:S04]  /*18740*/  LDL.LU R10, [R1+0x84] ;  /* 0x00008400010a7983 */ /* 0x000f280000300800 */
[----:B------:R-:W4:Y:S04]  /*18750*/  LDL.LU R15, [R1+0xa0] ;  /* 0x0000a000010f7983 */ /* 0x000f280000300800 */
[----:B------:R-:W4:Y:S01]  /*18760*/  LDL.LU R13, [R1+0xa4] ;  /* 0x0000a400010d7983 */ /* 0x000f220000300800 */
[----:B------:R-:W-:-:S02]  /*18770*/  IADD3 R206, P3, PT, R206, R187, RZ ;  /* 0x000000bbcece7210 */ /* 0x000fc40007f7e0ff */
[----:B------:R-:W-:-:S03]  /*18780*/  IADD3 R214, P4, PT, R214, R187, RZ ;  /* 0x000000bbd6d67210 */ /* 0x000fc60007f9e0ff */
[----:B------:R-:W-:Y:S02]  /*18790*/  IMAD.X R205, R205, 0x1, R186, P3 ;  /* 0x00000001cdcd7824 */ /* 0x000fe400018e06ba */
[----:B------:R-:W-:Y:S02]  /*187a0*/  IMAD.MOV.U32 R4, RZ, RZ, R206 ;  /* 0x000000ffff047224 */ /* 0x000fe400078e00ce */
[----:B------:R-:W-:Y:S01]  /*187b0*/  IMAD.MOV.U32 R5, RZ, RZ, R205 ;  /* 0x000000ffff057224 */ /* 0x000fe200078e00cd */
[----:B------:R-:W-:Y:S01]  /*187c0*/  IADD3 R222, P3, PT, R222, R187, RZ ;  /* 0x000000bbdede7210 */ /* 0x000fe20007f7e0ff */
[----:B------:R-:W-:-:S03]  /*187d0*/  IMAD.X R213, R213, 0x1, R186, P4 ;  /* 0x00000001d5d57824 */ /* 0x000fc600020e06ba */
[----:B------:R1:W-:Y:S01]  /*187e0*/  LDGSTS.E [R6+0x200], desc[UR26][R4.64], P2 ;  /* 0x0020000004067fae */ /* 0x0003e200091a101a */
[----:B------:R-:W-:Y:S01]  /*187f0*/  IMAD.X R221, R221, 0x1, R186, P3 ;  /* 0x00000001dddd7824 */ /* 0x000fe200018e06ba */
[-C--:B------:R-:W-:Y:S01]  /*18800*/  IADD3 R230, P4, PT, R230, R187.reuse, RZ ;  /* 0x000000bbe6e67210 */ /* 0x080fe20007f9e0ff */
[----:B-1----:R-:W-:Y:S02]  /*18810*/  IMAD.MOV.U32 R4, RZ, RZ, R214 ;  /* 0x000000ffff047224 */ /* 0x002fe400078e00d6 */
[----:B------:R-:W-:Y:S01]  /*18820*/  IMAD.MOV.U32 R5, RZ, RZ, R213 ;  /* 0x000000ffff057224 */ /* 0x000fe200078e00d5 */
[----:B------:R-:W-:Y:S01]  /*18830*/  IADD3 R238, P3, PT, R238, R187, RZ ;  /* 0x000000bbeeee7210 */ /* 0x000fe20007f7e0ff */
        /* <DEDUP_REMOVED lines=18> */
[----:B------:R-:W-:Y:S01]  /*18960*/  IMAD.X R16, R16, 0x1, R186, P3 ;  /* 0x0000000110107824 */ /* 0x000fe200018e06ba */
[----:B------:R2:W-:Y:S01]  /*18970*/  STL [R1+0x4], R14 ;  /* 0x0000040e01007387 */ /* 0x0005e20000100800 */
[----:B-1----:R-:W-:-:S03]  /*18980*/  MOV R4, R14 ;  /* 0x0000000e00047202 */ /* 0x002fc60000000f00 */
[----:B------:R1:W-:Y:S01]  /*18990*/  STL [R1], R16 ;  /* 0x0000001001007387 */ /* 0x0003e20000100800 */
[----:B---3--:R-:W-:-:S05]  /*189a0*/  IADD3 R7, P4, PT, R7, R187, RZ ;  /* 0x000000bb07077210 */ /* 0x008fca0007f9e0ff */
[----:B------:R-:W-:Y:S01]  /*189b0*/  IMAD.X R9, R9, 0x1, R186, P4 ;  /* 0x0000000109097824 */ /* 0x000fe200020e06ba */
[----:B------:R3:W-:Y:S01]  /*189c0*/  STL [R1+0x24], R7 ;  /* 0x0000240701007387 */ /* 0x0007e20000100800 */
[----:B------:R-:W-:-:S03]  /*189d0*/  IMAD.MOV.U32 R5, RZ, RZ, R16 ;  /* 0x000000ffff057224 */ /* 0x000fc600078e0010 */
[----:B--2---:R-:W2:Y:S01]  /*189e0*/  LDL.LU R14, [R1+0xc4] ;  /* 0x0000c400010e7983 */ /* 0x004ea20000300800 */
[----:B------:R-:W-:-:S03]  /*189f0*/  IADD3 R11, P3, PT, R11, R187, RZ ;  /* 0x000000bb0b0b7210 */ /* 0x000fc60007f7e0ff */
[----:B------:R3:W-:Y:S04]  /*18a00*/  STL [R1+0x20], R9 ;  /* 0x0000200901007387 */ /* 0x0007e80000100800 */
[----:B------:R-:W2:Y:S04]  /*18a10*/  LDL.LU R19, [R1+0xe4] ;  /* 0x0000e40001137983 */ /* 0x000ea80000300800 */
[----:B-1----:R-:W2:Y:S01]  /*18a20*/  LDL.LU R16, [R1+0xc0] ;  /* 0x0000c00001107983 */ /* 0x002ea20000300800 */
[----:B------:R-:W-:-:S03]  /*18a30*/  IMAD.X R12, R12, 0x1, R186, P3 ;  /* 0x000000010c0c7824 */ /* 0x000fc600018e06ba */
[----:B------:R1:W-:Y:S01]  /*18a40*/  LDGSTS.E [R6+0x1a00], desc[UR26][R4.64], P2 ;  /* 0x01a0000004067fae */ /* 0x0003e200091a101a */
[----:B----4-:R-:W-:-:S03]  /*18a50*/  IADD3 R8, P4, PT, R8, R187, RZ ;  /* 0x000000bb08087210 */ /* 0x010fc60007f9e0ff */
[----:B------:R-:W4:Y:S01]  /*18a60*/  LDL.LU R20, [R1+0xe0] ;  /* 0x0000e00001147983 */ /* 0x000f220000300800 */
[----:B------:R-:W-:Y:S01]  /*18a70*/  IADD3 R10, P3, PT, R10, R187, RZ ;  /* 0x000000bb0a0a7210 */ /* 0x000fe20007f7e0ff */
[----:B-1----:R-:W-:Y:S02]  /*18a80*/  IMAD.MOV.U32 R4, RZ, RZ, R7 ;  /* 0x000000ffff047224 */ /* 0x002fe400078e0007 */
[----:B------:R-:W-:Y:S01]  /*18a90*/  IMAD.MOV.U32 R5, RZ, RZ, R9 ;  /* 0x000000ffff057224 */ /* 0x000fe200078e0009 */
[----:B---3--:R-:W3:Y:S01]  /*18aa0*/  LDL.LU R7, [R1+0x104] ;  /* 0x0001040001077983 */ /* 0x008ee20000300800 */
[----:B------:R-:W-:-:S03]  /*18ab0*/  IMAD.X R17, R17, 0x1, R186, P4 ;  /* 0x0000000111117824 */ /* 0x000fc600020e06ba */
[----:B------:R-:W3:Y:S04]  /*18ac0*/  LDL.LU R9, [R1+0x124] ;  /* 0x0001240001097983 */ /* 0x000ee80000300800 */
[----:B------:R1:W-:Y:S04]  /*18ad0*/  LDGSTS.E [R6+0x1e00], desc[UR26][R4.64], P2 ;  /* 0x01e0000004067fae */ /* 0x0003e800091a101a */
[----:B------:R1:W-:Y:S04]  /*18ae0*/  STL [R1+0x44], R11 ;  /* 0x0000440b01007387 */ /* 0x0003e80000100800 */
[----:B------:R1:W-:Y:S02]  /*18af0*/  STL [R1+0x40], R12 ;  /* 0x0000400c01007387 */ /* 0x0003e40000100800 */
[----:B-1----:R-:W-:-:S02]  /*18b00*/  IMAD.MOV.U32 R4, RZ, RZ, R11 ;  /* 0x000000ffff047224 */ /* 0x002fc400078e000b */
[----:B------:R-:W-:Y:S01]  /*18b10*/  STL [R1+0x64], R8 ;  /* 0x0000640801007387 */ /* 0x000fe20000100800 */
[----:B------:R-:W-:-:S03]  /*18b20*/  IMAD.MOV.U32 R5, RZ, RZ, R12 ;  /* 0x000000ffff057224 */ /* 0x000fc600078e000c */
[----:B------:R-:W3:Y:S01]  /*18b30*/  LDL.LU R11, [R1+0x100] ;  /* 0x00010000010b7983 */ /* 0x000ee20000300800 */
[----:B------:R-:W-:Y:S01]  /*18b40*/  IMAD.X R18, R18, 0x1, R186, P3 ;  /* 0x0000000112127824 */ /* 0x000fe200018e06ba */
[----:B------:R-:W-:Y:S02]  /*18b50*/  IADD3 R13, P4, PT, R13, R187, RZ ;  /* 0x000000bb0d0d7210 */ /* 0x000fe40007f9e0ff */
[----:B------:R1:W-:Y:S04]  /*18b60*/  LDGSTS.E [R6+0x2200], desc[UR26][R4.64], P2 ;  /* 0x0220000004067fae */ /* 0x0003e800091a101a */
[----:B------:R1:W-:Y:S04]  /*18b70*/  STL [R1+0x60], R17 ;  /* 0x0000601101007387 */ /* 0x0003e80000100800 */
[----:B------:R-:W3:Y:S01]  /*18b80*/  LDL.LU R12, [R1+0x120] ;  /* 0x00012000010c7983 */ /* 0x000ee20000300800 */
[----:B-1----:R-:W-:-:S02]  /*18b90*/  IMAD.MOV.U32 R4, RZ, RZ, R8 ;  /* 0x000000ffff047224 */ /* 0x002fc400078e0008 */
[----:B------:R-:W-:Y:S02]  /*18ba0*/  IMAD.MOV.U32 R5, RZ, RZ, R17 ;  /* 0x000000ffff057224 */ /* 0x000fe400078e0011 */
[----:B------:R-:W3:Y:S04]  /*18bb0*/  LDL.LU R17, [R1+0x144] ;  /* 0x0001440001117983 */ /* 0x000ee80000300800 */
        /* <DEDUP_REMOVED lines=9> */
[----:B------:R1:W-:Y:S04]  /*18c50*/  STL [R1+0xa0], R15 ;  /* 0x0000a00f01007387 */ /* 0x0003e80000100800 */
[----:B------:R-:W3:Y:S04]  /*18c60*/  LDL.LU R10, [R1+0x160] ;  /* 0x00016000010a7983 */ /* 0x000ee80000300800 */
[----:B------:R1:W-:Y:S02]  /*18c70*/  LDGSTS.E [R6+0x2a00], desc[UR26][R4.64], P2 ;  /* 0x02a0000004067fae */ /* 0x0003e400091a101a */
[----:B-1----:R-:W-:-:S02]  /*18c80*/  IMAD.MOV.U32 R4, RZ, RZ, R13 ;  /* 0x000000ffff047224 */ /* 0x002fc400078e000d */
[----:B------:R-:W-:Y:S02]  /*18c90*/  IMAD.MOV.U32 R5, RZ, RZ, R15 ;  /* 0x000000ffff057224 */ /* 0x000fe400078e000f */
[----:B------:R-:W3:Y:S04]  /*18ca0*/  LDL.LU R15, [R1+0x184] ;  /* 0x00018400010f7983 */ /* 0x000ee80000300800 */
[----:B------:R1:W-:Y:S04]  /*18cb0*/  LDGSTS.E [R6+0x2e00], desc[UR26][R4.64], P2 ;  /* 0x02e0000004067fae */ /* 0x0003e800091a101a */
[----:B------:R-:W3:Y:S01]  /*18cc0*/  LDL.LU R13, [R1+0x1a4] ;  /* 0x0001a400010d7983 */ /* 0x000ee20000300800 */
[----:B--2---:R-:W-:-:S02]  /*18cd0*/  IADD3 R14, P3, PT, R14, R187, RZ ;  /* 0x000000bb0e0e7210 */ /* 0x004fc40007f7e0ff */
[----:B------:R-:W-:-:S03]  /*18ce0*/  IADD3 R19, P4, PT, R19, R187, RZ ;  /* 0x000000bb13137210 */ /* 0x000fc60007f9e0ff */
[----:B------:R-:W-:Y:S01]  /*18cf0*/  IMAD.X R16, R16, 0x1, R186, P3 ;  /* 0x0000000110107824 */ /* 0x000fe200018e06ba */
[----:B------:R-:W-:Y:S01]  /*18d00*/  STL [R1+0xc4], R14 ;  /* 0x0000c40e01007387 */ /* 0x000fe20000100800 */
[----:B-1----:R-:W-:Y:S02]  /*18d10*/  IMAD.MOV.U32 R4, RZ, RZ, R14 ;  /* 0x000000ffff047224 */ /* 0x002fe400078e000e */
[----:B------:R-:W-:Y:S01]  /*18d20*/  IMAD.MOV.U32 R5, RZ, RZ, R16 ;  /* 0x000000ffff057224 */ /* 0x000fe200078e0010 */
[----:B------:R1:W-:Y:S01]  /*18d30*/  STL [R1+0xc0], R16 ;  /* 0x0000c01001007387 */ /* 0x0003e20000100800 */
[----:B----4-:R-:W-:-:S03]  /*18d40*/  IMAD.X R20, R20, 0x1, R186, P4 ;  /* 0x0000000114147824 */ /* 0x010fc600020e06ba */
[----:B------:R-:W-:Y:S04]  /*18d50*/  STL [R1+0xe4], R19 ;  /* 0x0000e41301007387 */ /* 0x000fe80000100800 */
[----:B------:R2:W-:Y:S04]  /*18d60*/  LDGSTS.E [R6+0x3200], desc[UR26][R4.64], P2 ;  /* 0x0320000004067fae */ /* 0x0005e800091a101a */
[----:B-1----:R-:W4:Y:S01]  /*18d70*/  LDL.LU R16, [R1+0x180] ;  /* 0x0001800001107983 */ /* 0x002f220000300800 */
[----:B---3--:R-:W-:-:S03]  /*18d80*/  IADD3 R7, P3, PT, R7, R187, RZ ;  /* 0x000000bb07077210 */ /* 0x008fc60007f7e0ff */
[----:B------:R-:W-:Y:S04]  /*18d90*/  STL [R1+0xe0], R20 ;  /* 0x0000e01401007387 */ /* 0x000fe80000100800 */
[----:B------:R-:W3:Y:S01]  /*18da0*/  LDL.LU R14, [R1+0x1a0] ;  /* 0x0001a000010e7983 */ /* 0x000ee20000300800 */
[----:B--2---:R-:W-:Y:S02]  /*18db0*/  IMAD.MOV.U32 R4, RZ, RZ, R19 ;  /* 0x000000ffff047224 */ /* 0x004fe400078e0013 */
[----:B------:R-:W-:Y:S01]  /*18dc0*/  IMAD.MOV.U32 R5, RZ, RZ, R20 ;  /* 0x000000ffff057224 */ /* 0x000fe200078e0014 */
[----:B------:R-:W-:Y:S01]  /*18dd0*/  IADD3 R9, P4, PT, R9, R187, RZ ;  /* 0x000000bb09097210 */ /* 0x000fe20007f9e0ff */
[----:B------:R-:W-:Y:S04]  /*18de0*/  STL [R1+0x104], R7 ;  /* 0x0001040701007387 */ /* 0x000fe80000100800 */
[----:B------:R1:W-:Y:S01]  /*18df0*/  LDGSTS.E [R6+0x3600], desc[UR26][R4.64], P2 ;  /* 0x0360000004067fae */ /* 0x0003e200091a101a */
[----:B------:R-:W-:-:S02]  /*18e00*/  IMAD.X R11, R11, 0x1, R186, P3 ;  /* 0x000000010b0b7824 */ /* 0x000fc400018e06ba */
[----:B-1----:R-:W-:Y:S02]  /*18e10*/  IMAD.MOV.U32 R4, RZ, RZ, R7 ;  /* 0x000000ffff047224 */ /* 0x002fe400078e0007 */
[----:B------:R-:W-:Y:S01]  /*18e20*/  IMAD.MOV.U32 R5, RZ, RZ, R11 ;  /* 0x000000ffff057224 */ /* 0x000fe200078e000b */
[----:B------:R1:W-:Y:S04]  /*18e30*/  STL [R1+0x100], R11 ;  /* 0x0001000b01007387 */ /* 0x0003e80000100800 */
[----:B------:R-:W-:Y:S01]  /*18e40*/  STL [R1+0x124], R9 ;  /* 0x0001240901007387 */ /* 0x000fe20000100800 */
[----:B------:R-:W-:-:S03]  /*18e50*/  IMAD.X R12, R12, 0x1, R186, P4 ;  /* 0x000000010c0c7824 */ /* 0x000fc600020e06ba */
[----:B------:R2:W-:Y:S04]  /*18e60*/  LDGSTS.E [R6+0x3a00], desc[UR26][R4.64], P2 ;  /* 0x03a0000004067fae */ /* 0x0005e800091a101a */
[----:B-1----:R-:W3:Y:S01]  /*18e70*/  LDL.LU R11, [R1+0x1c4] ;  /* 0x0001c400010b7983 */ /* 0x002ee20000300800 */
[----:B------:R-:W-:-:S03]  /*18e80*/  IADD3 R17, P3, PT, R17, R187, RZ ;  /* 0x000000bb11117210 */ /* 0x000fc60007f7e0ff */
[----:B------:R1:W-:Y:S01]  /*18e90*/  STL [R1+0x120], R12 ;  /* 0x0001200c01007387 */ /* 0x0003e20000100800 */
[----:B--2---:R-:W-:-:S03]  /*18ea0*/  IMAD.MOV.U32 R4, RZ, RZ, R9 ;  /* 0x000000ffff047224 */ /* 0x004fc600078e0009 */
[----:B------:R-:W2:Y:S01]  /*18eb0*/  LDL.LU R7, [R1+0x1e4] ;  /* 0x0001e40001077983 */ /* 0x000ea20000300800 */
[----:B------:R-:W-:Y:S01]  /*18ec0*/  IMAD.MOV.U32 R5, RZ, RZ, R12 ;  /* 0x000000ffff057224 */ /* 0x000fe200078e000c */
[----:B------:R-:W-:Y:S02]  /*18ed0*/  IADD3 R8, P4, PT, R8, R187, RZ ;  /* 0x000000bb08087210 */ /* 0x000fe40007f9e0ff */
[----:B-1----:R-:W2:Y:S04]  /*18ee0*/  LDL.LU R12, [R1+0x1c0] ;  /* 0x0001c000010c7983 */ /* 0x002ea80000300800 */
[----:B------:R1:W-:Y:S04]  /*18ef0*/  LDGSTS.E [R6+0x3e00], desc[UR26][R4.64], P2 ;  /* 0x03e0000004067fae */ /* 0x0003e800091a101a */
[----:B------:R-:W2:Y:S01]  /*18f00*/  LDL.LU R9, [R1+0x1e0] ;  /* 0x0001e00001097983 */ /* 0x000ea20000300800 */
[----:B------:R-:W-:Y:S01]  /*18f10*/  IADD3.X R18, PT, PT, R18, R186, RZ, P3, !PT ;  /* 0x000000ba12127210 */ /* 0x000fe20001ffe4ff */
[----:B-1----:R-:W-:-:S02]  /*18f20*/  IMAD.MOV.U32 R4, RZ, RZ, R17 ;  /* 0x000000ffff047224 */ /* 0x002fc400078e0011 */
[----:B------:R-:W-:Y:S02]  /*18f30*/  STL [R1+0x144], R17 ;  /* 0x0001441101007387 */ /* 0x000fe40000100800 */
[----:B------:R-:W-:Y:S02]  /*18f40*/  IMAD.MOV.U32 R5, RZ, RZ, R18 ;  /* 0x000000ffff057224 */ /* 0x000fe400078e0012 */
[----:B------:R-:W-:Y:S01]  /*18f50*/  IMAD.X R10, R10, 0x1, R186, P4 ;  /* 0x000000010a0a7824 */ /* 0x000fe200020e06ba */
[----:B------:R-:W-:Y:S04]  /*18f60*/  STL [R1+0x140], R18 ;  /* 0x0001401201007387 */ /* 0x000fe80000100800 */
        /* <DEDUP_REMOVED lines=16> */
[----:B---3--:R-:W-:-:S03]  /*19070*/  IMAD.X R14, R14, 0x1, R186, P4 ;  /* 0x000000010e0e7824 */ /* 0x008fc600020e06ba */
[----:B------:R-:W-:Y:S04]  /*19080*/  STL [R1+0x1a4], R13 ;  /* 0x0001a40d01007387 */ /* 0x000fe80000100800 */
[----:B------:R3:W-:Y:S04]  /*19090*/  STL [R1+0x1a0], R14 ;  /* 0x0001a00e01007387 */ /* 0x0007e80000100800 */
[----:B------:R-:W4:Y:S04]  /*190a0*/  LDL.LU R22, [R1+0x240] ;  /* 0x0002400001167983 */ /* 0x000f280000300800 */
[----:B------:R-:W4:Y:S01]  /*190b0*/  LDL.LU R21, [R1+0x244] ;  /* 0x0002440001157983 */ /* 0x000f220000300800 */
[----:B------:R-:W-:-:S03]  /*190c0*/  IMAD.MOV.U32 R5, RZ, RZ, R16 ;  /* 0x000000ffff057224 */ /* 0x000fc600078e0010 */
[----:B------:R-:W4:Y:S04]  /*190d0*/  LDL.LU R20, [R1+0x260] ;  /* 0x0002600001147983 */ /* 0x000f280000300800 */
[----:B------:R-:W4:Y:S04]  /*190e0*/  LDL.LU R19, [R1+0x264] ;  /* 0x0002640001137983 */ /* 0x000f280000300800 */
[----:B------:R1:W-:Y:S04]  /*190f0*/  LDGSTS.E [R6+0x4a00], desc[UR26][R4.64], P2 ;  /* 0x04a0000004067fae */ /* 0x0003e800091a101a */
[----:B------:R-:W4:Y:S04]  /*19100*/  LDL.LU R17, [R1+0x284] ;  /* 0x0002840001117983 */ /* 0x000f280000300800 */
[----:B------:R-:W4:Y:S01]  /*19110*/  LDL.LU R15, [R1+0x2a4] ;  /* 0x0002a400010f7983 */ /* 0x000f220000300800 */
[----:B------:R-:W-:Y:S01]  /*19120*/  IADD3 R11, P3, PT, R11, R187, RZ ;  /* 0x000000bb0b0b7210 */ /* 0x000fe20007f7e0ff */
[----:B-1----:R-:W-:-:S02]  /*19130*/  IMAD.MOV.U32 R4, RZ, RZ, R13 ;  /* 0x000000ffff047224 */ /* 0x002fc400078e000d */
[----:B------:R-:W-:Y:S01]  /*19140*/  IMAD.MOV.U32 R5, RZ, RZ, R14 ;  /* 0x000000ffff057224 */ /* 0x000fe200078e000e */
[----:B--2---:R-:W-:Y:S01]  /*19150*/  IADD3 R7, P4, PT, R7, R187, RZ ;  /* 0x000000bb07077210 */ /* 0x004fe20007f9e0ff */
[----:B------:R-:W-:Y:S01]  /*19160*/  STL [R1+0x1c4], R11 ;  /* 0x0001c40b01007387 */ /* 0x000fe20000100800 */
[----:B------:R-:W-:-:S03]  /*19170*/  IMAD.X R12, R12, 0x1, R186, P3 ;  /* 0x000000010c0c7824 */ /* 0x000fc600018e06ba */
[----:B------:R1:W-:Y:S04]  /*19180*/  LDGSTS.E [R6+0x4e00], desc[UR26][R4.64], P2 ;  /* 0x04e0000004067fae */ /* 0x0003e800091a101a */
[----:B------:R2:W-:Y:S01]  /*19190*/  STL [R1+0x1c0], R12 ;  /* 0x0001c00c01007387 */ /* 0x0005e20000100800 */
[----:B------:R-:W-:-:S03]  /*191a0*/  IMAD.X R9, R9, 0x1, R186, P4 ;  /* 0x0000000109097824 */ /* 0x000fc600020e06ba */
[----:B------:R-:W-:Y:S04]  /*191b0*/  STL [R1+0x1e4], R7 ;  /* 0x0001e40701007387 */ /* 0x000fe80000100800 */
[----:B------:R-:W4:Y:S01]  /*191c0*/  LDL.LU R18, [R1+0x280] ;  /* 0x0002800001127983 */ /* 0x000f220000300800 */
[----:B-1----:R-:W-:Y:S02]  /*191d0*/  IMAD.MOV.U32 R4, RZ, RZ, R11 ;  /* 0x000000ffff047224 */ /* 0x002fe400078e000b */
[----:B------:R-:W-:Y:S01]  /*191e0*/  IMAD.MOV.U32 R5, RZ, RZ, R12 ;  /* 0x000000ffff057224 */ /* 0x000fe200078e000c */
[----:B------:R1:W-:Y:S04]  /*191f0*/  STL [R1+0x1e0], R9 ;  /* 0x0001e00901007387 */ /* 0x0003e80000100800 */
[----:B------:R-:W4:Y:S04]  /*19200*/  LDL.LU R16, [R1+0x2a0] ;  /* 0x0002a00001107983 */ /* 0x000f280000300800 */
[----:B---3--:R-:W3:Y:S04]  /*19210*/  LDL.LU R14, [R1+0x2c0] ;  /* 0x0002c000010e7983 */ /* 0x008ee80000300800 */
[----:B------:R-:W3:Y:S04]  /*19220*/  LDL.LU R13, [R1+0x2c4] ;  /* 0x0002c400010d7983 */ /* 0x000ee80000300800 */
[----:B--2---:R-:W2:Y:S04]  /*19230*/  LDL.LU R12, [R1+0x2e0] ;  /* 0x0002e000010c7983 */ /* 0x004ea80000300800 */
[----:B------:R-:W2:Y:S04]  /*19240*/  LDL.LU R11, [R1+0x2e4] ;  /* 0x0002e400010b7983 */ /* 0x000ea80000300800 */
[----:B------:R1:W-:Y:S01]  /*19250*/  LDGSTS.E [R6+0x5200], desc[UR26][R4.64], P2 ;  /* 0x0520000004067fae */ /* 0x0003e200091a101a */
[----:B------:R-:W-:Y:S01]  /*19260*/  IADD3 R8, P3, PT, R8, R187, RZ ;  /* 0x000000bb08087210 */ /* 0x000fe20007f7e0ff */
[----:B-1----:R-:W-:-:S02]  /*19270*/  IMAD.MOV.U32 R4, RZ, RZ, R7 ;  /* 0x000000ffff047224 */ /* 0x002fc400078e0007 */
[----:B------:R-:W-:Y:S02]  /*19280*/  IMAD.MOV.U32 R5, RZ, RZ, R9 ;  /* 0x000000ffff057224 */ /* 0x000fe400078e0009 */
[----:B------:R-:W-:Y:S01]  /*19290*/  IMAD.X R10, R10, 0x1, R186, P3 ;  /* 0x000000010a0a7824 */ /* 0x000fe200018e06ba */
[----:B------:R-:W2:Y:S01]  /*192a0*/  LDL.LU R9, [R1+0x304] ;  /* 0x0003040001097983 */ /* 0x000ea20000300800 */
[----:B------:R-:W-:-:S03]  /*192b0*/  IADD3 R23, P4, PT, R23, R187, RZ ;  /* 0x000000bb17177210 */ /* 0x000fc60007f9e0ff */
[----:B------:R-:W2:Y:S02]  /*192c0*/  LDL.LU R7, [R1+0x324] ;  /* 0x0003240001077983 */ /* 0x000ea40000300800 */
[----:B------:R-:W-:Y:S02]  /*192d0*/  IMAD.X R24, R24, 0x1, R186, P4 ;  /* 0x0000000118187824 */ /* 0x000fe400020e06ba */
[----:B------:R-:W-:Y:S04]  /*192e0*/  STL [R1+0x204], R8 ;  /* 0x0002040801007387 */ /* 0x000fe80000100800 */
[----:B------:R1:W-:Y:S04]  /*192f0*/  LDGSTS.E [R6+0x5600], desc[UR26][R4.64], P2 ;  /* 0x0560000004067fae */ /* 0x0003e800091a101a */
[----:B------:R1:W-:Y:S04]  /*19300*/  STL [R1+0x200], R10 ;  /* 0x0002000a01007387 */ /* 0x0003e80000100800 */
[----:B------:R-:W-:Y:S01]  /*19310*/  STL [R1+0x224], R23 ;  /* 0x0002241701007387 */ /* 0x000fe20000100800 */
[----:B-1----:R-:W-:-:S03]  /*19320*/  IMAD.MOV.U32 R5, RZ, RZ, R10 ;  /* 0x000000ffff057224 */ /* 0x002fc600078e000a */
[----:B------:R-:W2:Y:S01]  /*19330*/  LDL.LU R10, [R1+0x300] ;  /* 0x00030000010a7983 */ /* 0x000ea20000300800 */
[----:B------:R-:W-:-:S03]  /*19340*/  IMAD.MOV.U32 R4, RZ, RZ, R8 ;  /* 0x000000ffff047224 */ /* 0x000fc600078e0008 */
[----:B------:R-:W-:Y:S04]  /*19350*/  STL [R1+0x220], R24 ;  /* 0x0002201801007387 */ /* 0x000fe80000100800 */
[----:B------:R-:W2:Y:S04]  /*19360*/  LDL.LU R8, [R1+0x320] ;  /* 0x0003200001087983 */ /* 0x000ea80000300800 */
[----:B------:R1:W-:Y:S02]  /*19370*/  LDGSTS.E [R6+0x5a00], desc[UR26][R4.64], P2 ;  /* 0x05a0000004067fae */ /* 0x0003e400091a101a */
[----:B-1----:R-:W-:-:S02]  /*19380*/  IMAD.MOV.U32 R4, RZ, RZ, R23 ;  /* 0x000000ffff047224 */ /* 0x002fc400078e0017 */
[----:B------:R-:W-:-:S05]  /*19390*/  IMAD.MOV.U32 R5, RZ, RZ, R24 ;  /* 0x000000ffff057224 */ /* 0x000fca00078e0018 */
[----:B------:R1:W-:Y:S01]  /*193a0*/  LDGSTS.E [R6+0x5e00], desc[UR26][R4.64], P2 ;  /* 0x05e0000004067fae */ /* 0x0003e200091a101a */
[----:B----4-:R-:W-:-:S05]  /*193b0*/  IADD3 R21, P3, PT, R21, R187, RZ ;  /* 0x000000bb15157210 */ /* 0x010fca0007f7e0ff */
[----:B------:R-:W-:Y:S01]  /*193c0*/  IMAD.X R22, R22, 0x1, R186, P3 ;  /* 0x0000000116167824 */ /* 0x000fe200018e06ba */
[-C--:B------:R-:W-:Y:S01]  /*193d0*/  IADD3 R19, P4, PT, R19, R187.reuse, RZ ;  /* 0x000000bb13137210 */ /* 0x080fe20007f9e0ff */
[----:B-1----:R-:W-:Y:S02]  /*193e0*/  IMAD.MOV.U32 R4, RZ, RZ, R21 ;  /* 0x000000ffff047224 */ /* 0x002fe400078e0015 */
[----:B------:R-:W-:Y:S02]  /*193f0*/  IMAD.MOV.U32 R5, RZ, RZ, R22 ;  /* 0x000000ffff057224 */ /* 0x000fe400078e0016 */
[----:B------:R-:W-:Y:S01]  /*19400*/  IMAD.X R20, R20, 0x1, R186, P4 ;  /* 0x0000000114147824 */ /* 0x000fe200020e06ba */
[-C--:B------:R-:W-:Y:S02]  /*19410*/  IADD3 R17, P3, PT, R17, R187.reuse, RZ ;  /* 0x000000bb11117210 */ /* 0x080fe40007f7e0ff */
[----:B------:R1:W-:Y:S01]  /*19420*/  LDGSTS.E [R6+0x6200], desc[UR26][R4.64], P2 ;  /* 0x0620000004067fae */ /* 0x0003e200091a101a */
[----:B------:R-:W-:-:S03]  /*19430*/  IADD3 R15, P4, PT, R15, R187, RZ ;  /* 0x000000bb0f0f7210 */ /* 0x000fc60007f9e0ff */
[----:B------:R-:W-:Y:S01]  /*19440*/  STL [R1+0x244], R21 ;  /* 0x0002441501007387 */ /* 0x000fe20000100800 */
[----:B-1----:R-:W-:Y:S01]  /*19450*/  MOV R4, R19 ;  /* 0x0000001300047202 */ /* 0x002fe20000000f00 */
[----:B------:R-:W-:Y:S02]  /*19460*/  IMAD.MOV.U32 R5, RZ, RZ, R20 ;  /* 0x000000ffff057224 */ /* 0x000fe400078e0014 */
[----:B------:R-:W-:Y:S04]  /*19470*/  STL [R1+0x240], R22 ;  /* 0x0002401601007387 */ /* 0x000fe80000100800 */
[----:B------:R1:W-:Y:S04]  /*19480*/  LDGSTS.E [R6+0x6600], desc[UR26][R4.64], P2 ;  /* 0x0660000004067fae */ /* 0x0003e800091a101a */
[----:B------:R-:W-:Y:S01]  /*19490*/  STL [R1+0x264], R19 ;  /* 0x0002641301007387 */ /* 0x000fe20000100800 */
[----:B------:R-:W-:-:S02]  /*194a0*/  IMAD.X R18, R18, 0x1, R186, P3 ;  /* 0x0000000112127824 */ /* 0x000fc400018e06ba */
[----:B-1----:R-:W-:Y:S02]  /*194b0*/  IMAD.MOV.U32 R4, RZ, RZ, R17 ;  /* 0x000000ffff047224 */ /* 0x002fe400078e0011 */
[----:B------:R-:W-:Y:S02]  /*194c0*/  IMAD.MOV.U32 R5, RZ, RZ, R18 ;  /* 0x000000ffff057224 */ /* 0x000fe400078e0012 */
[----:B------:R-:W-:Y:S01]  /*194d0*/  IMAD.X R16, R16, 0x1, R186, P4 ;  /* 0x0000000110107824 */ /* 0x000fe200020e06ba */
[----:B------:R-:W-:Y:S04]  /*194e0*/  STL [R1+0x260], R20 ;  /* 0x0002601401007387 */ /* 0x000fe80000100800 */
[----:B------:R1:W-:Y:S01]  /*194f0*/  LDGSTS.E [R6+0x6a00], desc[UR26][R4.64], P2 ;  /* 0x06a0000004067fae */ /* 0x0003e200091a101a */
[----:B---3--:R-:W-:-:S03]  /*19500*/  IADD3 R13, P3, PT, R13, R187, RZ ;  /* 0x000000bb0d0d7210 */ /* 0x008fc60007f7e0ff */
[----:B------:R-:W-:Y:S02]  /*19510*/  STL [R1+0x284], R17 ;  /* 0x0002841101007387 */ /* 0x000fe40000100800 */
[----:B------:R-:W-:Y:S01]  /*19520*/  IMAD.X R14, R14, 0x1, R186, P3 ;  /* 0x000000010e0e7824 */ /* 0x000fe200018e06ba */
[-C--:B--2---:R-:W-:Y:S01]  /*19530*/  IADD3 R11, P4, PT, R11, R187.reuse, RZ ;  /* 0x000000bb0b0b7210 */ /* 0x084fe20007f9e0ff */
[----:B-1----:R-:W-:Y:S01]  /*19540*/  IMAD.MOV.U32 R4, RZ, RZ, R15 ;  /* 0x000000ffff047224 */ /* 0x002fe200078e000f */
[----:B------:R-:W-:Y:S01]  /*19550*/  STL [R1+0x280], R18 ;  /* 0x0002801201007387 */ /* 0x000fe20000100800 */
[----:B------:R-:W-:Y:S02]  /*19560*/  IMAD.MOV.U32 R5, RZ, RZ, R16 ;  /* 0x000000ffff057224 */ /* 0x000fe400078e0010 */
[----:B------:R-:W-:Y:S01]  /*19570*/  IMAD.X R12, R12, 0x1, R186, P4 ;  /* 0x000000010c0c7824 */ /* 0x000fe200020e06ba */
[----:B------:R-:W-:Y:S04]  /*19580*/  STL [R1+0x2a4], R15 ;  /* 0x0002a40f01007387 */ /* 0x000fe80000100800 */
[----:B------:R1:W-:Y:S04]  /*19590*/  STL [R1+0x2a0], R16 ;  /* 0x0002a01001007387 */ /* 0x0003e80000100800 */
[----:B------:R-:W-:Y:S04]  /*195a0*/  STL [R1+0x2c4], R13 ;  /* 0x0002c40d01007387 */ /* 0x000fe80000100800 */
[----:B------:R2:W-:Y:S01]  /*195b0*/  LDGSTS.E [R6+0x6e00], desc[UR26][R4.64], P2 ;  /* 0x06e0000004067fae */ /* 0x0005e200091a101a */
[----:B------:R-:W-:-:S02]  /*195c0*/  IADD3 R9, P3, PT, R9, R187, RZ ;  /* 0x000000bb09097210 */ /* 0x000fc40007f7e0ff */
[----:B------:R-:W-:Y:S01]  /*195d0*/  IADD3 R7, P4, PT, R7, R187, RZ ;  /* 0x000000bb07077210 */ /* 0x000fe20007f9e0ff */
[----:B------:R-:W-:Y:S01]  /*195e0*/  STL [R1+0x2c0], R14 ;  /* 0x0002c00e01007387 */ /* 0x000fe20000100800 */
[----:B--2---:R-:W-:-:S03]  /*195f0*/  IMAD.MOV.U32 R4, RZ, RZ, R13 ;  /* 0x000000ffff047224 */ /* 0x004fc600078e000d */
[----:B------:R2:W-:Y:S01]  /*19600*/  STL [R1+0x2e4], R11 ;  /* 0x0002e40b01007387 */ /* 0x0005e20000100800 */
[----:B------:R-:W-:-:S03]  /*19610*/  IMAD.MOV.U32 R5, RZ, RZ, R14 ;  /* 0x000000ffff057224 */ /* 0x000fc600078e000e */
[----:B------:R3:W-:Y:S04]  /*19620*/  STL [R1+0x2e0], R12 ;  /* 0x0002e00c01007387 */ /* 0x0007e80000100800 */
[----:B------:R4:W-:Y:S04]  /*19630*/  STL [R1+0x304], R9 ;  /* 0x0003040901007387 */ /* 0x0009e80000100800 */
[----:B------:R1:W-:Y:S01]  /*19640*/  LDGSTS.E [R6+0x7200], desc[UR26][R4.64], P2 ;  /* 0x0720000004067fae */ /* 0x0003e200091a101a */
[----:B------:R-:W-:-:S05]  /*19650*/  IMAD.X R10, R10, 0x1, R186, P3 ;  /* 0x000000010a0a7824 */ /* 0x000fca00018e06ba */
[----:B------:R-:W-:Y:S01]  /*19660*/  STL [R1+0x300], R10 ;  /* 0x0003000a01007387 */ /* 0x000fe20000100800 */
[----:B------:R-:W-:-:S03]  /*19670*/  IMAD.X R8, R8, 0x1, R186, P4 ;  /* 0x0000000108087824 */ /* 0x000fc600020e06ba */
[----:B------:R2:W-:Y:S01]  /*19680*/  STL [R1+0x324], R7 ;  /* 0x0003240701007387 */ /* 0x0005e20000100800 */
[----:B-1----:R-:W-:-:S03]  /*19690*/  IMAD.MOV.U32 R4, RZ, RZ, R11 ;  /* 0x000000ffff047224 */ /* 0x002fc600078e000b */
[----:B------:R1:W-:Y:S01]  /*196a0*/  STL [R1+0x320], R8 ;  /* 0x0003200801007387 */ /* 0x0003e20000100800 */
[----:B------:R-:W-:-:S03]  /*196b0*/  IMAD.MOV.U32 R5, RZ, RZ, R12 ;  /* 0x000000ffff057224 */ /* 0x000fc600078e000c */
[----:B------:R-:W4:Y:S04]  /*196c0*/  LDL.LU R16, [R1+0x8] ;  /* 0x0000080001107983 */ /* 0x000f280000300800 */
[----:B--2---:R-:W2:Y:S04]  /*196d0*/  LDL.LU R11, [R1+0xc] ;  /* 0x00000c00010b7983 */ /* 0x004ea80000300800 */
[----:B------:R-:W2:Y:S04]  /*196e0*/  LDL.LU R18, [R1+0x28] ;  /* 0x0000280001127983 */ /* 0x000ea80000300800 */
[----:B------:R-:W2:Y:S04]  /*196f0*/  LDL.LU R13, [R1+0x2c] ;  /* 0x00002c00010d7983 */ /* 0x000ea80000300800 */
[----:B------:R1:W-:Y:S04]  /*19700*/  LDGSTS.E [R6+0x7600], desc[UR26][R4.64], P2 ;  /* 0x0760000004067fae */ /* 0x0003e800091a101a */
[----:B------:R-:W2:Y:S04]  /*19710*/  LDL.LU R14, [R1+0x48] ;  /* 0x00004800010e7983 */ /* 0x000ea80000300800 */
[----:B---3--:R-:W3:Y:S01]  /*19720*/  LDL.LU R12, [R1+0x4c] ;  /* 0x00004c00010c7983 */ /* 0x008ee20000300800 */
[----:B-1----:R-:W-:-:S02]  /*19730*/  IMAD.MOV.U32 R4, RZ, RZ, R9 ;  /* 0x000000ffff047224 */ /* 0x002fc400078e0009 */
[----:B------:R-:W-:Y:S01]  /*19740*/  IMAD.MOV.U32 R5, RZ, RZ, R10 ;  /* 0x000000ffff057224 */ /* 0x000fe200078e000a */
[----:B----4-:R-:W4:Y:S04]  /*19750*/  LDL.LU R9, [R1+0x68] ;  /* 0x0000680001097983 */ /* 0x010f280000300800 */
[----:B------:R1:W-:Y:S02]  /*19760*/  LDGSTS.E [R6+0x7a00], desc[UR26][R4.64], P2 ;  /* 0x07a0000004067fae */ /* 0x0003e400091a101a */
[----:B-1----:R-:W-:Y:S01]  /*19770*/  IMAD.MOV.U32 R4, RZ, RZ, R7 ;  /* 0x000000ffff047224 */ /* 0x002fe200078e0007 */
[----:B------:R-:W-:Y:S01]  /*19780*/  LOP3.LUT R7, R2, 0x60, RZ, 0x3c, !PT ;  /* 0x0000006002077812 */ /* 0x000fe200078e3cff */
[----:B------:R-:W-:-:S05]  /*19790*/  IMAD.MOV.U32 R5, RZ, RZ, R8 ;  /* 0x000000ffff057224 */ /* 0x000fca00078e0008 */
[----:B------:R1:W-:Y:S02]  /*197a0*/  LDGSTS.E [R6+0x7e00], desc[UR26][R4.64], P2 ;  /* 0x07e0000004067fae */ /* 0x0003e400091a101a */
[----:B-1----:R-:W-:Y:S02]  /*197b0*/  VIADD R6, R7, UR6 ;  /* 0x0000000607067c36 */ /* 0x002fe40008000000 */
[----:B------:R-:W4:Y:S04]  /*197c0*/  LDL.LU R7, [R1+0x6c] ;  /* 0x00006c0001077983 */ /* 0x000f280000300800 */
        /* <DEDUP_REMOVED lines=13> */
[----:B------:R-:W-:Y:S01]  /*198a0*/  IADD3 R232, P4, PT, R232, R187, RZ ;  /* 0x000000bbe8e87210 */ /* 0x000fe20007f9e0ff */
[----:B-1----:R-:W-:Y:S02]  /*198b0*/  IMAD.MOV.U32 R4, RZ, RZ, R216 ;  /* 0x000000ffff047224 */ /* 0x002fe400078e00d8 */
[----:B------:R-:W-:Y:S01]  /*198c0*/  IMAD.MOV.U32 R5, RZ, RZ, R215 ;  /* 0x000000ffff057224 */ /* 0x000fe200078e00d7 */
[----:B------:R-:W-:-:S04]  /*198d0*/  IADD3.X R231, PT, PT, R231, R186, RZ, P4, !PT ;  /* 0x000000bae7e77210 */ /* 0x000fc800027fe4ff */
[----:B------:R1:W-:Y:S01]  /*198e0*/  LDGSTS.E [R6+0x700], desc[UR26][R4.64], P2 ;  /* 0x0070000004067fae */ /* 0x0003e200091a101a */
[-C--:B------:R-:W-:Y:S02]  /*198f0*/  IADD3 R240, P3, PT, R240, R187.reuse, RZ ;  /* 0x000000bbf0f07210 */ /* 0x080fe40007f7e0ff */
[----:B------:R-:W-:Y:S01]  /*19900*/  IADD3 R248, P4, PT, R248, R187, RZ ;  /* 0x000000bbf8f87210 */ /* 0x000fe20007f9e0ff */
[----:B-1----:R-:W-:Y:S02]  /*19910*/  IMAD.MOV.U32 R4, RZ, RZ, R224 ;  /* 0x000000ffff047224 */ /* 0x002fe400078e00e0 */
[----:B------:R-:W-:Y:S02]  /*19920*/  IMAD.MOV.U32 R5, RZ, RZ, R223 ;  /* 0x000000ffff057224 */ /* 0x000fe400078e00df */
[----:B------:R-:W-:-:S03]  /*19930*/  IMAD.X R239, R239, 0x1, R186, P3 ;  /* 0x00000001efef7824 */ /* 0x000fc600018e06ba */
        /* <DEDUP_REMOVED lines=13> */
[----:B------:R-:W-:Y:S01]  /*19a10*/  IADD3 R13, P4, PT, R13, R187, RZ ;  /* 0x000000bb0d0d7210 */ /* 0x000fe20007f9e0ff */
[----:B------:R-:W-:Y:S01]  /*19a20*/  STL [R1+0xc], R11 ;  /* 0x00000c0b01007387 */ /* 0x000fe20000100800 */
[----:B-1----:R-:W-:Y:S02]  /*19a30*/  IMAD.MOV.U32 R4, RZ, RZ, R11 ;  /* 0x000000ffff047224 */ /* 0x002fe400078e000b */
[----:B------:R-:W-:Y:S01]  /*19a40*/  IMAD.MOV.U32 R5, RZ, RZ, R16 ;  /* 0x000000ffff057224 */ /* 0x000fe200078e0010 */
[----:B------:R1:W-:Y:S01]  /*19a50*/  STL [R1+0x8], R16 ;  /* 0x0000081001007387 */ /* 0x0003e20000100800 */
[----:B------:R-:W-:-:S03]  /*19a60*/  IMAD.X R18, R18, 0x1, R186, P4 ;  /* 0x0000000112127824 */ /* 0x000fc600020e06ba */
[----:B------:R-:W-:Y:S01]  /*19a70*/  STL [R1+0x2c], R13 ;  /* 0x00002c0d01007387 */ /* 0x000fe20000100800 */
[----:B---3--:R-:W-:-:S03]  /*19a80*/  IADD3 R12, P3, PT, R12, R187, RZ ;  /* 0x000000bb0c0c7210 */ /* 0x008fc60007f7e0ff */
[----:B------:R2:W-:Y:S04]  /*19a90*/  LDGSTS.E [R6+0x1b00], desc[UR26][R4.64], P2 ;  /* 0x01b0000004067fae */ /* 0x0005e800091a101a */
[----:B-1----:R-:W3:Y:S04]  /*19aa0*/  LDL.LU R16, [R1+0xcc] ;  /* 0x0000cc0001107983 */ /* 0x002ee80000300800 */
[----:B------:R1:W-:Y:S04]  /*19ab0*/  STL [R1+0x28], R18 ;  /* 0x0000281201007387 */ /* 0x0003e80000100800 */
[----:B------:R-:W3:Y:S01]  /*19ac0*/  LDL.LU R11, [R1+0xec] ;  /* 0x0000ec00010b7983 */ /* 0x000ee20000300800 */
[----:B--2---:R-:W-:-:S02]  /*19ad0*/  IMAD.MOV.U32 R5, RZ, RZ, R18 ;  /* 0x000000ffff057224 */ /* 0x004fc400078e0012 */
[----:B------:R-:W-:Y:S01]  /*19ae0*/  IMAD.MOV.U32 R4, RZ, RZ, R13 ;  /* 0x000000ffff047224 */ /* 0x000fe200078e000d */
[----:B-1----:R-:W2:Y:S01]  /*19af0*/  LDL.LU R18, [R1+0xc8] ;  /* 0x0000c80001127983 */ /* 0x002ea20000300800 */
[----:B------:R-:W-:-:S03]  /*19b00*/  IMAD.X R14, R14, 0x1, R186, P3 ;  /* 0x000000010e0e7824 */ /* 0x000fc600018e06ba */
[----:B------:R-:W2:Y:S04]  /*19b10*/  LDL.LU R13, [R1+0xe8] ;  /* 0x0000e800010d7983 */ /* 0x000ea80000300800 */
[----:B------:R1:W-:Y:S04]  /*19b20*/  STL [R1+0x4c], R12 ;  /* 0x00004c0c01007387 */ /* 0x0003e80000100800 */
[----:B------:R1:W-:Y:S04]  /*19b30*/  LDGSTS.E [R6+0x1f00], desc[UR26][R4.64], P2 ;  /* 0x01f0000004067fae */ /* 0x0003e800091a101a */
[----:B------:R1:W-:Y:S01]  /*19b40*/  STL [R1+0x48], R14 ;  /* 0x0000480e01007387 */ /* 0x0003e20000100800 */
[----:B----4-:R-:W-:Y:S01]  /*19b50*/  IADD3 R7, P4, PT, R7, R187, RZ ;  /* 0x000000bb07077210 */ /* 0x010fe20007f9e0ff */
[----:B-1----:R-:W-:-:S04]  /*19b60*/  IMAD.MOV.U32 R4, RZ, RZ, R12 ;  /* 0x000000ffff047224 */ /* 0x002fc800078e000c */
[----:B------:R-:W-:Y:S01]  /*19b70*/  IMAD.X R9, R9, 0x1, R186, P4 ;  /* 0x0000000109097824 */ /* 0x000fe200020e06ba */
[----:B------:R-:W-:Y:S04]  /*19b80*/  STL [R1+0x6c], R7 ;  /* 0x00006c0701007387 */ /* 0x000fe80000100800 */
[----:B------:R-:W4:Y:S01]  /*19b90*/  LDL.LU R12, [R1+0x10c] ;  /* 0x00010c00010c7983 */ /* 0x000f220000300800 */
[----:B------:R-:W-:-:S03]  /*19ba0*/  IMAD.MOV.U32 R5, RZ, RZ, R14 ;  /* 0x000000ffff057224 */ /* 0x000fc600078e000e */
[----:B------:R1:W-:Y:S04]  /*19bb0*/  STL [R1+0x68], R9 ;  /* 0x0000680901007387 */ /* 0x0003e80000100800 */
[----:B------:R-:W4:Y:S01]  /*19bc0*/  LDL.LU R19, [R1+0x12c] ;  /* 0x00012c0001137983 */ /* 0x000f220000300800 */
[----:B------:R-:W-:-:S03]  /*19bd0*/  IADD3 R8, P3, PT, R8, R187, RZ ;  /* 0x000000bb08087210 */ /* 0x000fc60007f7e0ff */
[----:B------:R-:W4:Y:S01]  /*19be0*/  LDL.LU R14, [R1+0x108] ;  /* 0x00010800010e7983 */ /* 0x000f220000300800 */
[----:B------:R-:W-:Y:S01]  /*19bf0*/  IADD3 R15, P4, PT, R15, R187, RZ ;  /* 0x000000bb0f0f7210 */ /* 0x000fe20007f9e0ff */
[--C-:B------:R-:W-:Y:S02]  /*19c00*/  IMAD.X R10, R10, 0x1, R186.reuse, P3 ;  /* 0x000000010a0a7824 */ /* 0x100fe400018e06ba */
[----:B------:R-:W4:Y:S04]  /*19c10*/  LDL.LU R20, [R1+0x128] ;  /* 0x0001280001147983 */ /* 0x000f280000300800 */
[----:B------:R1:W-:Y:S01]  /*19c20*/  LDGSTS.E [R6+0x2300], desc[UR26][R4.64], P2 ;  /* 0x0230000004067fae */ /* 0x0003e200091a101a */
[----:B------:R-:W-:Y:S02]  /*19c30*/  IMAD.X R17, R17, 0x1, R186, P4 ;  /* 0x0000000111117824 */ /* 0x000fe400020e06ba */
[----:B-1----:R-:W-:-:S02]  /*19c40*/  IMAD.MOV.U32 R4, RZ, RZ, R7 ;  /* 0x000000ffff047224 */ /* 0x002fc400078e0007 */
[----:B------:R-:W-:Y:S02]  /*19c50*/  IMAD.MOV.U32 R5, RZ, RZ, R9 ;  /* 0x000000ffff057224 */ /* 0x000fe400078e0009 */
[----:B------:R-:W4:Y:S04]  /*19c60*/  LDL.LU R9, [R1+0x14c] ;  /* 0x00014c0001097983 */ /* 0x000f280000300800 */
[----:B------:R-:W4:Y:S04]  /*19c70*/  LDL.LU R7, [R1+0x16c] ;  /* 0x00016c0001077983 */ /* 0x000f280000300800 */
[----:B------:R-:W-:Y:S04]  /*19c80*/  STL [R1+0x8c], R8 ;  /* 0x00008c0801007387 */ /* 0x000fe80000100800 */
[----:B------:R1:W-:Y:S04]  /*19c90*/  LDGSTS.E [R6+0x2700], desc[UR26][R4.64], P2 ;  /* 0x0270000004067fae */ /* 0x0003e800091a101a */
[----:B------:R1:W-:Y:S04]  /*19ca0*/  STL [R1+0x88], R10 ;  /* 0x0000880a01007387 */ /* 0x0003e80000100800 */
[----:B------:R-:W-:Y:S01]  /*19cb0*/  STL [R1+0xac], R15 ;  /* 0x0000ac0f01007387 */ /* 0x000fe20000100800 */
[----:B-1----:R-:W-:-:S03]  /*19cc0*/  IMAD.MOV.U32 R5, RZ, RZ, R10 ;  /* 0x000000ffff057224 */ /* 0x002fc600078e000a */
[----:B------:R-:W4:Y:S01]  /*19cd0*/  LDL.LU R10, [R1+0x148] ;  /* 0x00014800010a7983 */ /* 0x000f220000300800 */
[----:B------:R-:W-:-:S03]  /*19ce0*/  IMAD.MOV.U32 R4, RZ, RZ, R8 ;  /* 0x000000ffff047224 */ /* 0x000fc600078e0008 */
[----:B------:R1:W-:Y:S04]  /*19cf0*/  STL [R1+0xa8], R17 ;  /* 0x0000a81101007387 */ /* 0x0003e80000100800 */
[----:B------:R-:W4:Y:S04]  /*19d00*/  LDL.LU R8, [R1+0x168] ;  /* 0x0001680001087983 */ /* 0x000f280000300800 */
[----:B------:R1:W-:Y:S02]  /*19d10*/  LDGSTS.E [R6+0x2b00], desc[UR26][R4.64], P2 ;  /* 0x02b0000004067fae */ /* 0x0003e400091a101a */
[----:B-1----:R-:W-:Y:S01]  /*19d20*/  IMAD.MOV.U32 R4, RZ, RZ, R15 ;  /* 0x000000ffff047224 */ /* 0x002fe200078e000f */
[----:B------:R-:W-:-:S02]  /*19d30*/  MOV R5, R17 ;  /* 0x0000001100057202 */ /* 0x000fc40000000f00 */
[----:B------:R-:W4:Y:S04]  /*19d40*/  LDL.LU R17, [R1+0x18c] ;  /* 0x00018c0001117983 */ /* 0x000f280000300800 */
[----:B------:R-:W4:Y:S04]  /*19d50*/  LDL.LU R15, [R1+0x1ac] ;  /* 0x0001ac00010f7983 */ /* 0x000f280000300800 */
[----:B------:R1:W-:Y:S01]  /*19d60*/  LDGSTS.E [R6+0x2f00], desc[UR26][R4.64], P2 ;  /* 0x02f0000004067fae */ /* 0x0003e200091a101a */
[-C--:B---3--:R-:W-:Y:S02]  /*19d70*/  IADD3 R16, P3, PT, R16, R187.reuse, RZ ;  /* 0x000000bb10107210 */ /* 0x088fe40007f7e0ff */
[----:B------:R-:W-:-:S03]  /*19d80*/  IADD3 R11, P4, PT, R11, R187, RZ ;  /* 0x000000bb0b0b7210 */ /* 0x000fc60007f9e0ff */
[----:B------:R-:W-:Y:S01]  /*19d90*/  STL [R1+0xcc], R16 ;  /* 0x0000cc1001007387 */ /* 0x000fe20000100800 */
[--C-:B--2---:R-:W-:Y:S02]  /*19da0*/  IMAD.X R18, R18, 0x1, R186.reuse, P3 ;  /* 0x0000000112127824 */ /* 0x104fe400018e06ba */
[----:B------:R-:W-:-:S03]  /*19db0*/  IMAD.X R13, R13, 0x1, R186, P4 ;  /* 0x000000010d0d7824 */ /* 0x000fc600020e06ba */
[----:B------:R2:W-:Y:S01]  /*19dc0*/  STL [R1+0xc8], R18 ;  /* 0x0000c81201007387 */ /* 0x0005e20000100800 */
[----:B-1----:R-:W-:-:S03]  /*19dd0*/  IMAD.MOV.U32 R5, RZ, RZ, R18 ;  /* 0x000000ffff057224 */ /* 0x002fc600078e0012 */
[----:B------:R-:W-:Y:S01]  /*19de0*/  STL [R1+0xec], R11 ;  /* 0x0000ec0b01007387 */ /* 0x000fe20000100800 */
[----:B------:R-:W-:-:S03]  /*19df0*/  IMAD.MOV.U32 R4, RZ, RZ, R16 ;  /* 0x000000ffff047224 */ /* 0x000fc600078e0010 */
[----:B--2---:R-:W2:Y:S04]  /*19e00*/  LDL.LU R18, [R1+0x188] ;  /* 0x0001880001127983 */ /* 0x004ea80000300800 */
[----:B------:R1:W-:Y:S04]  /*19e10*/  STL [R1+0xe8], R13 ;  /* 0x0000e80d01007387 */ /* 0x0003e80000100800 */
[----:B------:R-:W3:Y:S04]  /*19e20*/  LDL.LU R16, [R1+0x1a8] ;  /* 0x0001a80001107983 */ /* 0x000ee80000300800 */
[----:B------:R1:W-:Y:S01]  /*19e30*/  LDGSTS.E [R6+0x3300], desc[UR26][R4.64], P2 ;  /* 0x0330000004067fae */ /* 0x0003e200091a101a */
[----:B----4-:R-:W-:Y:S01]  /*19e40*/  IADD3 R12, P3, PT, R12, R187, RZ ;  /* 0x000000bb0c0c7210 */ /* 0x010fe20007f7e0ff */
[----:B-1----:R-:W-:-:S02]  /*19e50*/  IMAD.MOV.U32 R4, RZ, RZ, R11 ;  /* 0x000000ffff047224 */ /* 0x002fc400078e000b */
[----:B------:R-:W-:Y:S01]  /*19e60*/  IMAD.MOV.U32 R5, RZ, RZ, R13 ;  /* 0x000000ffff057224 */ /* 0x000fe200078e000d */
[----:B------:R-:W-:Y:S01]  /*19e70*/  IADD3 R19, P4, PT, R19, R187, RZ ;  /* 0x000000bb13137210 */ /* 0x000fe20007f9e0ff */
[----:B------:R-:W4:Y:S01]  /*19e80*/  LDL.LU R13, [R1+0x1cc] ;  /* 0x0001cc00010d7983 */ /* 0x000f220000300800 */
[----:B------:R-:W-:-:S03]  /*19e90*/  IMAD.X R14, R14, 0x1, R186, P3 ;  /* 0x000000010e0e7824 */ /* 0x000fc600018e06ba */
[----:B------:R-:W4:Y:S04]  /*19ea0*/  LDL.LU R11, [R1+0x1ec] ;  /* 0x0001ec00010b7983 */ /* 0x000f280000300800 */
[----:B------:R-:W-:Y:S01]  /*19eb0*/  STL [R1+0x10c], R12 ;  /* 0x00010c0c01007387 */ /* 0x000fe20000100800 */
[----:B------:R-:W-:-:S03]  /*19ec0*/  IMAD.X R20, R20, 0x1, R186, P4 ;  /* 0x0000000114147824 */ /* 0x000fc600020e06ba */
[----:B------:R1:W-:Y:S04]  /*19ed0*/  LDGSTS.E [R6+0x3700], desc[UR26][R4.64], P2 ;  /* 0x0370000004067fae */ /* 0x0003e800091a101a */
[----:B------:R1:W-:Y:S04]  /*19ee0*/  STL [R1+0x108], R14 ;  /* 0x0001080e01007387 */ /* 0x0003e80000100800 */
[----:B------:R-:W-:Y:S01]  /*19ef0*/  STL [R1+0x12c], R19 ;  /* 0x00012c1301007387 */ /* 0x000fe20000100800 */
[----:B-1----:R-:W-:Y:S02]  /*19f00*/  IMAD.MOV.U32 R5, RZ, RZ, R14 ;  /* 0x000000ffff057224 */ /* 0x002fe400078e000e */
[----:B------:R-:W-:Y:S01]  /*19f10*/  IMAD.MOV.U32 R4, RZ, RZ, R12 ;  /* 0x000000ffff047224 */ /* 0x000fe200078e000c */
[----:B------:R-:W4:Y:S01]  /*19f20*/  LDL.LU R14, [R1+0x1c8] ;  /* 0x0001c800010e7983 */ /* 0x000f220000300800 */
[----:B------:R-:W-:-:S03]  /*19f30*/  IADD3 R9, P3, PT, R9, R187, RZ ;  /* 0x000000bb09097210 */ /* 0x000fc60007f7e0ff */
[----:B------:R-:W-:Y:S01]  /*19f40*/  STL [R1+0x128], R20 ;  /* 0x0001281401007387 */ /* 0x000fe20000100800 */
[----:B------:R-:W-:-:S03]  /*19f50*/  IADD3 R7, P4, PT, R7, R187, RZ ;  /* 0x000000bb07077210 */ /* 0x000fc60007f9e0ff */
[----:B------:R-:W4:Y:S04]  /*19f60*/  LDL.LU R12, [R1+0x1e8] ;  /* 0x0001e800010c7983 */ /* 0x000f280000300800 */
[----:B------:R1:W-:Y:S04]  /*19f70*/  LDGSTS.E [R6+0x3b00], desc[UR26][R4.64], P2 ;  /* 0x03b0000004067fae */ /* 0x0003e800091a101a */
[----:B------:R-:W-:Y:S01]  /*19f80*/  STL [R1+0x14c], R9 ;  /* 0x00014c0901007387 */ /* 0x000fe20000100800 */
[----:B-1----:R-:W-:Y:S02]  /*19f90*/  IMAD.MOV.U32 R4, RZ, RZ, R19 ;  /* 0x000000ffff047224 */ /* 0x002fe400078e0013 */
[----:B------:R-:W-:-:S02]  /*19fa0*/  IMAD.MOV.U32 R5, RZ, RZ, R20 ;  /* 0x000000ffff057224 */ /* 0x000fc400078e0014 */
[----:B------:R-:W-:-:S03]  /*19fb0*/  IMAD.X R10, R10, 0x1, R186, P3 ;  /* 0x000000010a0a7824 */ /* 0x000fc600018e06ba */
[----:B------:R1:W-:Y:S01]  /*19fc0*/  LDGSTS.E [R6+0x3f00], desc[UR26][R4.64], P2 ;  /* 0x03f0000004067fae */ /* 0x0003e200091a101a */
[----:B------:R-:W-:-:S03]  /*19fd0*/  IMAD.X R8, R8, 0x1, R186, P4 ;  /* 0x0000000108087824 */ /* 0x000fc600020e06ba */
[----:B------:R1:W-:Y:S04]  /*19fe0*/  STL [R1+0x148], R10 ;  /* 0x0001480a01007387 */ /* 0x0003e80000100800 */
[----:B------:R-:W-:Y:S01]  /*19ff0*/  STL [R1+0x16c], R7 ;  /* 0x00016c0701007387 */ /* 0x000fe20000100800 */
[----:B-1----:R-:W-:Y:S02]  /*1a000*/  IMAD.MOV.U32 R4, RZ, RZ, R9 ;  /* 0x000000ffff047224 */ /* 0x002fe400078e0009 */
[----:B------:R-:W-:Y:S01]  /*1a010*/  IMAD.MOV.U32 R5, RZ, RZ, R10 ;  /* 0x000000ffff057224 */ /* 0x000fe200078e000a */
[----:B------:R1:W-:Y:S04]  /*1a020*/  STL [R1+0x168], R8 ;  /* 0x0001680801007387 */ /* 0x0003e80000100800 */
[----:B------:R1:W-:Y:S04]  /*1a030*/  LDGSTS.E [R6+0x4300], desc[UR26][R4.64], P2 ;  /* 0x0430000004067fae */ /* 0x0003e800091a101a */
[----:B------:R-:W4:Y:S01]  /*1a040*/  LDL.LU R10, [R1+0x208] ;  /* 0x00020800010a7983 */ /* 0x000f220000300800 */
[----:B-1----:R-:W-:-:S03]  /*1a050*/  IMAD.MOV.U32 R5, RZ, RZ, R8 ;  /* 0x000000ffff057224 */ /* 0x002fc600078e0008 */
[----:B------:R-:W4:Y:S01]  /*1a060*/  LDL.LU R8, [R1+0x20c] ;  /* 0x00020c0001087983 */ /* 0x000f220000300800 */
[----:B------:R-:W-:-:S03]  /*1a070*/  IMAD.MOV.U32 R4, RZ, RZ, R7 ;  /* 0x000000ffff047224 */ /* 0x000fc600078e0007 */
[----:B------:R-:W4:Y:S04]  /*1a080*/  LDL.LU R9, [R1+0x228] ;  /* 0x0002280001097983 */ /* 0x000f280000300800 */
[----:B------:R-:W4:Y:S01]  /*1a090*/  LDL.LU R7, [R1+0x22c] ;  /* 0x00022c0001077983 */ /* 0x000f220000300800 */
[-C--:B------:R-:W-:Y:S02]  /*1a0a0*/  IADD3 R17, P3, PT, R17, R187.reuse, RZ ;  /* 0x000000bb11117210 */ /* 0x080fe40007f7e0ff */
[----:B------:R-:W-:Y:S01]  /*1a0b0*/  IADD3 R15, P4, PT, R15, R187, RZ ;  /* 0x000000bb0f0f7210 */ /* 0x000fe20007f9e0ff */
[----:B------:R1:W-:Y:S04]  /*1a0c0*/  LDGSTS.E [R6+0x4700], desc[UR26][R4.64], P2 ;  /* 0x0470000004067fae */ /* 0x0003e800091a101a */
[----:B------:R-:W-:Y:S01]  /*1a0d0*/  STL [R1+0x18c], R17 ;  /* 0x00018c1101007387 */ /* 0x000fe20000100800 */
[----:B-1----:R-:W-:-:S02]  /*1a0e0*/  IMAD.MOV.U32 R4, RZ, RZ, R17 ;  /* 0x000000ffff047224 */ /* 0x002fc400078e0011 */
[----:B--2---:R-:W-:-:S05]  /*1a0f0*/  IMAD.X R18, R18, 0x1, R186, P3 ;  /* 0x0000000112127824 */ /* 0x004fca00018e06ba */
[----:B------:R1:W-:Y:S01]  /*1a100*/  STL [R1+0x188], R18 ;  /* 0x0001881201007387 */ /* 0x0003e20000100800 */
[----:B---3--:R-:W-:-:S03]  /*1a110*/  IMAD.X R16, R16, 0x1, R186, P4 ;  /* 0x0000000110107824 */ /* 0x008fc600020e06ba */
[----:B------:R-:W-:Y:S04]  /*1a120*/  STL [R1+0x1ac], R15 ;  /* 0x0001ac0f01007387 */ /* 0x000fe80000100800 */
[----:B------:R2:W-:Y:S04]  /*1a130*/  STL [R1+0x1a8], R16 ;  /* 0x0001a81001007387 */ /* 0x0005e80000100800 */
[----:B------:R-:W3:Y:S04]  /*1a140*/  LDL.LU R23, [R1+0x248] ;  /* 0x0002480001177983 */ /* 0x000ee80000300800 */
[----:B------:R-:W3:Y:S04]  /*1a150*/  LDL.LU R22, [R1+0x24c] ;  /* 0x00024c0001167983 */ /* 0x000ee80000300800 */
[----:B------:R-:W3:Y:S01]  /*1a160*/  LDL.LU R21, [R1+0x268] ;  /* 0x0002680001157983 */ /* 0x000ee20000300800 */
[----:B----4-:R-:W-:-:S03]  /*1a170*/  IADD3 R13, P3, PT, R13, R187, RZ ;  /* 0x000000bb0d0d7210 */ /* 0x010fc60007f7e0ff */
[----:B------:R-:W4:Y:S01]  /*1a180*/  LDL.LU R20, [R1+0x26c] ;  /* 0x00026c0001147983 */ /* 0x000f220000300800 */
[----:B------:R-:W-:Y:S01]  /*1a190*/  IADD3 R11, P4, PT, R11, R187, RZ ;  /* 0x000000bb0b0b7210 */ /* 0x000fe20007f9e0ff */
[----:B------:R-:W-:Y:S02]  /*1a1a0*/  IMAD.MOV.U32 R5, RZ, RZ, R18 ;  /* 0x000000ffff057224 */ /* 0x000fe400078e0012 */
[----:B------:R-:W-:Y:S04]  /*1a1b0*/  STL [R1+0x1cc], R13 ;  /* 0x0001cc0d01007387 */ /* 0x000fe80000100800 */
[----:B------:R1:W-:Y:S01]  /*1a1c0*/  LDGSTS.E [R6+0x4b00], desc[UR26][R4.64], P2 ;  /* 0x04b0000004067fae */ /* 0x0003e200091a101a */
[----:B------:R-:W-:-:S05]  /*1a1d0*/  IMAD.X R14, R14, 0x1, R186, P3 ;  /* 0x000000010e0e7824 */ /* 0x000fca00018e06ba */
[----:B------:R2:W-:Y:S01]  /*1a1e0*/  STL [R1+0x1c8], R14 ;  /* 0x0001c80e01007387 */ /* 0x0005e20000100800 */
[----:B------:R-:W-:-:S03]  /*1a1f0*/  IMAD.X R12, R12, 0x1, R186, P4 ;  /* 0x000000010c0c7824 */ /* 0x000fc600020e06ba */
[----:B------:R-:W-:Y:S01]  /*1a200*/  STL [R1+0x1ec], R11 ;  /* 0x0001ec0b01007387 */ /* 0x000fe20000100800 */
[----:B-1----:R-:W-:-:S03]  /*1a210*/  IMAD.MOV.U32 R5, RZ, RZ, R16 ;  /* 0x000000ffff057224 */ /* 0x002fc600078e0010 */
[----:B------:R-:W4:Y:S01]  /*1a220*/  LDL.LU R18, [R1+0x28c] ;  /* 0x00028c0001127983 */ /* 0x000f220000300800 */
[----:B------:R-:W-:-:S03]  /*1a230*/  IMAD.MOV.U32 R4, RZ, RZ, R15 ;  /* 0x000000ffff047224 */ /* 0x000fc600078e000f */
[----:B------:R1:W-:Y:S04]  /*1a240*/  STL [R1+0x1e8], R12 ;  /* 0x0001e80c01007387 */ /* 0x0003e80000100800 */
[----:B--2---:R-:W2:Y:S04]  /*1a250*/  LDL.LU R16, [R1+0x2ac] ;  /* 0x0002ac0001107983 */ /* 0x004ea80000300800 */
[----:B------:R-:W2:Y:S04]  /*1a260*/  LDL.LU R19, [R1+0x288] ;  /* 0x0002880001137983 */ /* 0x000ea80000300800 */
[----:B------:R1:W-:Y:S04]  /*1a270*/  LDGSTS.E [R6+0x4f00], desc[UR26][R4.64], P2 ;  /* 0x04f0000004067fae */ /* 0x0003e800091a101a */
[----:B------:R-:W2:Y:S04]  /*1a280*/  LDL.LU R17, [R1+0x2a8] ;  /* 0x0002a80001117983 */ /* 0x000ea80000300800 */
[----:B------:R-:W2:Y:S01]  /*1a290*/  LDL.LU R15, [R1+0x2c8] ;  /* 0x0002c800010f7983 */ /* 0x000ea20000300800 */
[----:B-1----:R-:W-:Y:S01]  /*1a2a0*/  IMAD.MOV.U32 R4, RZ, RZ, R13 ;  /* 0x000000ffff047224 */ /* 0x002fe200078e000d */
[----:B------:R-:W-:-:S02]  /*1a2b0*/  MOV R5, R14 ;  /* 0x0000000e00057202 */ /* 0x000fc40000000f00 */
[----:B------:R-:W2:Y:S04]  /*1a2c0*/  LDL.LU R14, [R1+0x2cc] ;  /* 0x0002cc00010e7983 */ /* 0x000ea80000300800 */
[----:B------:R1:W-:Y:S04]  /*1a2d0*/  LDGSTS.E [R6+0x5300], desc[UR26][R4.64], P2 ;  /* 0x0530000004067fae */ /* 0x0003e800091a101a */
[----:B------:R-:W2:Y:S01]  /*1a2e0*/  LDL.LU R13, [R1+0x2e8] ;  /* 0x0002e800010d7983 */ /* 0x000ea20000300800 */
[----:B------:R-:W-:Y:S01]  /*1a2f0*/  IADD3 R8, P3, PT, R8, R187, RZ ;  /* 0x000000bb08087210 */ /* 0x000fe20007f7e0ff */
[----:B-1----:R-:W-:-:S02]  /*1a300*/  IMAD.MOV.U32 R4, RZ, RZ, R11 ;  /* 0x000000ffff047224 */ /* 0x002fc400078e000b */
[----:B------:R-:W-:Y:S02]  /*1a310*/  IMAD.MOV.U32 R5, RZ, RZ, R12 ;  /* 0x000000ffff057224 */ /* 0x000fe400078e000c */
[----:B------:R-:W-:Y:S01]  /*1a320*/  IMAD.X R10, R10, 0x1, R186, P3 ;  /* 0x000000010a0a7824 */ /* 0x000fe200018e06ba */
[----:B------:R-:W2:Y:S01]  /*1a330*/  LDL.LU R12, [R1+0x2ec] ;  /* 0x0002ec00010c7983 */ /* 0x000ea20000300800 */
[----:B------:R-:W-:-:S03]  /*1a340*/  IADD3 R7, P4, PT, R7, R187, RZ ;  /* 0x000000bb07077210 */ /* 0x000fc60007f9e0ff */
[----:B------:R-:W-:Y:S02]  /*1a350*/  STL [R1+0x20c], R8 ;  /* 0x00020c0801007387 */ /* 0x000fe40000100800 */
[----:B------:R-:W-:Y:S02]  /*1a360*/  IMAD.X R9, R9, 0x1, R186, P4 ;  /* 0x0000000109097824 */ /* 0x000fe400020e06ba */
[----:B------:R1:W-:Y:S04]  /*1a370*/  LDGSTS.E [R6+0x5700], desc[UR26][R4.64], P2 ;  /* 0x0570000004067fae */ /* 0x0003e800091a101a */
[----:B------:R1:W-:Y:S04]  /*1a380*/  STL [R1+0x208], R10 ;  /* 0x0002080a01007387 */ /* 0x0003e80000100800 */
[----:B------:R-:W-:Y:S01]  /*1a390*/  STL [R1+0x22c], R7 ;  /* 0x00022c0701007387 */ /* 0x000fe20000100800 */
[----:B-1----:R-:W-:-:S03]  /*1a3a0*/  IMAD.MOV.U32 R5, RZ, RZ, R10 ;  /* 0x000000ffff057224 */ /* 0x002fc600078e000a */
[----:B------:R-:W2:Y:S01]  /*1a3b0*/  LDL.LU R10, [R1+0x30c] ;  /* 0x00030c00010a7983 */ /* 0x000ea20000300800 */
[----:B------:R-:W-:-:S03]  /*1a3c0*/  IMAD.MOV.U32 R4, RZ, RZ, R8 ;  /* 0x000000ffff047224 */ /* 0x000fc600078e0008 */
[----:B------:R1:W-:Y:S04]  /*1a3d0*/  STL [R1+0x228], R9 ;  /* 0x0002280901007387 */ /* 0x0003e80000100800 */
[----:B------:R-:W2:Y:S04]  /*1a3e0*/  LDL.LU R8, [R1+0x32c] ;  /* 0x00032c0001087983 */ /* 0x000ea80000300800 */
[----:B------:R-:W2:Y:S04]  /*1a3f0*/  LDL.LU R11, [R1+0x308] ;  /* 0x00030800010b7983 */ /* 0x000ea80000300800 */
[----:B------:R1:W-:Y:S02]  /*1a400*/  LDGSTS.E [R6+0x5b00], desc[UR26][R4.64], P2 ;  /* 0x05b0000004067fae */ /* 0x0003e400091a101a */
[----:B-1----:R-:W-:-:S02]  /*1a410*/  IMAD.MOV.U32 R5, RZ, RZ, R9 ;  /* 0x000000ffff057224 */ /* 0x002fc400078e0009 */
[----:B------:R-:W2:Y:S01]  /*1a420*/  LDL.LU R9, [R1+0x328] ;  /* 0x0003280001097983 */ /* 0x000ea20000300800 */
[----:B------:R-:W-:-:S03]  /*1a430*/  IMAD.MOV.U32 R4, RZ, RZ, R7 ;  /* 0x000000ffff047224 */ /* 0x000fc600078e0007 */
[----:B------:R-:W2:Y:S04]  /*1a440*/  LDL R7, [R1+0x330] ;  /* 0x0003300001077983 */ /* 0x000ea80000100800 */
[----:B------:R1:W-:Y:S01]  /*1a450*/  LDGSTS.E [R6+0x5f00], desc[UR26][R4.64], P2 ;  /* 0x05f0000004067fae */ /* 0x0003e200091a101a */
[----:B------:R-:W-:-:S04]  /*1a460*/  USEL UR6, URZ, 0x1, !UP1 ;  /* 0x00000001ff067887 */ /* 0x000fc8000c800000 */
[----:B------:R-:W-:Y:S01]  /*1a470*/  ULOP3.LUT UR6, UR4, UR6, URZ, 0x3c, !UPT ;  /* 0x0000000604067292 */ /* 0x000fe2000f8e3cff */
[----:B---3--:R-:W-:-:S05]  /*1a480*/  IADD3 R22, P3, PT, R22, R187, RZ ;  /* 0x000000bb16167210 */ /* 0x008fca0007f7e0ff */
[----:B------:R-:W-:Y:S01]  /*1a490*/  IMAD.X R23, R23, 0x1, R186, P3 ;  /* 0x0000000117177824 */ /* 0x000fe200018e06ba */
[----:B----4-:R-:W-:Y:S01]  /*1a4a0*/  IADD3 R20, P4, PT, R20, R187, RZ ;  /* 0x000000bb14147210 */ /* 0x010fe20007f9e0ff */
[----:B-1----:R-:W-:Y:S02]  /*1a4b0*/  IMAD.MOV.U32 R4, RZ, RZ, R22 ;  /* 0x000000ffff047224 */ /* 0x002fe400078e0016 */
[----:B------:R-:W-:Y:S02]  /*1a4c0*/  IMAD.MOV.U32 R5, RZ, RZ, R23 ;  /* 0x000000ffff057224 */ /* 0x000fe400078e0017 */
[----:B------:R-:W-:-:S03]  /*1a4d0*/  IMAD.X R21, R21, 0x1, R186, P4 ;  /* 0x0000000115157824 */ /* 0x000fc600020e06ba */
[----:B------:R1:W-:Y:S02]  /*1a4e0*/  LDGSTS.E [R6+0x6300], desc[UR26][R4.64], P2 ;  /* 0x0630000004067fae */ /* 0x0003e400091a101a */
[----:B-1----:R-:W-:Y:S02]  /*1a4f0*/  IMAD.MOV.U32 R4, RZ, RZ, R20 ;  /* 0x000000ffff047224 */ /* 0x002fe400078e0014 */
[----:B------:R-:W-:-:S05]  /*1a500*/  IMAD.MOV.U32 R5, RZ, RZ, R21 ;  /* 0x000000ffff057224 */ /* 0x000fca00078e0015 */
[----:B------:R1:W-:Y:S01]  /*1a510*/  LDGSTS.E [R6+0x6700], desc[UR26][R4.64], P2 ;  /* 0x0670000004067fae */ /* 0x0003e200091a101a */
[----:B------:R-:W-:-:S05]  /*1a520*/  IADD3 R18, P3, PT, R18, R187, RZ ;  /* 0x000000bb12127210 */ /* 0x000fca0007f7e0ff */
[----:B-1----:R-:W-:Y:S01]  /*1a530*/  IMAD.MOV.U32 R4, RZ, RZ, R18 ;  /* 0x000000ffff047224 */ /* 0x002fe200078e0012 */
[----:B--2---:R-:W-:Y:S01]  /*1a540*/  IADD3 R16, P4, PT, R16, R187, RZ ;  /* 0x000000bb10107210 */ /* 0x004fe20007f9e0ff */
[----:B------:R-:W-:-:S04]  /*1a550*/  IMAD.X R19, R19, 0x1, R186, P3 ;  /* 0x0000000113137824 */ /* 0x000fc800018e06ba */
[----:B------:R-:W-:Y:S02]  /*1a560*/  IMAD.MOV.U32 R5, RZ, RZ, R19 ;  /* 0x000000ffff057224 */ /* 0x000fe400078e0013 */
[----:B------:R-:W-:-:S03]  /*1a570*/  IMAD.X R17, R17, 0x1, R186, P4 ;  /* 0x0000000111117824 */ /* 0x000fc600020e06ba */
[----:B------:R1:W-:Y:S01]  /*1a580*/  LDGSTS.E [R6+0x6b00], desc[UR26][R4.64], P2 ;  /* 0x06b0000004067fae */ /* 0x0003e200091a101a */
[----:B------:R-:W-:Y:S01]  /*1a590*/  IADD3 R14, P3, PT, R14, R187, RZ ;  /* 0x000000bb0e0e7210 */ /* 0x000fe20007f7e0ff */
[----:B-1----:R-:W-:Y:S02]  /*1a5a0*/  IMAD.MOV.U32 R4, RZ, RZ, R16 ;  /* 0x000000ffff047224 */ /* 0x002fe400078e0010 */
[----:B------:R-:W-:Y:S02]  /*1a5b0*/  IMAD.MOV.U32 R5, RZ, RZ, R17 ;  /* 0x000000ffff057224 */ /* 0x000fe400078e0011 */
[----:B------:R-:W-:-:S03]  /*1a5c0*/  IMAD.X R15, R15, 0x1, R186, P3 ;  /* 0x000000010f0f7824 */ /* 0x000fc600018e06ba */
[----:B------:R1:W-:Y:S04]  /*1a5d0*/  LDGSTS.E [R6+0x6f00], desc[UR26][R4.64], P2 ;  /* 0x06f0000004067fae */ /* 0x0003e800091a101a */
[----:B------:R3:W-:Y:S01]  /*1a5e0*/  STL [R1+0x24c], R22 ;  /* 0x00024c1601007387 */ /* 0x0007e20000100800 */
[----:B-1----:R-:W-:Y:S02]  /*1a5f0*/  IMAD.MOV.U32 R4, RZ, RZ, R14 ;  /* 0x000000ffff047224 */ /* 0x002fe400078e000e */
[----:B------:R-:W-:Y:S01]  /*1a600*/  IMAD.MOV.U32 R5, RZ, RZ, R15 ;  /* 0x000000ffff057224 */ /* 0x000fe200078e000f */
[-C--:B------:R-:W-:Y:S01]  /*1a610*/  IADD3 R12, P4, PT, R12, R187.reuse, RZ ;  /* 0x000000bb0c0c7210 */ /* 0x080fe20007f9e0ff */
[----:B------:R3:W-:Y:S04]  /*1a620*/  STL [R1+0x248], R23 ;  /* 0x0002481701007387 */ /* 0x0007e80000100800 */
[----:B------:R-:W-:Y:S01]  /*1a630*/  IMAD.X R13, R13, 0x1, R186, P4 ;  /* 0x000000010d0d7824 */ /* 0x000fe200020e06ba */
[----:B------:R1:W-:Y:S04]  /*1a640*/  LDGSTS.E [R6+0x7300], desc[UR26][R4.64], P2 ;  /* 0x0730000004067fae */ /* 0x0003e800091a101a */
[----:B------:R3:W-:Y:S04]  /*1a650*/  STL [R1+0x26c], R20 ;  /* 0x00026c1401007387 */ /* 0x0007e80000100800 */
[----:B------:R3:W-:Y:S01]  /*1a660*/  STL [R1+0x268], R21 ;  /* 0x0002681501007387 */ /* 0x0007e20000100800 */
[----:B-1----:R-:W-:Y:S01]  /*1a670*/  IMAD.MOV.U32 R4, RZ, RZ, R12 ;  /* 0x000000ffff047224 */ /* 0x002fe200078e000c */
[-C--:B------:R-:W-:Y:S01]  /*1a680*/  IADD3 R10, P3, PT, R10, R187.reuse, RZ ;  /* 0x000000bb0a0a7210 */ /* 0x080fe20007f7e0ff */
[----:B------:R-:W-:Y:S01]  /*1a690*/  IMAD.MOV.U32 R5, RZ, RZ, R13 ;  /* 0x000000ffff057224 */ /* 0x000fe200078e000d */
[----:B------:R3:W-:Y:S04]  /*1a6a0*/  STL [R1+0x28c], R18 ;  /* 0x00028c1201007387 */ /* 0x0007e80000100800 */
[----:B------:R3:W-:Y:S01]  /*1a6b0*/  STL [R1+0x288], R19 ;  /* 0x0002881301007387 */ /* 0x0007e20000100800 */
[----:B------:R-:W-:-:S03]  /*1a6c0*/  IADD3 R8, P4, PT, R8, R187, RZ ;  /* 0x000000bb08087210 */ /* 0x000fc60007f9e0ff */
[----:B------:R3:W-:Y:S01]  /*1a6d0*/  STL [R1+0x2ac], R16 ;  /* 0x0002ac1001007387 */ /* 0x0007e20000100800 */
[----:B------:R-:W-:-:S03]  /*1a6e0*/  IMAD.X R11, R11, 0x1, R186, P3 ;  /* 0x000000010b0b7824 */ /* 0x000fc600018e06ba */
[----:B------:R3:W-:Y:S04]  /*1a6f0*/  STL [R1+0x2a8], R17 ;  /* 0x0002a81101007387 */ /* 0x0007e80000100800 */
[----:B------:R1:W-:Y:S04]  /*1a700*/  LDGSTS.E [R6+0x7700], desc[UR26][R4.64], P2 ;  /* 0x0770000004067fae */ /* 0x0003e800091a101a */
[----:B------:R3:W-:Y:S04]  /*1a710*/  STL [R1+0x2cc], R14 ;  /* 0x0002cc0e01007387 */ /* 0x0007e80000100800 */
[----:B------:R3:W-:Y:S01]  /*1a720*/  STL [R1+0x2c8], R15 ;  /* 0x0002c80f01007387 */ /* 0x0007e20000100800 */
[----:B-1----:R-:W-:Y:S01]  /*1a730*/  IMAD.MOV.U32 R4, RZ, RZ, R10 ;  /* 0x000000ffff047224 */ /* 0x002fe200078e000a */
[----:B------:R-:W-:Y:S01]  /*1a740*/  IADD3.X R9, PT, PT, R9, R186, RZ, P4, !PT ;  /* 0x000000ba09097210 */ /* 0x000fe200027fe4ff */
[----:B------:R-:W-:Y:S01]  /*1a750*/  IMAD.MOV.U32 R5, RZ, RZ, R11 ;  /* 0x000000ffff057224 */ /* 0x000fe200078e000b */
[----:B------:R3:W-:Y:S04]  /*1a760*/  STL [R1+0x2ec], R12 ;  /* 0x0002ec0c01007387 */ /* 0x0007e80000100800 */
[----:B------:R3:W-:Y:S04]  /*1a770*/  STL [R1+0x2e8], R13 ;  /* 0x0002e80d01007387 */ /* 0x0007e80000100800 */
[----:B------:R3:W-:Y:S04]  /*1a780*/  STL [R1+0x30c], R10 ;  /* 0x00030c0a01007387 */ /* 0x0007e80000100800 */
[----:B------:R3:W-:Y:S04]  /*1a790*/  STL [R1+0x308], R11 ;  /* 0x0003080b01007387 */ /* 0x0007e80000100800 */
[----:B------:R1:W-:Y:S04]  /*1a7a0*/  LDGSTS.E [R6+0x7b00], desc[UR26][R4.64], P2 ;  /* 0x07b0000004067fae */ /* 0x0003e800091a101a */
[----:B------:R3:W-:Y:S04]  /*1a7b0*/  STL [R1+0x32c], R8 ;  /* 0x00032c0801007387 */ /* 0x0007e80000100800 */
[----:B------:R3:W-:Y:S01]  /*1a7c0*/  STL [R1+0x328], R9 ;  /* 0x0003280901007387 */ /* 0x0007e20000100800 */
[----:B-1----:R-:W-:-:S02]  /*1a7d0*/  IMAD.MOV.U32 R4, RZ, RZ, R8 ;  /* 0x000000ffff047224 */ /* 0x002fc400078e0008 */
[----:B------:R-:W-:-:S05]  /*1a7e0*/  IMAD.MOV.U32 R5, RZ, RZ, R9 ;  /* 0x000000ffff057224 */ /* 0x000fca00078e0009 */
[----:B------:R1:W-:Y:S01]  /*1a7f0*/  LDGSTS.E [R6+0x7f00], desc[UR26][R4.64], P2 ;  /* 0x07f0000004067fae */ /* 0x0003e200091a101a */
[----:B------:R-:W-:-:S03]  /*1a800*/  ISETP.NE.U32.AND P2, PT, R183, R7, PT ;  /* 0x00000007b700720c */ /* 0x000fc60003f45070 */
[----:B------:R-:W0:Y:S01]  /*1a810*/  LDGDEPBAR ;  /* 0x00000000000079af */ /* 0x000e220000000000 */
[----:B------:R-:W-:Y:S02]  /*1a820*/  VIADD R183, R183, 0x1 ;  /* 0x00000001b7b77836 */ /* 0x000fe40000000000 */
[----:B-1----:R-:W-:-:S07]  /*1a830*/  IMAD.U32 R4, RZ, RZ, UR4 ;  /* 0x00000004ff047e24 */ /* 0x002fce000f8e00ff */
[----:B---3--:R-:W-:Y:S05]  /*1a840*/  @P2 BRA `(.L_x_11) ;  /* 0xffffff9000ac2947 */ /* 0x008fea000383ffff */
.L_x_8:
[----:B------:R-:W3:Y:S01]  /*1a850*/  LDL.LU R8, [R1+0x508] ;  /* 0x0005080001087983 */ /* 0x000ee20000300800 */
[----:B------:R-:W1:Y:S01]  /*1a860*/  LDCU UR5, c[0x0][0x3b8] ;  /* 0x00007700ff0577ac */ /* 0x000e620008000800 */
[C---:B-----5:R-:W-:Y:S02]  /*1a870*/  VIADD R2, R3.reuse, 0x3 ;  /* 0x0000000303027836 */ /* 0x060fe40000000000 */
[C---:B------:R-:W-:Y:S01]  /*1a880*/  VIADD R6, R3.reuse, 0x1 ;  /* 0x0000000103067836 */ /* 0x040fe20000000000 */
[----:B------:R-:W4:Y:S01]  /*1a890*/  LDCU UR6, c[0x0][0x3b4] ;  /* 0x00007680ff0677ac */ /* 0x000f220008000800 */
[C---:B------:R-:W-:Y:S01]  /*1a8a0*/  VIADD R4, R3.reuse, 0x2 ;  /* 0x0000000203047836 */ /* 0x040fe20000000000 */
[----:B------:R-:W3:Y:S01]  /*1a8b0*/  LDCU.128 UR12, c[0x0][0x390] ;  /* 0x00007200ff0c77ac */ /* 0x000ee20008000c00 */
[----:B------:R-:W2:Y:S01]  /*1a8c0*/  LDCU UR17, c[0x0][0x39c] ;  /* 0x00007380ff1177ac */ /* 0x000ea20008000800 */
[----:B------:R-:W2:Y:S01]  /*1a8d0*/  LDCU UR7, c[0x0][0x39c] ;  /* 0x00007380ff0777ac */ /* 0x000ea20008000800 */
[----:B-1----:R-:W-:Y:S01]  /*1a8e0*/  IMAD R5, R3, UR5, RZ ;  /* 0x0000000503057c24 */ /* 0x002fe2000f8e02ff */
[----:B------:R-:W1:Y:S03]  /*1a8f0*/  LDCU UR16, c[0x0][0x39c] ;  /* 0x00007380ff1077ac */ /* 0x000e660008000800 */
[----:B------:R-:W-:Y:S01]  /*1a900*/  VIADD R7, R5, UR5 ;  /* 0x0000000505077c36 */ /* 0x000fe20008000000 */
[----:B------:R-:W1:Y:S03]  /*1a910*/  LDCU UR18, c[0x0][0x39c] ;  /* 0x00007380ff1277ac */ /* 0x000e660008000800 */
[----:B------:R-:W-:Y:S01]  /*1a920*/  VIADD R9, R7, UR5 ;  /* 0x0000000507097c36 */ /* 0x000fe20008000000 */
[----:B------:R-:W1:Y:S03]  /*1a930*/  LDCU UR19, c[0x0][0x39c] ;  /* 0x00007380ff1377ac */ /* 0x000e660008000800 */
[----:B------:R-:W-:-:S04]  /*1a940*/  VIADD R11, R9, UR5 ;  /* 0x00000005090b7c36 */ /* 0x000fc80008000000 */
        /* <DEDUP_REMOVED lines=13> */
[----:B------:R-:W-:Y:S01]  /*1aa20*/  VIADD R39, R37, UR5 ;  /* 0x0000000525277c36 */ /* 0x000fe20008000000 */
[C---:B---3--:R-:W-:Y:S01]  /*1aa30*/  ISETP.GE.AND P1, PT, R8.reuse, UR14, PT ;  /* 0x0000000e08007c0c */ /* 0x048fe2000bf26270 */
[----:B----4-:R-:W-:-:S03]  /*1aa40*/  IMAD R0, R8, UR6, RZ ;  /* 0x0000000608007c24 */ /* 0x010fc6000f8e02ff */
[----:B--2---:R-:W-:Y:S02]  /*1aa50*/  ISETP.LT.AND P2, PT, R2, UR17, !P1 ;  /* 0x0000001102007c0c */ /* 0x004fe4000cf41270 */
[----:B------:R-:W-:Y:S02]  /*1aa60*/  ISETP.LT.AND P3, PT, R6, UR7, !P1 ;  /* 0x0000000706007c0c */ /* 0x000fe4000cf61270 */
[----:B-1----:R-:W-:Y:S02]  /*1aa70*/  ISETP.LT.AND P4, PT, R4, UR16, !P1 ;  /* 0x0000001004007c0c */ /* 0x002fe4000cf81270 */
[----:B------:R-:W-:Y:S01]  /*1aa80*/  LEA R2, P6, R0, UR12, 0x2 ;  /* 0x0000000c00027c11 */ /* 0x000fe2000f8c10ff */
[----:B------:R-:W-:-:S12]  /*1aa90*/  @!P5 BRA `(.L_x_12) ;  /* 0x000000000010d947 */ /* 0x000fd80003800000 */
[----:B------:R-:W-:-:S06]  /*1aaa0*/  USHF.L.U32 UR4, UR4, 0x1f, URZ ;  /* 0x0000001f04047899 */ /* 0x000fcc00080006ff */
[----:B------:R-:W-:-:S04]  /*1aab0*/  IMAD.U32 R4, RZ, RZ, UR4 ;  /* 0x00000004ff047e24 */ /* 0x000fc8000f8e00ff */
[----:B------:R-:W1:Y:S02]  /*1aac0*/  SYNCS.PHASECHK.TRANS64.TRYWAIT P5, [UR11], R4 ;  /* 0x00000004ff0075a7 */ /* 0x000e6400080a110b */
[----:B-1----:R-:W-:Y:S05]  /*1aad0*/  @!P5 BRA `(.L_x_13) ;  /* 0x0000007c00a4d947 */ /* 0x002fea0003800000 */
.L_x_12:
[----:B------:R-:W-:-:S04]  /*1aae0*/  DEPBAR.LE SB0, 0x0 ;  /* 0x000080000000791a */ /* 0x000fc80000000000 */
[----:B------:R-:W-:Y:S01]  /*1aaf0*/  BAR.SYNC.DEFER_BLOCKING 0x0 ;  /* 0x0000000000007b1d */ /* 0x000fe20000010000 */
[----:B------:R-:W-:Y:S01]  /*1ab00*/  LEA.HI.X.SX32 R0, R0, UR13, 0x2, P6 ;  /* 0x0000000d00007c11 */ /* 0x000fe2000b0f16ff */
[----:B------:R-:W-:Y:S01]  /*1ab10*/  VIADD R4, R3, 0x4 ;  /* 0x0000000403047836 */ /* 0x000fe20000000000 */
[----:B------:R-:W-:Y:S02]  /*1ab20*/  LEA R48, P6, R5, R2, 0x2 ;  /* 0x0000000205307211 */ /* 0x000fe400078c10ff */
[----:B------:R-:W-:Y:S01]  /*1ab30*/  IADD3 R41, PT, PT, R39, UR5, RZ ;  /* 0x0000000527297c10 */ /* 0x000fe2000fffe0ff */
[----:B------:R-:W1:Y:S01]  /*1ab40*/  LDCU UR4, c[0x0][0x39c] ;  /* 0x00007380ff0477ac */ /* 0x000e620008000800 */
[----:B------:R-:W-:Y:S02]  /*1ab50*/  LEA.HI.X.SX32 R49, R5, R0, 0x2, P6 ;  /* 0x0000000005317211 */ /* 0x000fe400030f16ff */
[----:B------:R-:W-:Y:S01]  /*1ab60*/  LEA R52, P6, R7, R2, 0x2 ;  /* 0x0000000207347211 */ /* 0x000fe200078c10ff */
[----:B------:R-:W-:Y:S01]  /*1ab70*/  VIADD R43, R41, UR5 ;  /* 0x00000005292b7c36 */ /* 0x000fe20008000000 */
[----:B------:R-:W-:Y:S01]  /*1ab80*/  ISETP.LT.AND P5, PT, R3, UR15, !P1 ;  /* 0x0000000f03007c0c */ /* 0x000fe2000cfa1270 */
[----:B------:R-:W2:Y:S01]  /*1ab90*/  LDCU UR6, c[0x0][0x39c] ;  /* 0x00007380ff0677ac */ /* 0x000ea20008000800 */
[----:B------:R-:W-:Y:S01]  /*1aba0*/  LEA.HI.X.SX32 R53, R7, R0, 0x2, P6 ;  /* 0x0000000007357211 */ /* 0x000fe200030f16ff */
[----:B------:R-:W-:Y:S01]  /*1abb0*/  VIADD R5, R43, UR5 ;  /* 0x000000052b057c36 */ /* 0x000fe20008000000 */
[----:B------:R-:W-:Y:S01]  /*1abc0*/  LEA R56, P6, R9, R2, 0x2 ;  /* 0x0000000209387211 */ /* 0x000fe200078c10ff */
[----:B------:R-:W3:Y:S02]  /*1abd0*/  LDCU UR7, c[0x0][0x39c] ;  /* 0x00007380ff0777ac */ /* 0x000ee40008000800 */
[----:B------:R-:W-:Y:S01]  /*1abe0*/  VIADD R45, R5, UR5 ;  /* 0x00000005052d7c36 */ /* 0x000fe20008000000 */
[----:B------:R-:W-:-:S02]  /*1abf0*/  LEA.HI.X.SX32 R57, R9, R0, 0x2, P6 ;  /* 0x0000000009397211 */ /* 0x000fc400030f16ff */
[----:B------:R-:W-:Y:S01]  /*1ac00*/  LEA R60, P6, R13, R2, 0x2 ;  /* 0x000000020d3c7211 */ /* 0x000fe200078c10ff */
[----:B------:R-:W-:Y:S01]  /*1ac10*/  VIADD R7, R45, UR5 ;  /* 0x000000052d077c36 */ /* 0x000fe20008000000 */
[----:B------:R-:W4:Y:S02]  /*1ac20*/  @!P0 SYNCS.CCTL.IV [UR9+0x28000] ;  /* 0x02800000ff0089b1 */ /* 0x000f240008000009 */
[----:B----4-:R-:W-:Y:S01]  /*1ac30*/  BAR.SYNC.DEFER_BLOCKING 0x0 ;  /* 0x0000000000007b1d */ /* 0x010fe20000010000 */
[----:B------:R-:W-:Y:S01]  /*1ac40*/  LEA.HI.X.SX32 R61, R13, R0, 0x2, P6 ;  /* 0x000000000d3d7211 */ /* 0x000fe200030f16ff */
[----:B------:R-:W-:Y:S01]  /*1ac50*/  VIADD R9, R7, UR5 ;  /* 0x0000000507097c36 */ /* 0x000fe20008000000 */
[----:B------:R-:W-:-:S03]  /*1ac60*/  LEA R50, P6, R17, R2, 0x2 ;  /* 0x0000000211327211 */ /* 0x000fc600078c10ff */
[----:B------:R-:W-:Y:S01]  /*1ac70*/  VIADD R47, R9, UR5 ;  /* 0x00000005092f7c36 */ /* 0x000fe20008000000 */
[----:B------:R-:W-:Y:S01]  /*1ac80*/  LEA.HI.X.SX32 R51, R17, R0, 0x2, P6 ;  /* 0x0000000011337211 */ /* 0x000fe200030f16ff */
[----:B------:R-:W4:Y:S01]  /*1ac90*/  LDTM.x64 R64, tmem[UR10] ;  /* 0x0000000a004079ee */ /* 0x000f220008340000 */
[----:B------:R-:W5:Y:S01]  /*1aca0*/  LDTM.x64 R132, tmem[UR10+0x40] ;  /* 0x0000400a008479ee */ /* 0x000f620008340000 */
[----:B------:R-:W1:Y:S01]  /*1acb0*/  @!P0 SYNCS.CCTL.IV [UR9+0x28008] ;  /* 0x02800800ff0089b1 */ /* 0x000e620008000009 */
[C---:B------:R-:W-:Y:S01]  /*1acc0*/  LEA R58, P0, R11.reuse, R2, 0x2 ;  /* 0x000000020b3a7211 */ /* 0x040fe200078010ff */
[----:B------:R-:W1:Y:S03]  /*1acd0*/  LDCU UR9, c[0x0][0x39c] ;  /* 0x00007380ff0977ac */ /* 0x000e660008000800 */
[----:B------:R-:W-:Y:S01]  /*1ace0*/  LEA.HI.X.SX32 R59, R11, R0, 0x2, P0 ;  /* 0x000000000b3b7211 */ /* 0x000fe200000f16ff */
[----:B------:R-:W-:Y:S01]  /*1acf0*/  VIADD R11, R47, UR5 ;  /* 0x000000052f0b7c36 */ /* 0x000fe20008000000 */
[-C--:B------:R-:W-:Y:S01]  /*1ad00*/  LEA R62, P0, R15, R2.reuse, 0x2 ;  /* 0x000000020f3e7211 */ /* 0x080fe200078010ff */
[----:B----4-:R-:W-:Y:S01]  /*1ad10*/  STL.64 [R1+0x20], R72 ;  /* 0x0000204801007387 */ /* 0x010fe20000100a00 */
[----:B------:R-:W-:Y:S01]  /*1ad20*/  IMAD.MOV.U32 R10, RZ, RZ, R66 ;  /* 0x000000ffff0a7224 */ /* 0x000fe200078e0042 */
[----:B------:R-:W-:Y:S01]  /*1ad30*/  LEA R66, P6, R21, R2, 0x2 ;  /* 0x0000000215427211 */ /* 0x000fe200078c10ff */
[----:B------:R-:W-:Y:S01]  /*1ad40*/  IMAD.MOV.U32 R16, RZ, RZ, R67 ;  /* 0x000000ffff107224 */ /* 0x000fe200078e0043 */
[----:B------:R-:W-:Y:S01]  /*1ad50*/  STL.64 [R1+0x28], R74 ;  /* 0x0000284a01007387 */ /* 0x000fe20000100a00 */
[----:B------:R-:W-:Y:S01]  /*1ad60*/  LEA.HI.X.SX32 R63, R15, R0, 0x2, P0 ;  /* 0x000000000f3f7211 */ /* 0x000fe200000f16ff */
[----:B------:R-:W-:Y:S01]  /*1ad70*/  IMAD.MOV.U32 R6, RZ, RZ, R64 ;  /* 0x000000ffff067224 */ /* 0x000fe200078e0040 */
[----:B------:R-:W-:Y:S01]  /*1ad80*/  LEA R54, P0, R19, R2, 0x2 ;  /* 0x0000000213367211 */ /* 0x000fe200078010ff */
[----:B------:R-:W-:Y:S01]  /*1ad90*/  STL.64 [R1+0x30], R76 ;  /* 0x0000304c01007387 */ /* 0x000fe20000100a00 */
[-C--:B------:R-:W-:Y:S01]  /*1ada0*/  LEA.HI.X.SX32 R67, R21, R0.reuse, 0x2, P6 ;  /* 0x0000000015437211 */ /* 0x080fe200030f16ff */
[----:B------:R-:W-:Y:S01]  /*1adb0*/  IMAD.MOV.U32 R14, RZ, RZ, R65 ;  /* 0x000000ffff0e7224 */ /* 0x000fe200078e0041 */
[----:B------:R-:W-:Y:S01]  /*1adc0*/  LEA.HI.X.SX32 R55, R19, R0, 0x2, P0 ;  /* 0x0000000013377211 */ /* 0x000fe200000f16ff */
[----:B------:R-:W-:Y:S01]  /*1add0*/  STL.64 [R1+0x38], R78 ;  /* 0x0000384e01007387 */ /* 0x000fe20000100a00 */
[----:B------:R-:W-:Y:S01]  /*1ade0*/  LEA R64, P0, R23, R2, 0x2 ;  /* 0x0000000217407211 */ /* 0x000fe200078010ff */
[----:B------:R-:W-:-:S02]  /*1adf0*/  VIADD R13, R11, UR5 ;  /* 0x000000050b0d7c36 */ /* 0x000fc40008000000 */
[----:B------:R-:W-:Y:S01]  /*1ae00*/  STL.64 [R1+0x40], R80 ;  /* 0x0000405001007387 */ /* 0x000fe20000100a00 */
[----:B------:R-:W-:Y:S01]  /*1ae10*/  LEA.HI.X.SX32 R65, R23, R0, 0x2, P0 ;  /* 0x0000000017417211 */ /* 0x000fe200000f16ff */
[----:B------:R-:W-:Y:S02]  /*1ae20*/  VIADD R15, R13, UR5 ;  /* 0x000000050d0f7c36 */ /* 0x000fe40008000000 */
[----:B------:R-:W-:Y:S01]  /*1ae30*/  STL.64 [R1+0x48], R82 ;  /* 0x0000485201007387 */ /* 0x000fe20000100a00 */
[----:B------:R-:W-:Y:S02]  /*1ae40*/  IMAD.MOV.U32 R20, RZ, RZ, R69 ;  /* 0x000000ffff147224 */ /* 0x000fe400078e0045 */
[----:B------:R-:W-:Y:S01]  /*1ae50*/  VIADD R17, R15, UR5 ;  /* 0x000000050f117c36 */ /* 0x000fe20008000000 */
[----:B------:R-:W-:Y:S01]  /*1ae60*/  STL.64 [R1+0x50], R84 ;  /* 0x0000505401007387 */ /* 0x000fe20000100a00 */
[----:B------:R-:W-:Y:S02]  /*1ae70*/  IMAD.MOV.U32 R18, RZ, RZ, R68 ;  /* 0x000000ffff127224 */ /* 0x000fe400078e0044 */
[----:B------:R-:W-:Y:S01]  /*1ae80*/  VIADD R19, R17, UR5 ;  /* 0x0000000511137c36 */ /* 0x000fe20008000000 */
[----:B------:R-:W-:Y:S01]  /*1ae90*/  STL.64 [R1+0x58], R86 ;  /* 0x0000585601007387 */ /* 0x000fe20000100a00 */
[----:B------:R-:W-:-:S02]  /*1aea0*/  IMAD.MOV.U32 R12, RZ, RZ, R71 ;  /* 0x000000ffff0c7224 */ /* 0x000fc400078e0047 */
[----:B------:R-:W-:Y:S01]  /*1aeb0*/  VIADD R21, R19, UR5 ;  /* 0x0000000513157c36 */ /* 0x000fe20008000000 */
[----:B------:R-:W-:Y:S01]  /*1aec0*/  STL.64 [R1+0x60], R88 ;  /* 0x0000605801007387 */ /* 0x000fe20000100a00 */
[----:B------:R-:W-:-:S03]  /*1aed0*/  IMAD.MOV.U32 R8, RZ, RZ, R70 ;  /* 0x000000ffff087224 */ /* 0x000fc600078e0046 */
[----:B------:R-:W-:Y:S04]  /*1aee0*/  STL.64 [R1+0x68], R90 ;  /* 0x0000685a01007387 */ /* 0x000fe80000100a00 */
        /* <DEDUP_REMOVED lines=17> */
[----:B------:R4:W-:Y:S04]  /*1b000*/  STL.64 [R1+0xf8], R126 ;  /* 0x0000f87e01007387 */ /* 0x0009e80000100a00 */
[----:B------:R1:W-:Y:S04]  /*1b010*/  STL.64 [R1+0x1d0], R66 ;  /* 0x0001d04201007387 */ /* 0x0003e80000100a00 */
[----:B------:R2:W-:Y:S01]  /*1b020*/  STL.64 [R1+0x1c8], R64 ;  /* 0x0001c84001007387 */ /* 0x0005e20000100a00 */
[----:B----4-:R-:W4:Y:S01]  /*1b030*/  LDTM.x64 R68, tmem[UR10+0x80] ;  /* 0x0000800a004479ee */ /* 0x010f220008340000 */
[----:B-1----:R-:W-:-:S04]  /*1b040*/  LEA R66, P6, R25, R2, 0x2 ;  /* 0x0000000219427211 */ /* 0x002fc800078c10ff */
[----:B------:R-:W-:Y:S02]  /*1b050*/  LEA.HI.X.SX32 R67, R25, R0, 0x2, P6 ;  /* 0x0000000019437211 */ /* 0x000fe400030f16ff */
[-C--:B------:R-:W-:Y:S02]  /*1b060*/  LEA R22, P6, R29, R2.reuse, 0x2 ;  /* 0x000000021d167211 */ /* 0x080fe400078c10ff */
[----:B--2---:R-:W-:Y:S01]  /*1b070*/  LEA R64, P0, R27, R2, 0x2 ;  /* 0x000000021b407211 */ /* 0x004fe200078010ff */
[----:B------:R-:W-:Y:S01]  /*1b080*/  STL.64 [R1+0x1c0], R66 ;  /* 0x0001c04201007387 */ /* 0x000fe20000100a00 */
[-C--:B------:R-:W-:Y:S02]  /*1b090*/  LEA.HI.X.SX32 R23, R29, R0.reuse, 0x2, P6 ;  /* 0x000000001d177211 */ /* 0x080fe400030f16ff */
[----:B------:R-:W-:Y:S02]  /*1b0a0*/  LEA.HI.X.SX32 R65, R27, R0, 0x2, P0 ;  /* 0x000000001b417211 */ /* 0x000fe400000f16ff */
[C---:B------:R-:W-:Y:S01]  /*1b0b0*/  LEA R24, P0, R31.reuse, R2, 0x2 ;  /* 0x000000021f187211 */ /* 0x040fe200078010ff */
[----:B------:R1:W-:Y:S03]  /*1b0c0*/  STL.64 [R1+0x1b0], R22 ;  /* 0x0001b01601007387 */ /* 0x0003e60000100a00 */
[----:B------:R-:W-:Y:S01]  /*1b0d0*/  LEA.HI.X.SX32 R25, R31, R0, 0x2, P0 ;  /* 0x000000001f197211 */ /* 0x000fe200000f16ff */
[----:B------:R2:W-:Y:S01]  /*1b0e0*/  STL.64 [R1+0x1b8], R64 ;  /* 0x0001b84001007387 */ /* 0x0005e20000100a00 */
[----:B------:R-:W-:-:S03]  /*1b0f0*/  LEA R26, P0, R35, R2, 0x2 ;  /* 0x00000002231a7211 */ /* 0x000fc600078010ff */
[----:B------:R3:W-:Y:S01]  /*1b100*/  STL.64 [R1+0x1a8], R24 ;  /* 0x0001a81801007387 */ /* 0x0007e20000100a00 */
[----:B------:R-:W-:Y:S02]  /*1b110*/  LEA.HI.X.SX32 R27, R35, R0, 0x2, P0 ;  /* 0x00000000231b7211 */ /* 0x000fe400000f16ff */
[-C--:B------:R-:W-:Y:S01]  /*1b120*/  LEA R32, P0, R39, R2.reuse, 0x2 ;  /* 0x0000000227207211 */ /* 0x080fe200078010ff */
[----:B-1----:R-:W-:Y:S02]  /*1b130*/  VIADD R23, R21, UR5 ;  /* 0x0000000515177c36 */ /* 0x002fe40008000000 */
[----:B------:R1:W-:Y:S01]  /*1b140*/  STL.64 [R1+0x198], R26 ;  /* 0x0001981a01007387 */ /* 0x0003e20000100a00 */
[----:B--2---:R-:W-:-:S04]  /*1b150*/  LEA R64, P6, R33, R2, 0x2 ;  /* 0x0000000221407211 */ /* 0x004fc800078c10ff */
[----:B------:R-:W-:Y:S01]  /*1b160*/  LEA.HI.X.SX32 R65, R33, R0, 0x2, P6 ;  /* 0x0000000021417211 */ /* 0x000fe200030f16ff */
[----:B---3--:R-:W-:Y:S01]  /*1b170*/  VIADD R25, R23, UR5 ;  /* 0x0000000517197c36 */ /* 0x008fe20008000000 */
[----:B------:R-:W-:Y:S02]  /*1b180*/  LEA R28, P6, R37, R2, 0x2 ;  /* 0x00000002251c7211 */ /* 0x000fe400078c10ff */
[-C--:B------:R-:W-:Y:S01]  /*1b190*/  LEA.HI.X.SX32 R33, R39, R0.reuse, 0x2, P0 ;  /* 0x0000000027217211 */ /* 0x080fe200000f16ff */
[----:B------:R-:W-:Y:S01]  /*1b1a0*/  STL.64 [R1+0x1a0], R64 ;  /* 0x0001a04001007387 */ /* 0x000fe20000100a00 */
[----:B------:R-:W-:Y:S01]  /*1b1b0*/  LEA.HI.X.SX32 R29, R37, R0, 0x2, P6 ;  /* 0x00000000251d7211 */ /* 0x000fe200030f16ff */
[----:B-1----:R-:W-:Y:S01]  /*1b1c0*/  VIADD R27, R25, UR5 ;  /* 0x00000005191b7c36 */ /* 0x002fe20008000000 */
[----:B------:R-:W-:-:S03]  /*1b1d0*/  LEA R30, P6, R41, R2, 0x2 ;  /* 0x00000002291e7211 */ /* 0x000fc600078c10ff */
[----:B------:R1:W-:Y:S01]  /*1b1e0*/  STL.64 [R1+0x190], R28 ;  /* 0x0001901c01007387 */ /* 0x0003e20000100a00 */
[----:B------:R-:W-:Y:S02]  /*1b1f0*/  LEA.HI.X.SX32 R31, R41, R0, 0x2, P6 ;  /* 0x00000000291f7211 */ /* 0x000fe400030f16ff */
[C---:B------:R-:W-:Y:S01]  /*1b200*/  LEA R36, P6, R5.reuse, R2, 0x2 ;  /* 0x0000000205247211 */ /* 0x040fe200078c10ff */
[----:B------:R2:W-:Y:S03]  /*1b210*/  STL.64 [R1+0x188], R32 ;  /* 0x0001882001007387 */ /* 0x0005e60000100a00 */
[----:B------:R-:W-:Y:S01]  /*1b220*/  LEA.HI.X.SX32 R37, R5, R0, 0x2, P6 ;  /* 0x0000000005257211 */ /* 0x000fe200030f16ff */
[----:B------:R3:W-:Y:S01]  /*1b230*/  STL.64 [R1+0x180], R30 ;  /* 0x0001801e01007387 */ /* 0x0007e20000100a00 */
[----:B-1----:R-:W-:Y:S01]  /*1b240*/  VIADD R29, R27, UR5 ;  /* 0x000000051b1d7c36 */ /* 0x002fe20008000000 */
[----:B--2---:R-:W-:-:S04]  /*1b250*/  LEA R32, P0, R43, R2, 0x2 ;  /* 0x000000022b207211 */ /* 0x004fc800078010ff */
[----:B------:R-:W-:Y:S01]  /*1b260*/  LEA.HI.X.SX32 R33, R43, R0, 0x2, P0 ;  /* 0x000000002b217211 */ /* 0x000fe200000f16ff */
[----:B---3--:R-:W-:Y:S01]  /*1b270*/  VIADD R31, R29, UR5 ;  /* 0x000000051d1f7c36 */ /* 0x008fe20008000000 */
[----:B------:R-:W-:-:S03]  /*1b280*/  LEA R34, P0, R45, R2, 0x2 ;  /* 0x000000022d227211 */ /* 0x000fc600078010ff */
[----:B------:R1:W-:Y:S01]  /*1b290*/  STL.64 [R1+0x178], R32 ;  /* 0x0001782001007387 */ /* 0x0003e20000100a00 */
[----:B------:R-:W-:-:S03]  /*1b2a0*/  LEA.HI.X.SX32 R35, R45, R0, 0x2, P0 ;  /* 0x000000002d237211 */ /* 0x000fc600000f16ff */
[----:B------:R2:W-:Y:S04]  /*1b2b0*/  STL.64 [R1+0x170], R36 ;  /* 0x0001702401007387 */ /* 0x0005e80000100a00 */
[----:B------:R3:W-:Y:S01]  /*1b2c0*/  STL.64 [R1+0x168], R34 ;  /* 0x0001682201007387 */ /* 0x0007e20000100a00 */
[----:B-1----:R-:W-:Y:S01]  /*1b2d0*/  VIADD R33, R31, UR5 ;  /* 0x000000051f217c36 */ /* 0x002fe20008000000 */
[----:B--2---:R-:W-:-:S04]  /*1b2e0*/  LEA R36, P6, R7, R2, 0x2 ;  /* 0x0000000207247211 */ /* 0x004fc800078c10ff */
[----:B------:R-:W-:Y:S02]  /*1b2f0*/  IADD3 R5, PT, PT, R33, UR5, RZ ;  /* 0x0000000521057c10 */ /* 0x000fe4000fffe0ff */
[----:B---3--:R-:W-:Y:S02]  /*1b300*/  LEA R34, P0, R9, R2, 0x2 ;  /* 0x0000000209227211 */ /* 0x008fe400078010ff */
[-C--:B------:R-:W-:Y:S01]  /*1b310*/  LEA.HI.X.SX32 R37, R7, R0.reuse, 0x2, P6 ;  /* 0x0000000007257211 */ /* 0x080fe200030f16ff */
[----:B------:R-:W-:Y:S01]  /*1b320*/  VIADD R7, R5, UR5 ;  /* 0x0000000505077c36 */ /* 0x000fe20008000000 */
[----:B------:R-:W-:-:S03]  /*1b330*/  LEA.HI.X.SX32 R35, R9, R0, 0x2, P0 ;  /* 0x0000000009237211 */ /* 0x000fc600000f16ff */
[----:B------:R1:W-:Y:S01]  /*1b340*/  STL.64 [R1+0x160], R36 ;  /* 0x0001602401007387 */ /* 0x0003e20000100a00 */
[----:B------:R-:W-:-:S03]  /*1b350*/  VIADD R9, R7, UR5 ;  /* 0x0000000507097c36 */ /* 0x000fc60008000000 */
[----:B------:R2:W-:Y:S01]  /*1b360*/  STL.64 [R1+0x158], R34 ;  /* 0x0001582201007387 */ /* 0x0005e20000100a00 */
[-C--:B-1----:R-:W-:Y:S02]  /*1b370*/  LEA R36, P6, R47, R2.reuse, 0x2 ;  /* 0x000000022f247211 */ /* 0x082fe400078c10ff */
[----:B--2---:R-:W-:Y:S02]  /*1b380*/  LEA R34, P0, R11, R2, 0x2 ;  /* 0x000000020b227211 */ /* 0x004fe400078010ff */
[-C--:B------:R-:W-:Y:S02]  /*1b390*/  LEA.HI.X.SX32 R37, R47, R0.reuse, 0x2, P6 ;  /* 0x000000002f257211 */ /* 0x080fe400030f16ff */
[----:B------:R-:W-:Y:S01]  /*1b3a0*/  LEA.HI.X.SX32 R35, R11, R0, 0x2, P0 ;  /* 0x000000000b237211 */ /* 0x000fe200000f16ff */
[----:B------:R-:W-:Y:S02]  /*1b3b0*/  VIADD R11, R9, UR5 ;  /* 0x00000005090b7c36 */ /* 0x000fe40008000000 */
[----:B------:R1:W-:Y:S04]  /*1b3c0*/  STL.64 [R1+0x150], R36 ;  /* 0x0001502401007387 */ /* 0x0003e80000100a00 */
[----:B------:R2:W-:Y:S01]  /*1b3d0*/  STL.64 [R1+0x148], R34 ;  /* 0x0001482201007387 */ /* 0x0005e20000100a00 */
[----:B-1----:R-:W-:-:S02]  /*1b3e0*/  LEA R36, P6, R13, R2, 0x2 ;  /* 0x000000020d247211 */ /* 0x002fc400078c10ff */
[----:B--2---:R-:W-:Y:S02]  /*1b3f0*/  LEA R34, P0, R15, R2, 0x2 ;  /* 0x000000020f227211 */ /* 0x004fe400078010ff */
        /* <DEDUP_REMOVED lines=19> */
[----:B------:R1:W-:Y:S04]  /*1b530*/  STL.64 [R1+0x120], R36 ;  /* 0x0001202401007387 */ /* 0x0003e80000100a00 */
[----:B------:R2:W-:Y:S01]  /*1b540*/  STL.64 [R1+0x118], R34 ;  /* 0x0001182201007387 */ /* 0x0005e20000100a00 */
[-C--:B-1----:R-:W-:Y:S02]  /*1b550*/  LEA R36, P6, R25, R2.reuse, 0x2 ;  /* 0x0000000219247211 */ /* 0x082fe400078c10ff */
[----:B--2---:R-:W-:Y:S02]  /*1b560*/  LEA R34, P0, R27, R2, 0x2 ;  /* 0x000000021b227211 */ /* 0x004fe400078010ff */
[----:B------:R-:W-:Y:S02]  /*1b570*/  LEA.HI.X.SX32 R37, R25, R0, 0x2, P6 ;  /* 0x0000000019257211 */ /* 0x000fe400030f16ff */
[----:B------:R-:W-:-:S02]  /*1b580*/  LEA R22, P6, R29, R2, 0x2 ;  /* 0x000000021d167211 */ /* 0x000fc400078c10ff */
[-C--:B------:R-:W-:Y:S01]  /*1b590*/  LEA.HI.X.SX32 R35, R27, R0.reuse, 0x2, P0 ;  /* 0x000000001b237211 */ /* 0x080fe200000f16ff */
[----:B------:R-:W-:Y:S01]  /*1b5a0*/  STL.64 [R1+0x110], R36 ;  /* 0x0001102401007387 */ /* 0x000fe20000100a00 */
[----:B------:R-:W-:Y:S02]  /*1b5b0*/  LEA.HI.X.SX32 R23, R29, R0, 0x2, P6 ;  /* 0x000000001d177211 */ /* 0x000fe400030f16ff */
[-C--:B------:R-:W-:Y:S01]  /*1b5c0*/  LEA R250, P0, R31, R2.reuse, 0x2 ;  /* 0x000000021ffa7211 */ /* 0x080fe200078010ff */
[----:B------:R-:W-:Y:S01]  /*1b5d0*/  STL.64 [R1+0x108], R34 ;  /* 0x0001082201007387 */ /* 0x000fe20000100a00 */
[----:B------:R-:W-:Y:S02]  /*1b5e0*/  LEA R248, P6, R33, R2, 0x2 ;  /* 0x0000000221f87211 */ /* 0x000fe400078c10ff */
[----:B------:R-:W-:Y:S01]  /*1b5f0*/  LEA.HI.X.SX32 R251, R31, R0, 0x2, P0 ;  /* 0x000000001ffb7211 */ /* 0x000fe200000f16ff */
[----:B------:R1:W-:Y:S01]  /*1b600*/  STL.64 [R1+0x100], R22 ;  /* 0x0001001601007387 */ /* 0x0003e20000100a00 */
[----:B------:R-:W-:-:S02]  /*1b610*/  LEA R246, P0, R5, R2, 0x2 ;  /* 0x0000000205f67211 */ /* 0x000fc400078010ff */
[----:B------:R-:W-:Y:S01]  /*1b620*/  LEA.HI.X.SX32 R249, R33, R0, 0x2, P6 ;  /* 0x0000000021f97211 */ /* 0x000fe200030f16ff */
[----:B------:R2:W-:Y:S01]  /*1b630*/  STL.64 [R1+0x538], R250 ;  /* 0x000538fa01007387 */ /* 0x0005e20000100a00 */
[----:B------:R-:W-:Y:S02]  /*1b640*/  LEA R244, P6, R7, R2, 0x2 ;  /* 0x0000000207f47211 */ /* 0x000fe400078c10ff */
[----:B------:R-:W-:Y:S01]  /*1b650*/  LEA.HI.X.SX32 R247, R5, R0, 0x2, P0 ;  /* 0x0000000005f77211 */ /* 0x000fe200000f16ff */
[----:B------:R-:W-:Y:S01]  /*1b660*/  STL.64 [R1+0x540], R248 ;  /* 0x000540f801007387 */ /* 0x000fe20000100a00 */
[----:B------:R-:W-:Y:S02]  /*1b670*/  LEA R242, P0, R9, R2, 0x2 ;  /* 0x0000000209f27211 */ /* 0x000fe400078010ff */
[----:B------:R-:W-:Y:S01]  /*1b680*/  LEA.HI.X.SX32 R245, R7, R0, 0x2, P6 ;  /* 0x0000000007f57211 */ /* 0x000fe200030f16ff */
[----:B-1----:R-:W-:Y:S01]  /*1b690*/  VIADD R23, R21, UR5 ;  /* 0x0000000515177c36 */ /* 0x002fe20008000000 */
[----:B------:R-:W-:Y:S01]  /*1b6a0*/  LEA R240, P6, R11, R2, 0x2 ;  /* 0x000000020bf07211 */ /* 0x000fe200078c10ff */
[----:B------:R-:W-:Y:S01]  /*1b6b0*/  STL [R1+0x560], R246 ;  /* 0x000560f601007387 */ /* 0x000fe20000100800 */
[----:B------:R-:W-:Y:S01]  /*1b6c0*/  LEA.HI.X.SX32 R243, R9, R0, 0x2, P0 ;  /* 0x0000000009f37211 */ /* 0x000fe200000f16ff */
[----:B------:R-:W-:Y:S01]  /*1b6d0*/  VIADD R25, R23, UR5 ;  /* 0x0000000517197c36 */ /* 0x000fe20008000000 */
        /* <DEDUP_REMOVED lines=13> */
[----:B------:R1:W-:Y:S01]  /*1b7b0*/  STL [R1+0x528], R241 ;  /* 0x000528f101007387 */ /* 0x0003e20000100800 */
[----:B------:R-:W-:Y:S01]  /*1b7c0*/  LEA.HI.X.SX32 R235, R17, R0, 0x2, P0 ;  /* 0x0000000011eb7211 */ /* 0x000fe200000f16ff */
[----:B------:R-:W-:Y:S01]  /*1b7d0*/  VIADD R11, R9, UR5 ;  /* 0x00000005090b7c36 */ /* 0x000fe20008000000 */
[----:B------:R-:W-:Y:S01]  /*1b7e0*/  LEA R230, P0, R21, R2, 0x2 ;  /* 0x0000000215e67211 */ /* 0x000fe200078010ff */
[----:B------:R3:W-:Y:S01]  /*1b7f0*/  STL [R1+0x578], R240 ;  /* 0x000578f001007387 */ /* 0x0007e20000100800 */
[----:B------:R-:W-:Y:S01]  /*1b800*/  LEA.HI.X.SX32 R233, R19, R0, 0x2, P6 ;  /* 0x0000000013e97211 */ /* 0x000fe200030f16ff */
[----:B------:R-:W-:Y:S01]  /*1b810*/  VIADD R13, R11, UR5 ;  /* 0x000000050b0d7c36 */ /* 0x000fe20008000000 */
[----:B------:R-:W-:Y:S01]  /*1b820*/  LEA R228, P6, R23, R2, 0x2 ;  /* 0x0000000217e47211 */ /* 0x000fe200078c10ff */
[----:B--2---:R-:W-:Y:S01]  /*1b830*/  IMAD.MOV.U32 R251, RZ, RZ, R20 ;  /* 0x000000fffffb7224 */ /* 0x004fe200078e0014 */
[----:B------:R-:W-:Y:S01]  /*1b840*/  LEA.HI.X.SX32 R231, R21, R0, 0x2, P0 ;  /* 0x0000000015e77211 */ /* 0x000fe200000f16ff */
[----:B------:R-:W-:Y:S01]  /*1b850*/  VIADD R15, R13, UR5 ;  /* 0x000000050d0f7c36 */ /* 0x000fe20008000000 */
[----:B------:R-:W-:Y:S01]  /*1b860*/  LEA R226, P0, R25, R2, 0x2 ;  /* 0x0000000219e27211 */ /* 0x000fe200078010ff */
[----:B-1----:R-:W-:Y:S01]  /*1b870*/  IMAD.MOV.U32 R241, RZ, RZ, R63 ;  /* 0x000000fffff17224 */ /* 0x002fe200078e003f */
[----:B------:R-:W-:Y:S01]  /*1b880*/  LEA.HI.X.SX32 R229, R23, R0, 0x2, P6 ;  /* 0x0000000017e57211 */ /* 0x000fe200030f16ff */
[----:B------:R-:W-:Y:S01]  /*1b890*/  VIADD R17, R15, UR5 ;  /* 0x000000050f117c36 */ /* 0x000fe20008000000 */
[----:B------:R-:W-:Y:S01]  /*1b8a0*/  LEA R224, P6, R5, R2, 0x2 ;  /* 0x0000000205e07211 */ /* 0x000fe200078c10ff */
[----:B---3--:R-:W-:Y:S01]  /*1b8b0*/  IMAD.MOV.U32 R240, RZ, RZ, R62 ;  /* 0x000000fffff07224 */ /* 0x008fe200078e003e */
[----:B------:R-:W-:Y:S01]  /*1b8c0*/  LEA.HI.X.SX32 R227, R25, R0, 0x2, P0 ;  /* 0x0000000019e37211 */ /* 0x000fe200000f16ff */
[----:B------:R-:W-:Y:S01]  /*1b8d0*/  IMAD.MOV.U32 R245, RZ, RZ, R18 ;  /* 0x000000fffff57224 */ /* 0x000fe200078e0012 */
[----:B------:R-:W-:Y:S01]  /*1b8e0*/  LEA R222, P0, R7, R2, 0x2 ;  /* 0x0000000207de7211 */ /* 0x000fe200078010ff */
[----:B------:R-:W-:Y:S01]  /*1b8f0*/  IMAD.MOV.U32 R243, RZ, RZ, R16 ;  /* 0x000000fffff37224 */ /* 0x000fe200078e0010 */
[----:B------:R-:W-:Y:S01]  /*1b900*/  LEA.HI.X.SX32 R225, R5, R0, 0x2, P6 ;  /* 0x0000000005e17211 */ /* 0x000fe200030f16ff */
[----:B------:R-:W-:Y:S01]  /*1b910*/  VIADD R5, R17, UR5 ;  /* 0x0000000511057c36 */ /* 0x000fe20008000000 */
[----:B------:R-:W-:Y:S01]  /*1b920*/  LEA R220, P6, R9, R2, 0x2 ;  /* 0x0000000209dc7211 */ /* 0x000fe200078c10ff */
[----:B------:R-:W-:Y:S01]  /*1b930*/  STL.64 [R1+0x580], R240 ;  /* 0x000580f001007387 */ /* 0x000fe20000100a00 */
        /* <DEDUP_REMOVED lines=17> */
[----:B-1----:R-:W-:Y:S01]  /*1ba50*/  IMAD.MOV.U32 R237, RZ, RZ, R6 ;  /* 0x000000ffffed7224 */ /* 0x002fe200078e0006 */
[----:B------:R-:W-:Y:S01]  /*1ba60*/  LEA R210, P0, R5, R2, 0x2 ;  /* 0x0000000205d27211 */ /* 0x000fe200078010ff */
[----:B------:R-:W-:Y:S01]  /*1ba70*/  STL [R1+0x518], R233 ;  /* 0x000518e901007387 */ /* 0x000fe20000100800 */
[----:B------:R-:W-:Y:S01]  /*1ba80*/  LEA.HI.X.SX32 R213, R17, R0, 0x2, P6 ;  /* 0x0000000011d57211 */ /* 0x000fe200030f16ff */
[----:B------:R-:W-:Y:S01]  /*1ba90*/  IMAD.MOV.U32 R240, RZ, RZ, R48 ;  /* 0x000000fffff07224 */ /* 0x000fe200078e0030 */
[----:B------:R-:W-:Y:S01]  /*1baa0*/  LEA R208, P6, R7, R2, 0x2 ;  /* 0x0000000207d07211 */ /* 0x000fe200078c10ff */
[----:B------:R-:W-:Y:S01]  /*1bab0*/  STL.64 [R1+0x550], R230 ;  /* 0x000550e601007387 */ /* 0x000fe20000100a00 */
[-C--:B------:R-:W-:Y:S01]  /*1bac0*/  LEA.HI.X.SX32 R211, R5, R0.reuse, 0x2, P0 ;  /* 0x0000000005d37211 */ /* 0x080fe200000f16ff */
[----:B------:R-:W-:Y:S01]  /*1bad0*/  VIADD R5, R13, UR5 ;  /* 0x000000050d057c36 */ /* 0x000fe20008000000 */
[----:B------:R-:W-:Y:S01]  /*1bae0*/  LEA.HI.X.SX32 R209, R7, R0, 0x2, P6 ;  /* 0x0000000007d17211 */ /* 0x000fe200030f16ff */
[----:B------:R1:W-:Y:S01]  /*1baf0*/  STL.64 [R1+0x558], R228 ;  /* 0x000558e401007387 */ /* 0x0003e20000100a00 */
[-C--:B------:R-:W-:Y:S01]  /*1bb00*/  LEA R206, P0, R9, R2.reuse, 0x2 ;  /* 0x0000000209ce7211 */ /* 0x080fe200078010ff */
[----:B------:R-:W-:Y:S01]  /*1bb10*/  VIADD R7, R5, UR5 ;  /* 0x0000000505077c36 */ /* 0x000fe20008000000 */
[----:B------:R-:W-:Y:S01]  /*1bb20*/  LEA R204, P6, R11, R2, 0x2 ;  /* 0x000000020bcc7211 */ /* 0x000fe200078c10ff */
[----:B------:R2:W-:Y:S01]  /*1bb30*/  STL.64 [R1+0x568], R226 ;  /* 0x000568e201007387 */ /* 0x0005e20000100a00 */
[-C--:B------:R-:W-:Y:S01]  /*1bb40*/  LEA.HI.X.SX32 R207, R9, R0.reuse, 0x2, P0 ;  /* 0x0000000009cf7211 */ /* 0x080fe200000f16ff */
[----:B------:R-:W-:Y:S01]  /*1bb50*/  VIADD R252, R7, UR5 ;  /* 0x0000000507fc7c36 */ /* 0x000fe20008000000 */
[----:B------:R-:W-:Y:S01]  /*1bb60*/  LEA.HI.X.SX32 R205, R11, R0, 0x2, P6 ;  /* 0x000000000bcd7211 */ /* 0x000fe200030f16ff */
[----:B------:R-:W-:Y:S01]  /*1bb70*/  IMAD.MOV.U32 R241, RZ, RZ, R49 ;  /* 0x000000fffff17224 */ /* 0x000fe200078e0031 */
[-C--:B------:R-:W-:Y:S01]  /*1bb80*/  LEA R202, P0, R13, R2.reuse, 0x2 ;  /* 0x000000020dca7211 */ /* 0x080fe200078010ff */
[----:B------:R3:W-:Y:S01]  /*1bb90*/  STL.64 [R1+0x570], R224 ;  /* 0x000570e001007387 */ /* 0x0007e20000100a00 */
[----:B------:R-:W-:Y:S01]  /*1bba0*/  LEA R200, P6, R5, R2, 0x2 ;  /* 0x0000000205c87211 */ /* 0x000fe200078c10ff */
[----:B-1----:R-:W-:Y:S01]  /*1bbb0*/  IMAD.MOV.U32 R228, RZ, RZ, R60 ;  /* 0x000000ffffe47224 */ /* 0x002fe200078e003c */
[-C--:B------:R-:W-:Y:S01]  /*1bbc0*/  LEA.HI.X.SX32 R203, R13, R0.reuse, 0x2, P0 ;  /* 0x000000000dcb7211 */ /* 0x080fe200000f16ff */
[----:B------:R-:W-:Y:S01]  /*1bbd0*/  IMAD.MOV.U32 R229, RZ, RZ, R61 ;  /* 0x000000ffffe57224 */ /* 0x000fe200078e003d */
[----:B------:R-:W-:Y:S01]  /*1bbe0*/  LEA.HI.X.SX32 R201, R5, R0, 0x2, P6 ;  /* 0x0000000005c97211 */ /* 0x000fe200030f16ff */
[----:B------:R-:W-:Y:S01]  /*1bbf0*/  VIADD R5, R3, 0x5 ;  /* 0x0000000503057836 */ /* 0x000fe20000000000 */
[CC--:B------:R-:W-:Y:S01]  /*1bc00*/  LEA R198, P0, R7.reuse, R2.reuse, 0x2 ;  /* 0x0000000207c67211 */ /* 0x0c0fe200078010ff */
[----:B--2---:R-:W-:Y:S01]  /*1bc10*/  IMAD.MOV.U32 R226, RZ, RZ, R58 ;  /* 0x000000ffffe27224 */ /* 0x004fe200078e003a */
[C---:B------:R-:W-:Y:S01]  /*1bc20*/  LEA R196, P6, R252.reuse, R2, 0x2 ;  /* 0x00000002fcc47211 */ /* 0x040fe200078c10ff */
[----:B------:R-:W-:Y:S01]  /*1bc30*/  IMAD.MOV.U32 R227, RZ, RZ, R59 ;  /* 0x000000ffffe37224 */ /* 0x000fe200078e003b */
[-C--:B------:R-:W-:Y:S01]  /*1bc40*/  LEA.HI.X.SX32 R199, R7, R0.reuse, 0x2, P0 ;  /* 0x0000000007c77211 */ /* 0x080fe200000f16ff */
[----:B------:R-:W-:Y:S01]  /*1bc50*/  IMAD.MOV.U32 R248, RZ, RZ, R56 ;  /* 0x000000fffff87224 */ /* 0x000fe200078e0038 */
[----:B------:R-:W-:Y:S01]  /*1bc60*/  LEA.HI.X.SX32 R197, R252, R0, 0x2, P6 ;  /* 0x00000000fcc57211 */ /* 0x000fe200030f16ff */
[----:B------:R-:W-:Y:S01]  /*1bc70*/  IMAD.MOV.U32 R234, RZ, RZ, R54 ;  /* 0x000000ffffea7224 */ /* 0x000fe200078e0036 */
[----:B------:R-:W-:Y:S01]  /*1bc80*/  MOV R249, R57 ;  /* 0x0000003900f97202 */ /* 0x000fe20000000f00 */
[----:B------:R-:W-:Y:S01]  /*1bc90*/  IMAD.MOV.U32 R235, RZ, RZ, R55 ;  /* 0x000000ffffeb7224 */ /* 0x000fe200078e0037 */
[----:B------:R-:W-:Y:S01]  /*1bca0*/  ISETP.LT.AND P0, PT, R4, UR18, !P1 ;  /* 0x0000001204007c0c */ /* 0x000fe2000cf01270 */
[----:B------:R-:W-:Y:S01]  /*1bcb0*/  IMAD.MOV.U32 R239, RZ, RZ, R14 ;  /* 0x000000ffffef7224 */ /* 0x000fe200078e000e */
[----:B------:R-:W-:Y:S01]  /*1bcc0*/  ISETP.LT.AND P6, PT, R5, UR19, !P1 ;  /* 0x0000001305007c0c */ /* 0x000fe2000cfc1270 */
[----:B------:R-:W-:-:S02]  /*1bcd0*/  IMAD.MOV.U32 R246, RZ, RZ, R12 ;  /* 0x000000fffff67224 */ /* 0x000fc400078e000c */
[----:B------:R-:W-:Y:S02]  /*1bce0*/  IMAD.MOV.U32 R250, RZ, RZ, R10 ;  /* 0x000000fffffa7224 */ /* 0x000fe400078e000a */
[----:B---3--:R-:W-:Y:S02]  /*1bcf0*/  IMAD.MOV.U32 R224, RZ, RZ, R52 ;  /* 0x000000ffffe07224 */ /* 0x008fe400078e0034 */
[----:B------:R-:W-:Y:S02]  /*1bd00*/  IMAD.MOV.U32 R225, RZ, RZ, R53 ;  /* 0x000000ffffe17224 */ /* 0x000fe400078e0035 */
[----:B------:R-:W-:Y:S02]  /*1bd10*/  IMAD.MOV.U32 R230, RZ, RZ, R50 ;  /* 0x000000ffffe67224 */ /* 0x000fe400078e0032 */
[----:B------:R-:W-:Y:S02]  /*1bd20*/  IMAD.MOV.U32 R231, RZ, RZ, R51 ;  /* 0x000000ffffe77224 */ /* 0x000fe400078e0033 */
[----:B------:R-:W-:-:S02]  /*1bd30*/  IMAD.MOV.U32 R247, RZ, RZ, R8 ;  /* 0x000000fffff77224 */ /* 0x000fc400078e0008 */
[----:B------:R-:W1:Y:S01]  /*1bd40*/  LDTM.x64 R4, tmem[UR10+0xc0] ;  /* 0x0000c00a000479ee */ /* 0x000e620008340000 */
[----:B------:R-:W-:Y:S01]  /*1bd50*/  NOP ;  /* 0x0000000000007918 */ /* 0x000fe20000000000 */
[----:B------:R2:W-:Y:S04]  /*1bd60*/  @P5 STG.E desc[UR26][R240.64], R237 ;  /* 0x000000edf0005986 */ /* 0x0005e8000c10191a */
[----:B--2---:R-:W2:Y:S01]  /*1bd70*/  LDL.LU.64 R240, [R1+0x580] ;  /* 0x0005800001f07983 */ /* 0x004ea20000300a00 */
[----:B------:R-:W-:-:S03]  /*1bd80*/  VIADD R233, R3, 0x6 ;  /* 0x0000000603e97836 */ /* 0x000fc60000000000 */
[----:B------:R3:W-:Y:S02]  /*1bd90*/  @P3 STG.E desc[UR26][R224.64], R239 ;  /* 0x000000efe0003986 */ /* 0x0007e4000c10191a */
[----:B------:R-:W-:Y:S01]  /*1bda0*/  ISETP.LT.AND P5, PT, R233, UR4, !P1 ;  /* 0x00000004e9007c0c */ /* 0x000fe2000cfa1270 */
[----:B------:R-:W1:Y:S01]  /*1bdb0*/  LDCU UR4, c[0x0][0x39c] ;  /* 0x00007380ff0477ac */ /* 0x000e620008000800 */
[----:B------:R4:W-:Y:S04]  /*1bdc0*/  @P4 STG.E desc[UR26][R248.64], R250 ;  /* 0x000000faf8004986 */ /* 0x0009e8000c10191a */
[----:B------:R1:W-:Y:S04]  /*1bdd0*/  @P2 STG.E desc[UR26][R226.64], R243 ;  /* 0x000000f3e2002986 */ /* 0x0003e8000c10191a */
[----:B------:R-:W-:Y:S01]  /*1bde0*/  @P0 STG.E desc[UR26][R228.64], R245 ;  /* 0x000000f5e4000986 */ /* 0x000fe2000c10191a */
[----:B---3--:R-:W-:-:S03]  /*1bdf0*/  VIADD R224, R3, 0x7 ;  /* 0x0000000703e07836 */ /* 0x008fc60000000000 */
[----:B----4-:R-:W3:Y:S04]  /*1be00*/  LDL.LU.64 R248, [R1+0x1d0] ;  /* 0x0001d00001f87983 */ /* 0x010ee80000300a00 */
[----:B------:R-:W3:Y:S01]  /*1be10*/  LDL.LU R250, [R1+0x20] ;  /* 0x0000200001fa7983 */ /* 0x000ee20000300800 */
[----:B-1----:R-:W-:Y:S01]  /*1be20*/  ISETP.LT.AND P3, PT, R224, UR4, !P1 ;  /* 0x00000004e0007c0c */ /* 0x002fe2000cf61270 */
[----:B------:R-:W1:Y:S02]  /*1be30*/  LDCU UR4, c[0x0][0x39c] ;  /* 0x00007380ff0477ac */ /* 0x000e640008000800 */
[----:B------:R-:W4:Y:S04]  /*1be40*/  LDL.LU.64 R226, [R1+0x1c8] ;  /* 0x0001c80001e27983 */ /* 0x000f280000300a00 */
[----:B------:R-:W4:Y:S01]  /*1be50*/  LDL.LU R243, [R1+0x24] ;  /* 0x0000240001f37983 */ /* 0x000f220000300800 */
[----:B------:R-:W-:-:S05]  /*1be60*/  VIADD R224, R3, 0x8 ;  /* 0x0000000803e07836 */ /* 0x000fca0000000000 */
[----:B-1----:R-:W-:Y:S01]  /*1be70*/  ISETP.LT.AND P4, PT, R224, UR4, !P1 ;  /* 0x00000004e0007c0c */ /* 0x002fe2000cf81270 */
[----:B------:R-:W1:Y:S01]  /*1be80*/  LDCU UR4, c[0x0][0x39c] ;  /* 0x00007380ff0477ac */ /* 0x000e620008000800 */
[----:B--2---:R2:W-:Y:S04]  /*1be90*/  @P6 STG.E desc[UR26][R240.64], R251 ;  /* 0x000000fbf0006986 */ /* 0x0045e8000c10191a */
[----:B--2---:R-:W2:Y:S04]  /*1bea0*/  LDL.LU.64 R240, [R1+0x1c0] ;  /* 0x0001c00001f07983 */ /* 0x004ea80000300a00 */
[----:B------:R-:W2:Y:S04]  /*1beb0*/  LDL.LU R251, [R1+0x28] ;  /* 0x0000280001fb7983 */ /* 0x000ea80000300800 */
[----:B------:R1:W-:Y:S04]  /*1bec0*/  @P5 STG.E desc[UR26][R230.64], R247 ;  /* 0x000000f7e6005986 */ /* 0x0003e8000c10191a */
[----:B------:R-:W5:Y:S01]  /*1bed0*/  LDL.LU.64 R228, [R1+0x1b8] ;  /* 0x0001b80001e47983 */ /* 0x000f620000300a00 */
[----:B------:R-:W-:-:S03]  /*1bee0*/  VIADD R224, R3, 0x9 ;  /* 0x0000000903e07836 */ /* 0x000fc60000000000 */
[----:B-1----:R-:W5:Y:S02]  /*1bef0*/  LDL.LU R247, [R1+0x2c] ;  /* 0x00002c0001f77983 */ /* 0x002f640000300800 */
[----:B------:R-:W-:Y:S01]  /*1bf00*/  ISETP.LT.AND P2, PT, R224, UR4, !P1 ;  /* 0x00000004e0007c0c */ /* 0x000fe2000cf41270 */
[----:B------:R-:W1:Y:S01]  /*1bf10*/  LDCU UR4, c[0x0][0x39c] ;  /* 0x00007380ff0477ac */ /* 0x000e620008000800 */
[----:B------:R3:W-:Y:S04]  /*1bf20*/  @P3 STG.E desc[UR26][R234.64], R246 ;  /* 0x000000f6ea003986 */ /* 0x0007e8000c10191a */
[----:B------:R-:W5:Y:S01]  /*1bf30*/  LDL.LU.64 R230, [R1+0x1b0] ;  /* 0x0001b00001e67983 */ /* 0x000f620000300a00 */
[----:B------:R-:W-:-:S03]  /*1bf40*/  VIADD R224, R3, 0xa ;  /* 0x0000000a03e07836 */ /* 0x000fc60000000000 */
[----:B---3--:R-:W3:Y:S02]  /*1bf50*/  LDL.LU R246, [R1+0x30] ;  /* 0x0000300001f67983 */ /* 0x008ee40000300800 */
[----:B-1----:R-:W-:Y:S02]  /*1bf60*/  ISETP.LT.AND P0, PT, R224, UR4, !P1 ;  /* 0x00000004e0007c0c */ /* 0x002fe4000cf01270 */
[----:B------:R-:W3:Y:S01]  /*1bf70*/  LDL.LU.64 R234, [R1+0x1a8] ;  /* 0x0001a80001ea7983 */ /* 0x000ee20000300a00 */
[----:B------:R-:W1:Y:S03]  /*1bf80*/  LDCU UR4, c[0x0][0x39c] ;  /* 0x00007380ff0477ac */ /* 0x000e660008000800 */
[----:B------:R-:W3:Y:S04]  /*1bf90*/  LDL.LU R245, [R1+0x34] ;  /* 0x0000340001f57983 */ /* 0x000ee80000300800 */
[----:B------:R1:W-:Y:S04]  /*1bfa0*/  @P4 STG.E desc[UR26][R248.64], R250 ;  /* 0x000000faf8004986 */ /* 0x0003e8000c10191a */
[----:B----4-:R4:W-:Y:S04]  /*1bfb0*/  @P2 STG.E desc[UR26][R226.64], R243 ;  /* 0x000000f3e2002986 */ /* 0x0109e8000c10191a */
[----:B-1----:R-:W3:Y:S04]  /*1bfc0*/  LDL.LU.64 R248, [R1+0x1a0] ;  /* 0x0001a00001f87983 */ /* 0x002ee80000300a00 */
[----:B------:R-:W3:Y:S04]  /*1bfd0*/  LDL.LU R250, [R1+0x38] ;  /* 0x0000380001fa7983 */ /* 0x000ee80000300800 */
[----:B----4-:R-:W4:Y:S04]  /*1bfe0*/  LDL.LU.64 R226, [R1+0x198] ;  /* 0x0001980001e27983 */ /* 0x010f280000300a00 */
[----:B------:R-:W4:Y:S01]  /*1bff0*/  LDL.LU R243, [R1+0x3c] ;  /* 0x00003c0001f37983 */ /* 0x000f220000300800 */
[----:B------:R-:W-:-:S04]  /*1c000*/  IADD3 R224, PT, PT, R3, 0xb, RZ ;  /* 0x0000000b03e07810 */ /* 0x000fc80007ffe0ff */
[----:B------:R-:W-:Y:S01]  /*1c010*/  ISETP.LT.AND P6, PT, R224, UR4, !P1 ;  /* 0x00000004e0007c0c */ /* 0x000fe2000cfc1270 */
[----:B------:R-:W1:Y:S01]  /*1c020*/  LDCU UR4, c[0x0][0x39c] ;  /* 0x00007380ff0477ac */ /* 0x000e620008000800 */
[C---:B------:R-:W-:Y:S01]  /*1c030*/  VIADD R224, R3.reuse, 0xc ;  /* 0x0000000c03e07836 */ /* 0x040fe20000000000 */
[----:B--2---:R2:W-:Y:S04]  /*1c040*/  @P0 STG.E desc[UR26][R240.64], R251 ;  /* 0x000000fbf0000986 */ /* 0x0045e8000c10191a */
[----:B--2---:R-:W2:Y:S04]  /*1c050*/  LDL.LU.64 R240, [R1+0x190] ;  /* 0x0001900001f07983 */ /* 0x004ea80000300a00 */
[----:B------:R-:W2:Y:S01]  /*1c060*/  LDL.LU R251, [R1+0x40] ;  /* 0x0000400001fb7983 */ /* 0x000ea20000300800 */
[----:B-1----:R-:W-:Y:S01]  /*1c070*/  ISETP.LT.AND P5, PT, R224, UR4, !P1 ;  /* 0x00000004e0007c0c */ /* 0x002fe2000cfa1270 */
[----:B------:R-:W1:Y:S01]  /*1c080*/  LDCU UR4, c[0x0][0x39c] ;  /* 0x00007380ff0477ac */ /* 0x000e620008000800 */
[----:B------:R-:W-:-:S05]  /*1c090*/  VIADD R224, R3, 0xd ;  /* 0x0000000d03e07836 */ /* 0x000fca0000000000 */
[----:B-1----:R-:W-:Y:S01]  /*1c0a0*/  ISETP.LT.AND P3, PT, R224, UR4, !P1 ;  /* 0x00000004e0007c0c */ /* 0x002fe2000cf61270 */
[----:B------:R-:W1:Y:S01]  /*1c0b0*/  LDCU UR4, c[0x0][0x39c] ;  /* 0x00007380ff0477ac */ /* 0x000e620008000800 */
[C---:B------:R-:W-:Y:S01]  /*1c0c0*/  VIADD R224, R3.reuse, 0xe ;  /* 0x0000000e03e07836 */ /* 0x040fe20000000000 */
[----:B-----5:R5:W-:Y:S04]  /*1c0d0*/  @P6 STG.E desc[UR26][R228.64], R247 ;  /* 0x000000f7e4006986 */ /* 0x020be8000c10191a */
[----:B-----5:R-:W5:Y:S01]  /*1c0e0*/  LDL.LU.64 R228, [R1+0x188] ;  /* 0x0001880001e47983 */ /* 0x020f620000300a00 */
[----:B-1----:R-:W-:Y:S01]  /*1c0f0*/  ISETP.LT.AND P4, PT, R224, UR4, !P1 ;  /* 0x00000004e0007c0c */ /* 0x002fe2000cf81270 */
[----:B------:R-:W1:Y:S02]  /*1c100*/  LDCU UR4, c[0x0][0x39c] ;  /* 0x00007380ff0477ac */ /* 0x000e640008000800 */
[----:B------:R-:W5:Y:S01]  /*1c110*/  LDL.LU R247, [R1+0x44] ;  /* 0x0000440001f77983 */ /* 0x000f620000300800 */
[----:B------:R-:W-:-:S03]  /*1c120*/  VIADD R224, R3, 0xf ;  /* 0x0000000f03e07836 */ /* 0x000fc60000000000 */
[----:B---3--:R3:W-:Y:S04]  /*1c130*/  @P5 STG.E desc[UR26][R230.64], R246 ;  /* 0x000000f6e6005986 */ /* 0x0087e8000c10191a */
[----:B---3--:R-:W3:Y:S01]  /*1c140*/  LDL.LU.64 R230, [R1+0x180] ;  /* 0x0001800001e67983 */ /* 0x008ee20000300a00 */
[----:B-1----:R-:W-:Y:S01]  /*1c150*/  ISETP.LT.AND P2, PT, R224, UR4, !P1 ;  /* 0x00000004e0007c0c */ /* 0x002fe2000cf41270 */
[----:B------:R-:W1:Y:S02]  /*1c160*/  LDCU UR4, c[0x0][0x39c] ;  /* 0x00007380ff0477ac */ /* 0x000e640008000800 */
[----:B------:R-:W3:Y:S01]  /*1c170*/  LDL.LU R246, [R1+0x48] ;  /* 0x0000480001f67983 */ /* 0x000ee20000300800 */
[----:B------:R-:W-:-:S03]  /*1c180*/  VIADD R224, R3, 0x10 ;  /* 0x0000001003e07836 */ /* 0x000fc60000000000 */
[----:B------:R1:W-:Y:S02]  /*1c190*/  @P3 STG.E desc[UR26][R234.64], R245 ;  /* 0x000000f5ea003986 */ /* 0x0003e4000c10191a */
        /* <DEDUP_REMOVED lines=10> */
[----:B------:R-:W-:-:S03]  /*1c240*/  VIADD R224, R3, 0x11 ;  /* 0x0000001103e07836 */ /* 0x000fc60000000000 */
[----:B--2---:R1:W-:Y:S04]  /*1c250*/  @P0 STG.E desc[UR26][R240.64], R251 ;  /* 0x000000fbf0000986 */ /* 0x0043e8000c10191a */
[----:B-1----:R-:W2:Y:S04]  /*1c260*/  LDL.LU.64 R240, [R1+0x160] ;  /* 0x0001600001f07983 */ /* 0x002ea80000300a00 */
[----:B------:R-:W2:Y:S01]  /*1c270*/  LDL.LU R251, [R1+0x58] ;  /* 0x0000580001fb7983 */ /* 0x000ea20000300800 */
[----:B------:R-:W-:Y:S01]  /*1c280*/  ISETP.LT.AND P6, PT, R224, UR4, !P1 ;  /* 0x00000004e0007c0c */ /* 0x000fe2000cfc1270 */
[----:B------:R-:W1:Y:S01]  /*1c290*/  LDCU UR4, c[0x0][0x39c] ;  /* 0x00007380ff0477ac */ /* 0x000e620008000800 */
[----:B------:R-:W-:-:S05]  /*1c2a0*/  VIADD R224, R3, 0x12 ;  /* 0x0000001203e07836 */ /* 0x000fca0000000000 */
        /* <DEDUP_REMOVED lines=24> */
[----:B----4-:R-:W-:Y:S04]  /*1c430*/  @P2 STG.E desc[UR26][R226.64], R243 ;  /* 0x000000f3e2002986 */ /* 0x010fe8000c10191a */
[----:B-1----:R-:W4:Y:S04]  /*1c440*/  LDL.LU.64 R248, [R1+0x140] ;  /* 0x0001400001f87983 */ /* 0x002f280000300a00 */
[----:B------:R-:W4:Y:S01]  /*1c450*/  LDL.LU R250, [R1+0x68] ;  /* 0x0000680001fa7983 */ /* 0x000f220000300800 */
[----:B------:R-:W-:-:S05]  /*1c460*/  VIADD R224, R3, 0x17 ;  /* 0x0000001703e07836 */ /* 0x000fca0000000000 */
        /* <DEDUP_REMOVED lines=22> */
[----:B-1----:R-:W-:Y:S01]  /*1c5d0*/  ISETP.LT.AND P6, PT, R224, UR4, !P1 ;  /* 0x00000004e0007c0c */ /* 0x002fe2000cfc1270 */
[----:B------:R-:W1:Y:S01]  /*1c5e0*/  LDCU UR4, c[0x0][0x39c] ;  /* 0x00007380ff0477ac */ /* 0x000e620008000800 */
[C---:B-----5:R-:W-:Y:S01]  /*1c5f0*/  VIADD R228, R3.reuse, 0x1e ;  /* 0x0000001e03e47836 */ /* 0x060fe20000000000 */
[----:B---3--:R3:W-:Y:S04]  /*1c600*/  @P5 STG.E desc[UR26][R230.64], R246 ;  /* 0x000000f6e6005986 */ /* 0x0087e8000c10191a */
[----:B------:R-:W5:Y:S04]  /*1c610*/  LDL.LU.64 R224, [R1+0x130] ;  /* 0x0001300001e07983 */ /* 0x000f680000300a00 */
[----:B------:R-:W5:Y:S01]  /*1c620*/  LDL.LU R239, [R1+0x70] ;  /* 0x0000700001ef7983 */ /* 0x000f620000300800 */
[----:B---3--:R-:W-:-:S03]  /*1c630*/  VIADD R230, R3, 0x1f ;  /* 0x0000001f03e67836 */ /* 0x008fc60000000000 */
[----:B------:R-:W3:Y:S01]  /*1c640*/  LDL.LU.64 R226, [R1+0x128] ;  /* 0x0001280001e27983 */ /* 0x000ee20000300a00 */
[----:B-1----:R-:W-:Y:S01]  /*1c650*/  ISETP.LT.AND P5, PT, R228, UR4, !P1 ;  /* 0x00000004e4007c0c */ /* 0x002fe2000cfa1270 */
[----:B------:R-:W1:Y:S02]  /*1c660*/  LDCU UR4, c[0x0][0x39c] ;  /* 0x00007380ff0477ac */ /* 0x000e640008000800 */
[----:B------:R-:W3:Y:S04]  /*1c670*/  LDL.LU R246, [R1+0x74] ;  /* 0x0000740001f67983 */ /* 0x000ee80000300800 */
[----:B------:R-:W3:Y:S04]  /*1c680*/  LDL.LU.64 R228, [R1+0x120] ;  /* 0x0001200001e47983 */ /* 0x000ee80000300a00 */
[----:B------:R4:W-:Y:S04]  /*1c690*/  @P3 STG.E desc[UR26][R234.64], R245 ;  /* 0x000000f5ea003986 */ /* 0x0009e8000c10191a */
[----:B------:R-:W3:Y:S01]  /*1c6a0*/  LDL.LU R247, [R1+0x78] ;  /* 0x0000780001f77983 */ /* 0x000ee20000300800 */
[----:B-1----:R-:W-:-:S03]  /*1c6b0*/  ISETP.LT.AND P3, PT, R230, UR4, !P1 ;  /* 0x00000004e6007c0c */ /* 0x002fc6000cf61270 */
[----:B----4-:R1:W-:Y:S01]  /*1c6c0*/  @P4 STG.E desc[UR26][R248.64], R250 ;  /* 0x000000faf8004986 */ /* 0x0103e2000c10191a */
[----:B------:R-:W4:Y:S03]  /*1c6d0*/  LDCU UR4, c[0x0][0x39c] ;  /* 0x00007380ff0477ac */ /* 0x000f260008000800 */
[----:B------:R-:W3:Y:S04]  /*1c6e0*/  LDL.LU.64 R230, [R1+0x118] ;  /* 0x0001180001e67983 */ /* 0x000ee80000300a00 */
[----:B------:R-:W3:Y:S04]  /*1c6f0*/  LDL.LU R245, [R1+0x7c] ;  /* 0x00007c0001f57983 */ /* 0x000ee80000300800 */
[----:B------:R-:W3:Y:S04]  /*1c700*/  LDL.LU.64 R234, [R1+0x110] ;  /* 0x0001100001ea7983 */ /* 0x000ee80000300a00 */
[----:B------:R-:W3:Y:S04]  /*1c710*/  LDL.LU R243, [R1+0x80] ;  /* 0x0000800001f37983 */ /* 0x000ee80000300800 */
[----:B-1----:R-:W3:Y:S04]  /*1c720*/  LDL.LU.64 R248, [R1+0x108] ;  /* 0x0001080001f87983 */ /* 0x002ee80000300a00 */
[----:B------:R-:W3:Y:S04]  /*1c730*/  LDL.LU R237, [R1+0x84] ;  /* 0x0000840001ed7983 */ /* 0x000ee80000300800 */
[----:B--2---:R1:W-:Y:S04]  /*1c740*/  @P2 STG.E desc[UR26][R240.64], R251 ;  /* 0x000000fbf0002986 */ /* 0x0043e8000c10191a */
[----:B-1----:R-:W2:Y:S04]  /*1c750*/  LDL.LU R240, [R1+0x578] ;  /* 0x0005780001f07983 */ /* 0x002ea80000300800 */
[----:B------:R-:W2:Y:S04]  /*1c760*/  LDL.LU.64 R250, [R1+0x100] ;  /* 0x0001000001fa7983 */ /* 0x000ea80000300a00 */
[----:B------:R-:W2:Y:S01]  /*1c770*/  LDL.LU R241, [R1+0x88] ;  /* 0x0000880001f17983 */ /* 0x000ea20000300800 */
[----:B------:R-:W-:-:S05]  /*1c780*/  VIADD R233, R3, 0x20 ;  /* 0x0000002003e97836 */ /* 0x000fca0000000000 */
[----:B----4-:R-:W-:Y:S01]  /*1c790*/  ISETP.LT.AND P4, PT, R233, UR4, !P1 ;  /* 0x00000004e9007c0c */ /* 0x010fe2000cf81270 */
[----:B------:R-:W1:Y:S01]  /*1c7a0*/  LDCU UR4, c[0x0][0x39c] ;  /* 0x00007380ff0477ac */ /* 0x000e620008000800 */
[----:B------:R-:W-:-:S05]  /*1c7b0*/  VIADD R233, R3, 0x21 ;  /* 0x0000002103e97836 */ /* 0x000fca0000000000 */
[----:B-1----:R-:W-:Y:S01]  /*1c7c0*/  ISETP.LT.AND P2, PT, R233, UR4, !P1 ;  /* 0x00000004e9007c0c */ /* 0x002fe2000cf41270 */
[----:B------:R-:W1:Y:S01]  /*1c7d0*/  LDCU UR4, c[0x0][0x39c] ;  /* 0x00007380ff0477ac */ /* 0x000e620008000800 */
[----:B------:R-:W-:Y:S01]  /*1c7e0*/  VIADD R233, R3, 0x22 ;  /* 0x0000002203e97836 */ /* 0x000fe20000000000 */
[----:B-----5:R4:W-:Y:S04]  /*1c7f0*/  @P0 STG.E desc[UR26][R224.64], R239 ;  /* 0x000000efe0000986 */ /* 0x0209e8000c10191a */
[----:B-1----:R-:W-:Y:S01]  /*1c800*/  ISETP.LT.AND P0, PT, R233, UR4, !P1 ;  /* 0x00000004e9007c0c */ /* 0x002fe2000cf01270 */
[----:B------:R-:W1:Y:S01]  /*1c810*/  LDCU UR4, c[0x0][0x39c] ;  /* 0x00007380ff0477ac */ /* 0x000e620008000800 */
[----:B---3--:R3:W-:Y:S04]  /*1c820*/  @P6 STG.E desc[UR26][R226.64], R246 ;  /* 0x000000f6e2006986 */ /* 0x0087e8000c10191a */
[----:B----4-:R-:W4:Y:S04]  /*1c830*/  LDL.LU.64 R224, [R1+0x570] ;  /* 0x0005700001e07983 */ /* 0x010f280000300a00 */
[----:B------:R-:W5:Y:S04]  /*1c840*/  LDL.LU R239, [R1+0x8c] ;  /* 0x00008c0001ef7983 */ /* 0x000f680000300800 */
[----:B---3--:R-:W3:Y:S04]  /*1c850*/  LDL.LU.64 R226, [R1+0x568] ;  /* 0x0005680001e27983 */ /* 0x008ee80000300a00 */
[----:B------:R-:W3:Y:S04]  /*1c860*/  LDL.LU R246, [R1+0x560] ;  /* 0x0005600001f67983 */ /* 0x000ee80000300800 */
[----:B------:R1:W-:Y:S04]  /*1c870*/  @P5 STG.E desc[UR26][R228.64], R247 ;  /* 0x000000f7e4005986 */ /* 0x0003e8000c10191a */
[----:B------:R1:W-:Y:S04]  /*1c880*/  @P3 STG.E desc[UR26][R230.64], R245 ;  /* 0x000000f5e6003986 */ /* 0x0003e8000c10191a */
[----:B-1----:R-:W3:Y:S04]  /*1c890*/  LDL.LU.64 R228, [R1+0x558] ;  /* 0x0005580001e47983 */ /* 0x002ee80000300a00 */
[----:B------:R-:W3:Y:S04]  /*1c8a0*/  LDL.LU R247, [R1+0x90] ;  /* 0x0000900001f77983 */ /* 0x000ee80000300800 */
[----:B------:R-:W3:Y:S04]  /*1c8b0*/  LDL.LU.64 R230, [R1+0x550] ;  /* 0x0005500001e67983 */ /* 0x000ee80000300a00 */
[----:B------:R-:W3:Y:S04]  /*1c8c0*/  LDL.LU R245, [R1+0x94] ;  /* 0x0000940001f57983 */ /* 0x000ee80000300800 */
[----:B------:R1:W-:Y:S04]  /*1c8d0*/  @P4 STG.E desc[UR26][R234.64], R243 ;  /* 0x000000f3ea004986 */ /* 0x0003e8000c10191a */
[----:B------:R1:W-:Y:S04]  /*1c8e0*/  @P2 STG.E desc[UR26][R248.64], R237 ;  /* 0x000000edf8002986 */ /* 0x0003e8000c10191a */
[----:B-1----:R-:W3:Y:S04]  /*1c8f0*/  LDL.LU R234, [R1+0x548] ;  /* 0x0005480001ea7983 */ /* 0x002ee80000300800 */
[----:B------:R-:W3:Y:S04]  /*1c900*/  LDL.LU R243, [R1+0x98] ;  /* 0x0000980001f37983 */ /* 0x000ee80000300800 */
[----:B------:R-:W3:Y:S04]  /*1c910*/  LDL.LU.64 R248, [R1+0x540] ;  /* 0x0005400001f87983 */ /* 0x000ee80000300a00 */
[----:B--2---:R1:W-:Y:S04]  /*1c920*/  @P0 STG.E desc[UR26][R250.64], R241 ;  /* 0x000000f1fa000986 */ /* 0x0043e8000c10191a */
[----:B-1----:R-:W5:Y:S01]  /*1c930*/  LDL.LU.64 R250, [R1+0x538] ;  /* 0x0005380001fa7983 */ /* 0x002f620000300a00 */
[----:B------:R-:W-:-:S03]  /*1c940*/  VIADD R233, R3, 0x23 ;  /* 0x0000002303e97836 */ /* 0x000fc60000000000 */
[----:B------:R-:W2:Y:S02]  /*1c950*/  LDL.LU R241, [R1+0x9c] ;  /* 0x00009c0001f17983 */ /* 0x000ea40000300800 */
        /* <DEDUP_REMOVED lines=11> */
[----:B------:R-:W-:-:S04]  /*1ca10*/  IADD3 R233, PT, PT, R3, 0x27, RZ ;  /* 0x0000002703e97810 */ /* 0x000fc80007ffe0ff */
[----:B-1----:R-:W-:Y:S01]  /*1ca20*/  ISETP.LT.AND P2, PT, R233, UR4, !P1 ;  /* 0x00000004e9007c0c */ /* 0x002fe2000cf41270 */
        /* <DEDUP_REMOVED lines=9> */
[----:B-----5:R-:W5:Y:S04]  /*1cac0*/  LDL.LU R239, [R1+0xa0] ;  /* 0x0000a00001ef7983 */ /* 0x020f680000300800 */
[----:B------:R-:W2:Y:S04]  /*1cad0*/  LDL.LU R237, [R1+0xa4] ;  /* 0x0000a40001ed7983 */ /* 0x000ea80000300800 */
[----:B------:R-:W2:Y:S04]  /*1cae0*/  LDL.LU R235, [R1+0xa8] ;  /* 0x0000a80001eb7983 */ /* 0x000ea80000300800 */
[----:B------:R-:W2:Y:S04]  /*1caf0*/  LDL.LU R233, [R1+0xac] ;  /* 0x0000ac0001e97983 */ /* 0x000ea80000300800 */
[----:B------:R-:W2:Y:S04]  /*1cb00*/  LDL.LU R251, [R1+0xfc] ;  /* 0x0000fc0001fb7983 */ /* 0x000ea80000300800 */
[----:B---3--:R-:W3:Y:S01]  /*1cb10*/  LDL.LU R247, [R1+0x534] ;  /* 0x0005340001f77983 */ /* 0x008ee20000300800 */
[----:B------:R-:W-:-:S03]  /*1cb20*/  VIADD R250, R3, 0x2a ;  /* 0x0000002a03fa7836 */ /* 0x000fc60000000000 */
[----:B------:R-:W2:Y:S02]  /*1cb30*/  LDL.LU R249, [R1+0xf8] ;  /* 0x0000f80001f97983 */ /* 0x000ea40000300800 */
[----:B-1----:R-:W-:Y:S01]  /*1cb40*/  ISETP.LT.AND P5, PT, R250, UR4, !P1 ;  /* 0x00000004fa007c0c */ /* 0x002fe2000cfa1270 */
[----:B------:R-:W1:Y:S01]  /*1cb50*/  LDCU UR4, c[0x0][0x39c] ;  /* 0x00007380ff0477ac */ /* 0x000e620008000800 */
[----:B------:R-:W2:Y:S04]  /*1cb60*/  LDL.LU R250, [R1+0xf4] ;  /* 0x0000f40001fa7983 */ /* 0x000ea80000300800 */
[----:B---3--:R3:W-:Y:S04]  /*1cb70*/  @P3 STG.E desc[UR26][R246.64], R245 ;  /* 0x000000f5f6003986 */ /* 0x0087e8000c10191a */
[----:B---3--:R-:W3:Y:S01]  /*1cb80*/  LDL.LU R245, [R1+0x530] ;  /* 0x0005300001f57983 */ /* 0x008ee20000300800 */
[----:B------:R-:W-:-:S03]  /*1cb90*/  VIADD R248, R3, 0x2b ;  /* 0x0000002b03f87836 */ /* 0x000fc60000000000 */
[----:B------:R-:W2:Y:S02]  /*1cba0*/  LDL.LU R247, [R1+0xf0] ;  /* 0x0000f00001f77983 */ /* 0x000ea40000300800 */
[----:B-1----:R-:W-:Y:S01]  /*1cbb0*/  ISETP.LT.AND P3, PT, R248, UR4, !P1 ;  /* 0x00000004f8007c0c */ /* 0x002fe2000cf61270 */
[----:B------:R-:W1:Y:S01]  /*1cbc0*/  LDCU UR4, c[0x0][0x39c] ;  /* 0x00007380ff0477ac */ /* 0x000e620008000800 */
[----:B------:R-:W2:Y:S04]  /*1cbd0*/  LDL.LU R248, [R1+0xec] ;  /* 0x0000ec0001f87983 */ /* 0x000ea80000300800 */
[----:B---3--:R3:W-:Y:S04]  /*1cbe0*/  @P4 STG.E desc[UR26][R244.64], R243 ;  /* 0x000000f3f4004986 */ /* 0x0087e8000c10191a */
[----:B---3--:R-:W2:Y:S01]  /*1cbf0*/  LDL.LU R243, [R1+0x52c] ;  /* 0x00052c0001f37983 */ /* 0x008ea20000300800 */
[----:B------:R-:W-:-:S03]  /*1cc00*/  VIADD R246, R3, 0x2c ;  /* 0x0000002c03f67836 */ /* 0x000fc60000000000 */
[----:B------:R-:W3:Y:S02]  /*1cc10*/  LDL.LU R245, [R1+0xe8] ;  /* 0x0000e80001f57983 */ /* 0x000ee40000300800 */
[----:B-1----:R-:W-:Y:S01]  /*1cc20*/  ISETP.LT.AND P4, PT, R246, UR4, !P1 ;  /* 0x00000004f6007c0c */ /* 0x002fe2000cf81270 */
[----:B------:R-:W1:Y:S01]  /*1cc30*/  LDCU UR4, c[0x0][0x39c] ;  /* 0x00007380ff0477ac */ /* 0x000e620008000800 */
[----:B------:R-:W3:Y:S04]  /*1cc40*/  LDL.LU R246, [R1+0xe4] ;  /* 0x0000e40001f67983 */ /* 0x000ee80000300800 */
[----:B--2---:R2:W-:Y:S04]  /*1cc50*/  @P2 STG.E desc[UR26][R242.64], R241 ;  /* 0x000000f1f2002986 */ /* 0x0045e8000c10191a */
[----:B--2---:R-:W5:Y:S01]  /*1cc60*/  LDL.LU R241, [R1+0x528] ;  /* 0x0005280001f17983 */ /* 0x004f620000300800 */
[----:B------:R-:W-:-:S03]  /*1cc70*/  VIADD R244, R3, 0x2d ;  /* 0x0000002d03f47836 */ /* 0x000fc60000000000 */
[----:B------:R-:W2:Y:S02]  /*1cc80*/  LDL.LU R243, [R1+0xe0] ;  /* 0x0000e00001f37983 */ /* 0x000ea40000300800 */
[----:B-1----:R-:W-:Y:S01]  /*1cc90*/  ISETP.LT.AND P2, PT, R244, UR4, !P1 ;  /* 0x00000004f4007c0c */ /* 0x002fe2000cf41270 */
[----:B------:R-:W1:Y:S01]  /*1cca0*/  LDCU UR4, c[0x0][0x39c] ;  /* 0x00007380ff0477ac */ /* 0x000e620008000800 */
[----:B------:R-:W2:Y:S04]  /*1ccb0*/  LDL.LU R244, [R1+0xdc] ;  /* 0x0000dc0001f47983 */ /* 0x000ea80000300800 */
[----:B-----5:R5:W-:Y:S04]  /*1ccc0*/  @P0 STG.E desc[UR26][R240.64], R239 ;  /* 0x000000eff0000986 */ /* 0x020be8000c10191a */
[----:B-----5:R-:W5:Y:S01]  /*1ccd0*/  LDL.LU R239, [R1+0x524] ;  /* 0x0005240001ef7983 */ /* 0x020f620000300800 */
        /* <DEDUP_REMOVED lines=11> */
[----:B------:R-:W2:Y:S01]  /*1cd90*/  LDL.LU R240, [R1+0xcc] ;  /* 0x0000cc0001f07983 */ /* 0x000ea20000300800 */
[----:B------:R-:W-:-:S03]  /*1cda0*/  VIADD R238, R3, 0x30 ;  /* 0x0000003003ee7836 */ /* 0x000fc60000000000 */
[----:B-----5:R5:W-:Y:S04]  /*1cdb0*/  @P5 STG.E desc[UR26][R236.64], R235 ;  /* 0x000000ebec005986 */ /* 0x020be8000c10191a */
[----:B-----5:R-:W5:Y:S01]  /*1cdc0*/  LDL.LU R235, [R1+0x51c] ;  /* 0x00051c0001eb7983 */ /* 0x020f620000300800 */
[----:B-1----:R-:W-:Y:S01]  /*1cdd0*/  ISETP.LT.AND P5, PT, R238, UR4, !P1 ;  /* 0x00000004ee007c0c */ /* 0x002fe2000cfa1270 */
[----:B------:R-:W1:Y:S01]  /*1cde0*/  LDCU UR4, c[0x0][0x39c] ;  /* 0x00007380ff0477ac */ /* 0x000e620008000800 */
[C---:B------:R-:W-:Y:S01]  /*1cdf0*/  VIADD R236, R3.reuse, 0x31 ;  /* 0x0000003103ec7836 */ /* 0x040fe20000000000 */
[----:B------:R-:W2:Y:S04]  /*1ce00*/  LDL.LU R237, [R1+0xc8] ;  /* 0x0000c80001ed7983 */ /* 0x000ea80000300800 */
[----:B------:R-:W2:Y:S04]  /*1ce10*/  LDL.LU R238, [R1+0xc4] ;  /* 0x0000c40001ee7983 */ /* 0x000ea80000300800 */
[----:B-----5:R5:W-:Y:S01]  /*1ce20*/  @P3 STG.E desc[UR26][R234.64], R233 ;  /* 0x000000e9ea003986 */ /* 0x020be2000c10191a */
[----:B-1----:R-:W-:Y:S01]  /*1ce30*/  ISETP.LT.AND P3, PT, R236, UR4, !P1 ;  /* 0x00000004ec007c0c */ /* 0x002fe2000cf61270 */
[----:B------:R-:W1:Y:S02]  /*1ce40*/  LDCU UR4, c[0x0][0x39c] ;  /* 0x00007380ff0477ac */ /* 0x000e640008000800 */
[----:B-----5:R-:W5:Y:S04]  /*1ce50*/  LDL.LU R233, [R1+0x518] ;  /* 0x0005180001e97983 */ /* 0x020f680000300800 */
[----:B------:R-:W4:Y:S04]  /*1ce60*/  LDL.LU R235, [R1+0xc0] ;  /* 0x0000c00001eb7983 */ /* 0x000f280000300800 */
[----:B------:R-:W5:Y:S01]  /*1ce70*/  LDL.LU R236, [R1+0xb0] ;  /* 0x0000b00001ec7983 */ /* 0x000f620000300800 */
[----:B------:R-:W-:-:S03]  /*1ce80*/  VIADD R234, R3, 0x32 ;  /* 0x0000003203ea7836 */ /* 0x000fc60000000000 */
[----:B-----5:R5:W-:Y:S02]  /*1ce90*/  @P4 STG.E desc[UR26][R232.64], R236 ;  /* 0x000000ece8004986 */ /* 0x020be4000c10191a */
[----:B-1----:R-:W-:Y:S01]  /*1cea0*/  ISETP.LT.AND P4, PT, R234, UR4, !P1 ;  /* 0x00000004ea007c0c */ /* 0x002fe2000cf81270 */
[----:B------:R-:W1:Y:S01]  /*1ceb0*/  LDCU UR4, c[0x0][0x39c] ;  /* 0x00007380ff0477ac */ /* 0x000e620008000800 */
[----:B-----5:R-:W5:Y:S04]  /*1cec0*/  LDL.LU R232, [R1+0xb8] ;  /* 0x0000b80001e87983 */ /* 0x020f680000300800 */
[----:B------:R-:W2:Y:S04]  /*1ced0*/  LDL.LU R233, [R1+0xbc] ;  /* 0x0000bc0001e97983 */ /* 0x000ea80000300800 */
[----:B------:R-:W2:Y:S01]  /*1cee0*/  LDL.LU R234, [R1+0xb4] ;  /* 0x0000b40001ea7983 */ /* 0x000ea20000300800 */
[----:B------:R-:W-:-:S03]  /*1cef0*/  VIADD R236, R3, 0x33 ;  /* 0x0000003303ec7836 */ /* 0x000fc60000000000 */
[----:B--2---:R2:W-:Y:S02]  /*1cf00*/  @P2 STG.E desc[UR26][R230.64], R234 ;  /* 0x000000eae6002986 */ /* 0x0045e4000c10191a */
[----:B-1----:R-:W-:Y:S01]  /*1cf10*/  ISETP.LT.AND P2, PT, R236, UR4, !P1 ;  /* 0x00000004ec007c0c */ /* 0x002fe2000cf41270 */
[----:B------:R-:W1:Y:S01]  /*1cf20*/  LDCU UR4, c[0x0][0x39c] ;  /* 0x00007380ff0477ac */ /* 0x000e620008000800 */
[----:B-----5:R5:W-:Y:S01]  /*1cf30*/  @P0 STG.E desc[UR26][R228.64], R232 ;  /* 0x000000e8e4000986 */ /* 0x020be2000c10191a */
[----:B--2---:R-:W-:-:S05]  /*1cf40*/  VIADD R234, R3, 0x34 ;  /* 0x0000003403ea7836 */ /* 0x004fca0000000000 */
[----:B-1----:R-:W-:Y:S01]  /*1cf50*/  ISETP.LT.AND P0, PT, R234, UR4, !P1 ;  /* 0x00000004ea007c0c */ /* 0x002fe2000cf01270 */
[----:B------:R-:W1:Y:S01]  /*1cf60*/  LDCU UR4, c[0x0][0x39c] ;  /* 0x00007380ff0477ac */ /* 0x000e620008000800 */
[C---:B-----5:R-:W-:Y:S01]  /*1cf70*/  VIADD R232, R3.reuse, 0x35 ;  /* 0x0000003503e87836 */ /* 0x060fe20000000000 */
[----:B------:R2:W-:Y:S01]  /*1cf80*/  @P6 STG.E desc[UR26][R226.64], R233 ;  /* 0x000000e9e2006986 */ /* 0x0005e2000c10191a */
[----:B------:R-:W-:-:S03]  /*1cf90*/  VIADD R230, R3, 0x36 ;  /* 0x0000003603e67836 */ /* 0x000fc60000000000 */
[----:B-1----:R-:W-:Y:S01]  /*1cfa0*/  ISETP.LT.AND P6, PT, R232, UR4, !P1 ;  /* 0x00000004e8007c0c */ /* 0x002fe2000cfc1270 */
[----:B------:R-:W1:Y:S01]  /*1cfb0*/  LDCU UR4, c[0x0][0x39c] ;  /* 0x00007380ff0477ac */ /* 0x000e620008000800 */
[----:B----4-:R4:W-:Y:S01]  /*1cfc0*/  @P5 STG.E desc[UR26][R224.64], R235 ;  /* 0x000000ebe0005986 */ /* 0x0109e2000c10191a */
[C---:B------:R-:W-:Y:S01]  /*1cfd0*/  VIADD R228, R3.reuse, 0x37 ;  /* 0x0000003703e47836 */ /* 0x040fe20000000000 */
[----:B-1----:R-:W-:Y:S01]  /*1cfe0*/  ISETP.LT.AND P5, PT, R230, UR4, !P1 ;  /* 0x00000004e6007c0c */ /* 0x002fe2000cfa1270 */
[----:B------:R-:W1:Y:S01]  /*1cff0*/  LDCU UR4, c[0x0][0x39c] ;  /* 0x00007380ff0477ac */ /* 0x000e620008000800 */
[----:B------:R5:W-:Y:S01]  /*1d000*/  @P3 STG.E desc[UR26][R222.64], R238 ;  /* 0x000000eede003986 */ /* 0x000be2000c10191a */
[C---:B--2---:R-:W-:Y:S01]  /*1d010*/  VIADD R226, R3.reuse, 0x38 ;  /* 0x0000003803e27836 */ /* 0x044fe20000000000 */
[----:B-1----:R-:W-:Y:S01]  /*1d020*/  ISETP.LT.AND P3, PT, R228, UR4, !P1 ;  /* 0x00000004e4007c0c */ /* 0x002fe2000cf61270 */
[----:B------:R-:W1:Y:S01]  /*1d030*/  LDCU UR4, c[0x0][0x39c] ;  /* 0x00007380ff0477ac */ /* 0x000e620008000800 */
[----:B------:R2:W-:Y:S01]  /*1d040*/  @P4 STG.E desc[UR26][R220.64], R237 ;  /* 0x000000eddc004986 */ /* 0x0005e2000c10191a */
[C---:B----4-:R-:W-:Y:S01]  /*1d050*/  VIADD R224, R3.reuse, 0x39 ;  /* 0x0000003903e07836 */ /* 0x050fe20000000000 */
[----:B-1----:R-:W-:Y:S01]  /*1d060*/  ISETP.LT.AND P4, PT, R226, UR4, !P1 ;  /* 0x00000004e2007c0c */ /* 0x002fe2000cf81270 */
[----:B------:R-:W1:Y:S01]  /*1d070*/  LDCU UR4, c[0x0][0x39c] ;  /* 0x00007380ff0477ac */ /* 0x000e620008000800 */
[----:B------:R4:W-:Y:S01]  /*1d080*/  @P2 STG.E desc[UR26][R218.64], R240 ;  /* 0x000000f0da002986 */ /* 0x0009e2000c10191a */
[C---:B-----5:R-:W-:Y:S01]  /*1d090*/  VIADD R222, R3.reuse, 0x3a ;  /* 0x0000003a03de7836 */ /* 0x060fe20000000000 */
        /* <DEDUP_REMOVED lines=18> */
[----:B------:R-:W-:Y:S01]  /*1d1c0*/  @P4 STG.E desc[UR26][R208.64], R243 ;  /* 0x000000f3d0004986 */ /* 0x000fe2000c10191a */
[C---:B----4-:R-:W-:Y:S01]  /*1d1d0*/  VIADD R212, R3.reuse, 0x3f ;  /* 0x0000003f03d47836 */ /* 0x050fe20000000000 */
[----:B-1----:R-:W-:Y:S01]  /*1d1e0*/  ISETP.LT.AND P4, PT, R214, UR4, !P1 ;  /* 0x00000004d6007c0c */ /* 0x002fe2000cf81270 */
[----:B------:R-:W1:Y:S01]  /*1d1f0*/  LDCU UR4, c[0x0][0x39c] ;  /* 0x00007380ff0477ac */ /* 0x000e620008000800 */
[----:B---3--:R2:W-:Y:S01]  /*1d200*/  @P2 STG.E desc[UR26][R206.64], R246 ;  /* 0x000000f6ce002986 */ /* 0x0085e2000c10191a */
[----:B-----5:R-:W-:-:S03]  /*1d210*/  VIADD R210, R3, 0x40 ;  /* 0x0000004003d27836 */ /* 0x020fc60000000000 */
[----:B------:R3:W-:Y:S02]  /*1d220*/  @P0 STG.E desc[UR26][R204.64], R245 ;  /* 0x000000f5cc000986 */ /* 0x0007e4000c10191a */
[----:B------:R-:W-:Y:S01]  /*1d230*/  ISETP.LT.AND P0, PT, R210, UR6, !P1 ;  /* 0x00000006d2007c0c */ /* 0x000fe2000cf01270 */
[----:B------:R-:W4:Y:S01]  /*1d240*/  LDCU UR6, c[0x0][0x39c] ;  /* 0x00007380ff0677ac */ /* 0x000f220008000800 */
[----:B-1----:R-:W-:Y:S01]  /*1d250*/  ISETP.LT.AND P2, PT, R212, UR4, !P1 ;  /* 0x00000004d4007c0c */ /* 0x002fe2000cf41270 */
[----:B------:R-:W1:Y:S01]  /*1d260*/  LDCU UR4, c[0x0][0x39c] ;  /* 0x00007380ff0477ac */ /* 0x000e620008000800 */
[----:B--2---:R-:W-:Y:S01]  /*1d270*/  IADD3 R207, PT, PT, R252, UR5, RZ ;  /* 0x00000005fccf7c10 */ /* 0x004fe2000fffe0ff */
[----:B------:R2:W-:Y:S01]  /*1d280*/  @P6 STG.E desc[UR26][R202.64], R248 ;  /* 0x000000f8ca006986 */ /* 0x0005e2000c10191a */
[----:B------:R-:W-:-:S03]  /*1d290*/  VIADD R209, R3, 0x41 ;  /* 0x0000004103d17836 */ /* 0x000fc60000000000 */
[----:B------:R5:W-:Y:S01]  /*1d2a0*/  @P5 STG.E desc[UR26][R200.64], R247 ;  /* 0x000000f7c8005986 */ /* 0x000be2000c10191a */
[----:B------:R-:W-:-:S03]  /*1d2b0*/  VIADD R206, R3, 0x43 ;  /* 0x0000004303ce7836 */ /* 0x000fc60000000000 */
[----:B------:R4:W-:Y:S01]  /*1d2c0*/  @P3 STG.E desc[UR26][R198.64], R250 ;  /* 0x000000fac6003986 */ /* 0x0009e2000c10191a */
[----:B---3--:R-:W-:Y:S02]  /*1d2d0*/  LEA R204, P3, R207, R2, 0x2 ;  /* 0x00000002cfcc7211 */ /* 0x008fe400078610ff */
[----:B------:R-:W-:Y:S01]  /*1d2e0*/  ISETP.LT.AND P6, PT, R209, UR7, !P1 ;  /* 0x00000007d1007c0c */ /* 0x000fe2000cfc1270 */
[----:B------:R-:W3:Y:S01]  /*1d2f0*/  LDCU UR7, c[0x0][0x39c] ;  /* 0x00007380ff0777ac */ /* 0x000ee20008000800 */
[C---:B--2---:R-:W-:Y:S01]  /*1d300*/  VIADD R203, R207.reuse, UR5 ;  /* 0x00000005cfcb7c36 */ /* 0x044fe20008000000 */
[----:B------:R-:W-:Y:S02]  /*1d310*/  LEA.HI.X.SX32 R205, R207, R0, 0x2, P3 ;  /* 0x00000000cfcd7211 */ /* 0x000fe400018f16ff */
[----:B-1----:R-:W-:Y:S01]  /*1d320*/  ISETP.LT.AND P3, PT, R206, UR4, !P1 ;  /* 0x00000004ce007c0c */ /* 0x002fe2000cf61270 */
[----:B------:R-:W1:Y:S01]  /*1d330*/  LDCU UR4, c[0x0][0x39c] ;  /* 0x00007380ff0477ac */ /* 0x000e620008000800 */
[----:B-----5:R-:W-:Y:S01]  /*1d340*/  VIADD R201, R3, 0x44 ;  /* 0x0000004403c97836 */ /* 0x020fe20000000000 */
[----:B------:R2:W-:Y:S01]  /*1d350*/  @P4 STG.E desc[UR26][R196.64], R249 ;  /* 0x000000f9c4004986 */ /* 0x0005e2000c10191a */
[----:B------:R-:W-:-:S03]  /*1d360*/  LEA R200, P4, R203, R2, 0x2 ;  /* 0x00000002cbc87211 */ /* 0x000fc600078810ff */
[----:B------:R5:W-:Y:S01]  /*1d370*/  @P2 STG.E desc[UR26][R204.64], R251 ;  /* 0x000000fbcc002986 */ /* 0x000be2000c10191a */
[----:B----4-:R-:W-:Y:S01]  /*1d380*/  ISETP.LT.AND P2, PT, R201, UR6, !P1 ;  /* 0x00000006c9007c0c */ /* 0x010fe2000cf41270 */
[----:B------:R-:W-:Y:S01]  /*1d390*/  VIADD R199, R3, 0x45 ;  /* 0x0000004503c77836 */ /* 0x000fe20000000000 */
[----:B------:R-:W-:Y:S01]  /*1d3a0*/  LEA.HI.X.SX32 R201, R203, R0, 0x2, P4 ;  /* 0x00000000cbc97211 */ /* 0x000fe200020f16ff */
[----:B------:R-:W-:Y:S01]  /*1d3b0*/  VIADD R202, R3, 0x46 ;  /* 0x0000004603ca7836 */ /* 0x000fe20000000000 */
[----:B------:R-:W4:Y:S01]  /*1d3c0*/  LDCU UR6, c[0x0][0x39c] ;  /* 0x00007380ff0677ac */ /* 0x000f220008000800 */
[----:B--2---:R-:W-:-:S04]  /*1d3d0*/  VIADD R197, R203, UR5 ;  /* 0x00000005cbc57c36 */ /* 0x004fc80008000000 */
[C---:B------:R-:W-:Y:S01]  /*1d3e0*/  VIADD R203, R197.reuse, UR5 ;  /* 0x00000005c5cb7c36 */ /* 0x040fe20008000000 */
[----:B------:R-:W-:Y:S01]  /*1d3f0*/  LEA R196, P4, R197, R2, 0x2 ;  /* 0x00000002c5c47211 */ /* 0x000fe200078810ff */
[----:B------:R-:W-:-:S03]  /*1d400*/  VIADD R208, R3, 0x42 ;  /* 0x0000004203d07836 */ /* 0x000fc60000000000 */
[----:B------:R-:W-:Y:S02]  /*1d410*/  LEA.HI.X.SX32 R197, R197, R0, 0x2, P4 ;  /* 0x00000000c5c57211 */ /* 0x000fe400020f16ff */
[----:B------:R-:W-:Y:S01]  /*1d420*/  LEA R198, P4, R203, R2, 0x2 ;  /* 0x00000002cbc67211 */ /* 0x000fe200078810ff */
[----:B------:R2:W-:Y:S01]  /*1d430*/  @P0 STG.E desc[UR26][R200.64], R132 ;  /* 0x00000084c8000986 */ /* 0x0005e2000c10191a */
[----:B---3--:R-:W-:Y:S01]  /*1d440*/  ISETP.LT.AND P0, PT, R199, UR7, !P1 ;  /* 0x00000007c7007c0c */ /* 0x008fe2000cf01270 */
[----:B------:R-:W3:Y:S01]  /*1d450*/  LDCU UR7, c[0x0][0x39c] ;  /* 0x00007380ff0777ac */ /* 0x000ee20008000800 */
[C---:B------:R-:W-:Y:S02]  /*1d460*/  LEA.HI.X.SX32 R199, R203.reuse, R0, 0x2, P4 ;  /* 0x00000000cbc77211 */ /* 0x040fe400020f16ff */
[----:B-1----:R-:W-:Y:S01]  /*1d470*/  ISETP.LT.AND P4, PT, R202, UR4, !P1 ;  /* 0x00000004ca007c0c */ /* 0x002fe2000cf81270 */
[----:B------:R-:W1:Y:S01]  /*1d480*/  LDCU UR4, c[0x0][0x39c] ;  /* 0x00007380ff0477ac */ /* 0x000e620008000800 */
[----:B------:R-:W-:Y:S01]  /*1d490*/  ISETP.LT.AND P5, PT, R208, UR9, !P1 ;  /* 0x00000009d0007c0c */ /* 0x000fe2000cfa1270 */
[----:B------:R-:W-:Y:S01]  /*1d4a0*/  VIADD R203, R203, UR5 ;  /* 0x00000005cbcb7c36 */ /* 0x000fe20008000000 */
[----:B------:R3:W-:Y:S03]  /*1d4b0*/  @P6 STG.E desc[UR26][R196.64], R133 ;  /* 0x00000085c4006986 */ /* 0x0007e6000c10191a */
[C---:B-----5:R-:W-:Y:S01]  /*1d4c0*/  VIADD R205, R203.reuse, UR5 ;  /* 0x00000005cbcd7c36 */ /* 0x060fe20008000000 */
[----:B--2---:R-:W-:Y:S01]  /*1d4d0*/  LEA R200, P6, R203, R2, 0x2 ;  /* 0x00000002cbc87211 */ /* 0x004fe200078c10ff */
[----:B------:R-:W-:-:S03]  /*1d4e0*/  VIADD R202, R3, 0x47 ;  /* 0x0000004703ca7836 */ /* 0x000fc60000000000 */
[----:B------:R-:W-:Y:S01]  /*1d4f0*/  LEA.HI.X.SX32 R201, R203, R0, 0x2, P6 ;  /* 0x00000000cbc97211 */ /* 0x000fe200030f16ff */
[C---:B------:R-:W-:Y:S01]  /*1d500*/  VIADD R203, R205.reuse, UR5 ;  /* 0x00000005cdcb7c36 */ /* 0x040fe20008000000 */
[----:B------:R-:W-:Y:S01]  /*1d510*/  LEA R132, P6, R205, R2, 0x2 ;  /* 0x00000002cd847211 */ /* 0x000fe200078c10ff */
[----:B------:R2:W-:Y:S01]  /*1d520*/  @P5 STG.E desc[UR26][R198.64], R134 ;  /* 0x00000086c6005986 */ /* 0x0005e2000c10191a */
[----:B---3--:R-:W-:Y:S01]  /*1d530*/  VIADD R197, R3, 0x48 ;  /* 0x0000004803c57836 */ /* 0x008fe20000000000 */
[----:B----4-:R-:W-:Y:S01]  /*1d540*/  ISETP.LT.AND P5, PT, R202, UR6, !P1 ;  /* 0x00000006ca007c0c */ /* 0x010fe2000cfa1270 */
[----:B------:R-:W3:Y:S01]  /*1d550*/  LDCU UR6, c[0x0][0x39c] ;  /* 0x00007380ff0677ac */ /* 0x000ee20008000800 */
[----:B------:R-:W-:Y:S01]  /*1d560*/  LEA.HI.X.SX32 R133, R205, R0, 0x2, P6 ;  /* 0x00000000cd857211 */ /* 0x000fe200030f16ff */
[----:B------:R4:W-:Y:S01]  /*1d570*/  @P3 STG.E desc[UR26][R200.64], R135 ;  /* 0x00000087c8003986 */ /* 0x0009e2000c10191a */
[----:B------:R-:W-:Y:S02]  /*1d580*/  LEA R196, P6, R203, R2, 0x2 ;  /* 0x00000002cbc47211 */ /* 0x000fe400078c10ff */
[----:B-1----:R-:W-:Y:S01]  /*1d590*/  ISETP.LT.AND P3, PT, R197, UR4, !P1 ;  /* 0x00000004c5007c0c */ /* 0x002fe2000cf61270 */
[----:B------:R-:W1:Y:S01]  /*1d5a0*/  LDCU UR4, c[0x0][0x39c] ;  /* 0x00007380ff0477ac */ /* 0x000e620008000800 */
[C---:B------:R-:W-:Y:S01]  /*1d5b0*/  LEA.HI.X.SX32 R197, R203.reuse, R0, 0x2, P6 ;  /* 0x00000000cbc57211 */ /* 0x040fe200030f16ff */
[----:B------:R-:W-:-:S02]  /*1d5c0*/  VIADD R203, R203, UR5 ;  /* 0x00000005cbcb7c36 */ /* 0x000fc40008000000 */
[----:B--2---:R-:W-:Y:S01]  /*1d5d0*/  VIADD R134, R3, 0x49 ;  /* 0x0000004903867836 */ /* 0x004fe20000000000 */
[----:B------:R2:W-:Y:S01]  /*1d5e0*/  @P2 STG.E desc[UR26][R132.64], R136 ;  /* 0x0000008884002986 */ /* 0x0005e2000c10191a */
[----:B------:R-:W-:-:S03]  /*1d5f0*/  VIADD R199, R203, UR5 ;  /* 0x00000005cbc77c36 */ /* 0x000fc60008000000 */
[----:B------:R-:W-:Y:S01]  /*1d600*/  ISETP.LT.AND P2, PT, R134, UR7, !P1 ;  /* 0x0000000786007c0c */ /* 0x000fe2000cf41270 */
[----:B------:R-:W5:Y:S01]  /*1d610*/  LDCU UR7, c[0x0][0x39c] ;  /* 0x00007380ff0777ac */ /* 0x000f620008000800 */
[----:B------:R-:W-:Y:S01]  /*1d620*/  LEA R134, P6, R203, R2, 0x2 ;  /* 0x00000002cb867211 */ /* 0x000fe200078c10ff */
[----:B------:R-:W-:Y:S01]  /*1d630*/  VIADD R198, R3, 0x4a ;  /* 0x0000004a03c67836 */ /* 0x000fe20000000000 */
[----:B------:R1:W-:Y:S02]  /*1d640*/  @P0 STG.E desc[UR26][R196.64], R137 ;  /* 0x00000089c4000986 */ /* 0x0003e4000c10191a */
[----:B----4-:R-:W-:Y:S01]  /*1d650*/  LEA.HI.X.SX32 R135, R203, R0, 0x2, P6 ;  /* 0x00000000cb877211 */ /* 0x010fe200030f16ff */
[C---:B------:R-:W-:Y:S01]  /*1d660*/  VIADD R201, R199.reuse, UR5 ;  /* 0x00000005c7c97c36 */ /* 0x040fe20008000000 */
[----:B--2---:R-:W-:Y:S01]  /*1d670*/  LEA R132, P6, R199, R2, 0x2 ;  /* 0x00000002c7847211 */ /* 0x004fe200078c10ff */
[----:B------:R-:W-:Y:S01]  /*1d680*/  VIADD R136, R3, 0x4b ;  /* 0x0000004b03887836 */ /* 0x000fe20000000000 */
[----:B---3--:R-:W-:Y:S01]  /*1d690*/  ISETP.LT.AND P0, PT, R198, UR6, !P1 ;  /* 0x00000006c6007c0c */ /* 0x008fe2000cf01270 */
[----:B------:R-:W2:Y:S01]  /*1d6a0*/  LDCU UR6, c[0x0][0x39c] ;  /* 0x00007380ff0677ac */ /* 0x000ea20008000800 */
[----:B------:R3:W-:Y:S01]  /*1d6b0*/  @P4 STG.E desc[UR26][R134.64], R138 ;  /* 0x0000008a86004986 */ /* 0x0007e2000c10191a */
[----:B------:R-:W-:Y:S01]  /*1d6c0*/  LEA.HI.X.SX32 R133, R199, R0, 0x2, P6 ;  /* 0x00000000c7857211 */ /* 0x000fe200030f16ff */
[----:B------:R-:W-:Y:S01]  /*1d6d0*/  VIADD R199, R201, UR5 ;  /* 0x00000005c9c77c36 */ /* 0x000fe20008000000 */
[----:B-1----:R-:W-:Y:S01]  /*1d6e0*/  ISETP.LT.AND P4, PT, R136, UR4, !P1 ;  /* 0x0000000488007c0c */ /* 0x002fe2000cf81270 */
[----:B------:R-:W-:Y:S01]  /*1d6f0*/  VIADD R197, R3, 0x4c ;  /* 0x0000004c03c57836 */ /* 0x000fe20000000000 */
[C---:B------:R-:W-:Y:S01]  /*1d700*/  LEA R136, P6, R201.reuse, R2, 0x2 ;  /* 0x00000002c9887211 */ /* 0x040fe200078c10ff */
[----:B------:R-:W1:Y:S03]  /*1d710*/  LDCU UR4, c[0x0][0x39c] ;  /* 0x00007380ff0477ac */ /* 0x000e660008000800 */
[----:B------:R-:W-:-:S02]  /*1d720*/  LEA.HI.X.SX32 R137, R201, R0, 0x2, P6 ;  /* 0x00000000c9897211 */ /* 0x000fc400030f16ff */
[----:B------:R-:W-:Y:S01]  /*1d730*/  LEA R196, P6, R199, R2, 0x2 ;  /* 0x00000002c7c47211 */ /* 0x000fe200078c10ff */
[----:B------:R4:W-:Y:S01]  /*1d740*/  @P5 STG.E desc[UR26][R132.64], R139 ;  /* 0x0000008b84005986 */ /* 0x0009e2000c10191a */
[----:B-----5:R-:W-:Y:S01]  /*1d750*/  ISETP.LT.AND P5, PT, R197, UR7, !P1 ;  /* 0x00000007c5007c0c */ /* 0x020fe2000cfa1270 */
[----:B------:R-:W-:Y:S01]  /*1d760*/  VIADD R198, R3, 0x4d ;  /* 0x0000004d03c67836 */ /* 0x000fe20000000000 */
[C---:B------:R-:W-:Y:S01]  /*1d770*/  LEA.HI.X.SX32 R197, R199.reuse, R0, 0x2, P6 ;  /* 0x00000000c7c57211 */ /* 0x040fe200030f16ff */
[----:B------:R-:W5:Y:S01]  /*1d780*/  LDCU UR7, c[0x0][0x39c] ;  /* 0x00007380ff0777ac */ /* 0x000f620008000800 */
[----:B------:R-:W-:Y:S01]  /*1d790*/  VIADD R199, R199, UR5 ;  /* 0x00000005c7c77c36 */ /* 0x000fe20008000000 */
[----:B------:R1:W-:Y:S01]  /*1d7a0*/  @P3 STG.E desc[UR26][R136.64], R140 ;  /* 0x0000008c88003986 */ /* 0x0003e2000c10191a */
[----:B--2---:R-:W-:Y:S01]  /*1d7b0*/  ISETP.LT.AND P3, PT, R198, UR6, !P1 ;  /* 0x00000006c6007c0c */ /* 0x004fe2000cf61270 */
[----:B------:R-:W2:Y:S01]  /*1d7c0*/  LDCU UR6, c[0x0][0x39c] ;  /* 0x00007380ff0677ac */ /* 0x000ea20008000800 */
[----:B---3--:R-:W-:Y:S01]  /*1d7d0*/  VIADD R135, R3, 0x4e ;  /* 0x0000004e03877836 */ /* 0x008fe20000000000 */
[----:B------:R3:W-:Y:S01]  /*1d7e0*/  @P2 STG.E desc[UR26][R196.64], R141 ;  /* 0x0000008dc4002986 */ /* 0x0007e2000c10191a */
[C---:B----4-:R-:W-:Y:S01]  /*1d7f0*/  VIADD R139, R199.reuse, UR5 ;  /* 0x00000005c78b7c36 */ /* 0x050fe20008000000 */
[----:B------:R-:W-:-:S04]  /*1d800*/  LEA R132, P2, R199, R2, 0x2 ;  /* 0x00000002c7847211 */ /* 0x000fc800078410ff */
[----:B------:R-:W-:Y:S02]  /*1d810*/  LEA R134, P6, R139, R2, 0x2 ;  /* 0x000000028b867211 */ /* 0x000fe400078c10ff */
[-C--:B------:R-:W-:Y:S01]  /*1d820*/  LEA.HI.X.SX32 R133, R199, R0.reuse, 0x2, P2 ;  /* 0x00000000c7857211 */ /* 0x080fe200010f16ff */
[----:B-1----:R-:W-:Y:S01]  /*1d830*/  VIADD R136, R3, 0x4f ;  /* 0x0000004f03887836 */ /* 0x002fe20000000000 */
[----:B------:R-:W-:Y:S01]  /*1d840*/  ISETP.LT.AND P2, PT, R135, UR4, !P1 ;  /* 0x0000000487007c0c */ /* 0x000fe2000cf41270 */
[----:B------:R-:W1:Y:S01]  /*1d850*/  LDCU UR4, c[0x0][0x39c] ;  /* 0x00007380ff0477ac */ /* 0x000e620008000800 */
[C---:B------:R-:W-:Y:S01]  /*1d860*/  LEA.HI.X.SX32 R135, R139.reuse, R0, 0x2, P6 ;  /* 0x000000008b877211 */ /* 0x040fe200030f16ff */
[----:B------:R-:W-:Y:S01]  /*1d870*/  VIADD R139, R139, UR5 ;  /* 0x000000058b8b7c36 */ /* 0x000fe20008000000 */
[----:B------:R4:W-:Y:S01]  /*1d880*/  @P0 STG.E desc[UR26][R132.64], R142 ;  /* 0x0000008e84000986 */ /* 0x0009e2000c10191a */
[----:B-----5:R-:W-:Y:S01]  /*1d890*/  ISETP.LT.AND P0, PT, R136, UR7, !P1 ;  /* 0x0000000788007c0c */ /* 0x020fe2000cf01270 */
[----:B------:R-:W-:Y:S01]  /*1d8a0*/  VIADD R138, R3, 0x50 ;  /* 0x00000050038a7836 */ /* 0x000fe20000000000 */
[----:B------:R-:W5:Y:S01]  /*1d8b0*/  LDCU UR7, c[0x0][0x39c] ;  /* 0x00007380ff0777ac */ /* 0x000f620008000800 */
[----:B------:R1:W-:Y:S01]  /*1d8c0*/  @P4 STG.E desc[UR26][R134.64], R143 ;  /* 0x0000008f86004986 */ /* 0x0003e2000c10191a */
[----:B------:R-:W-:-:S02]  /*1d8d0*/  LEA R136, P4, R139, R2, 0x2 ;  /* 0x000000028b887211 */ /* 0x000fc400078810ff */
[C---:B---3--:R-:W-:Y:S02]  /*1d8e0*/  IADD3 R141, PT, PT, R139.reuse, UR5, RZ ;  /* 0x000000058b8d7c10 */ /* 0x048fe4000fffe0ff */
[----:B------:R-:W-:Y:S02]  /*1d8f0*/  LEA.HI.X.SX32 R137, R139, R0, 0x2, P4 ;  /* 0x000000008b897211 */ /* 0x000fe400020f16ff */
[----:B--2---:R-:W-:Y:S01]  /*1d900*/  ISETP.LT.AND P4, PT, R138, UR6, !P1 ;  /* 0x000000068a007c0c */ /* 0x004fe2000cf81270 */
[----:B------:R-:W2:Y:S01]  /*1d910*/  LDCU UR6, c[0x0][0x39c] ;  /* 0x00007380ff0677ac */ /* 0x000ea20008000800 */
[----:B----4-:R-:W-:Y:S01]  /*1d920*/  VIADD R133, R3, 0x51 ;  /* 0x0000005103857836 */ /* 0x010fe20000000000 */
[C---:B------:R-:W-:Y:S01]  /*1d930*/  LEA R132, P6, R141.reuse, R2, 0x2 ;  /* 0x000000028d847211 */ /* 0x040fe200078c10ff */
[----:B-1----:R-:W-:Y:S01]  /*1d940*/  VIADD R135, R141, UR5 ;  /* 0x000000058d877c36 */ /* 0x002fe20008000000 */
[----:B------:R1:W-:Y:S02]  /*1d950*/  @P5 STG.E desc[UR26][R136.64], R144 ;  /* 0x0000009088005986 */ /* 0x0003e4000c10191a */
[----:B------:R-:W-:Y:S01]  /*1d960*/  ISETP.LT.AND P5, PT, R133, UR4, !P1 ;  /* 0x0000000485007c0c */ /* 0x000fe2000cfa1270 */
[----:B------:R-:W-:Y:S01]  /*1d970*/  VIADD R139, R3, 0x52 ;  /* 0x00000052038b7836 */ /* 0x000fe20000000000 */
[----:B------:R-:W-:Y:S01]  /*1d980*/  LEA.HI.X.SX32 R133, R141, R0, 0x2, P6 ;  /* 0x000000008d857211 */ /* 0x000fe200030f16ff */
[C---:B------:R-:W-:Y:S01]  /*1d990*/  VIADD R141, R135.reuse, UR5 ;  /* 0x00000005878d7c36 */ /* 0x040fe20008000000 */
[C---:B------:R-:W-:Y:S01]  /*1d9a0*/  LEA R134, P6, R135.reuse, R2, 0x2 ;  /* 0x0000000287867211 */ /* 0x040fe200078c10ff */
[----:B------:R-:W3:Y:S03]  /*1d9b0*/  LDCU UR4, c[0x0][0x39c] ;  /* 0x00007380ff0477ac */ /* 0x000ee60008000800 */
[----:B------:R-:W-:-:S02]  /*1d9c0*/  LEA.HI.X.SX32 R135, R135, R0, 0x2, P6 ;  /* 0x0000000087877211 */ /* 0x000fc400030f16ff */
[----:B------:R-:W-:Y:S01]  /*1d9d0*/  LEA R138, P6, R141, R2, 0x2 ;  /* 0x000000028d8a7211 */ /* 0x000fe200078c10ff */
[----:B-1----:R-:W-:Y:S01]  /*1d9e0*/  VIADD R136, R3, 0x53 ;  /* 0x0000005303887836 */ /* 0x002fe20000000000 */
[----:B------:R1:W-:Y:S01]  /*1d9f0*/  @P3 STG.E desc[UR26][R132.64], R145 ;  /* 0x0000009184003986 */ /* 0x0003e2000c10191a */
[----:B-----5:R-:W-:Y:S01]  /*1da00*/  ISETP.LT.AND P3, PT, R139, UR7, !P1 ;  /* 0x000000078b007c0c */ /* 0x020fe2000cf61270 */
[----:B------:R-:W4:Y:S01]  /*1da10*/  LDCU UR7, c[0x0][0x39c] ;  /* 0x00007380ff0777ac */ /* 0x000f220008000800 */
[C---:B------:R-:W-:Y:S01]  /*1da20*/  LEA.HI.X.SX32 R139, R141.reuse, R0, 0x2, P6 ;  /* 0x000000008d8b7211 */ /* 0x040fe200030f16ff */
[----:B------:R5:W-:Y:S01]  /*1da30*/  @P2 STG.E desc[UR26][R134.64], R146 ;  /* 0x0000009286002986 */ /* 0x000be2000c10191a */
[----:B--2---:R-:W-:Y:S01]  /*1da40*/  ISETP.LT.AND P2, PT, R136, UR6, !P1 ;  /* 0x0000000688007c0c */ /* 0x004fe2000cf41270 */
[----:B------:R-:W-:Y:S01]  /*1da50*/  VIADD R141, R141, UR5 ;  /* 0x000000058d8d7c36 */ /* 0x000fe20008000000 */
[----:B------:R-:W2:Y:S01]  /*1da60*/  LDCU UR6, c[0x0][0x39c] ;  /* 0x00007380ff0677ac */ /* 0x000ea20008000800 */
[----:B------:R-:W-:-:S02]  /*1da70*/  VIADD R136, R3, 0x54 ;  /* 0x0000005403887836 */ /* 0x000fc40000000000 */
[C---:B------:R-:W-:Y:S01]  /*1da80*/  VIADD R137, R141.reuse, UR5 ;  /* 0x000000058d897c36 */ /* 0x040fe20008000000 */
[C---:B-1----:R-:W-:Y:S01]  /*1da90*/  LEA R132, P6, R141.reuse, R2, 0x2 ;  /* 0x000000028d847211 */ /* 0x042fe200078c10ff */
[----:B------:R1:W-:Y:S03]  /*1daa0*/  @P0 STG.E desc[UR26][R138.64], R147 ;  /* 0x000000938a000986 */ /* 0x0003e6000c10191a */
[----:B------:R-:W-:Y:S01]  /*1dab0*/  LEA.HI.X.SX32 R133, R141, R0, 0x2, P6 ;  /* 0x000000008d857211 */ /* 0x000fe200030f16ff */
[C---:B------:R-:W-:Y:S01]  /*1dac0*/  VIADD R141, R137.reuse, UR5 ;  /* 0x00000005898d7c36 */ /* 0x040fe20008000000 */
[----:B-----5:R-:W-:Y:S02]  /*1dad0*/  LEA R134, P6, R137, R2, 0x2 ;  /* 0x0000000289867211 */ /* 0x020fe400078c10ff */
[----:B---3--:R-:W-:Y:S01]  /*1dae0*/  ISETP.LT.AND P0, PT, R136, UR4, !P1 ;  /* 0x0000000488007c0c */ /* 0x008fe2000cf01270 */
[----:B------:R-:W3:Y:S01]  /*1daf0*/  LDCU UR4, c[0x0][0x39c] ;  /* 0x00007380ff0477ac */ /* 0x000ee20008000800 */
[----:B------:R-:W-:Y:S01]  /*1db00*/  VIADD R140, R3, 0x55 ;  /* 0x00000055038c7836 */ /* 0x000fe20000000000 */
[----:B------:R-:W-:-:S02]  /*1db10*/  LEA.HI.X.SX32 R135, R137, R0, 0x2, P6 ;  /* 0x0000000089877211 */ /* 0x000fc400030f16ff */
[----:B------:R-:W-:Y:S01]  /*1db20*/  LEA R136, P6, R141, R2, 0x2 ;  /* 0x000000028d887211 */ /* 0x000fe200078c10ff */
[----:B------:R5:W-:Y:S01]  /*1db30*/  @P4 STG.E desc[UR26][R132.64], R148 ;  /* 0x0000009484004986 */ /* 0x000be2000c10191a */
[----:B--2---:R-:W-:Y:S01]  /*1db40*/  ISETP.LT.AND P4, PT, R140, UR6, !P1 ;  /* 0x000000068c007c0c */ /* 0x004fe2000cf81270 */
[----:B-1----:R-:W-:Y:S01]  /*1db50*/  VIADD R138, R3, 0x56 ;  /* 0x00000056038a7836 */ /* 0x002fe20000000000 */
[C---:B------:R-:W-:Y:S01]  /*1db60*/  LEA.HI.X.SX32 R137, R141.reuse, R0, 0x2, P6 ;  /* 0x000000008d897211 */ /* 0x040fe200030f16ff */
[----:B------:R-:W1:Y:S01]  /*1db70*/  LDCU UR6, c[0x0][0x39c] ;  /* 0x00007380ff0677ac */ /* 0x000e620008000800 */
[----:B------:R-:W-:Y:S01]  /*1db80*/  VIADD R141, R141, UR5 ;  /* 0x000000058d8d7c36 */ /* 0x000fe20008000000 */
[----:B------:R2:W-:Y:S01]  /*1db90*/  @P5 STG.E desc[UR26][R134.64], R149 ;  /* 0x0000009586005986 */ /* 0x0005e2000c10191a */
[----:B----4-:R-:W-:Y:S01]  /*1dba0*/  ISETP.LT.AND P5, PT, R138, UR7, !P1 ;  /* 0x000000078a007c0c */ /* 0x010fe2000cfa1270 */
[----:B------:R-:W4:Y:S01]  /*1dbb0*/  LDCU UR7, c[0x0][0x39c] ;  /* 0x00007380ff0777ac */ /* 0x000f220008000800 */
[----:B------:R-:W-:-:S02]  /*1dbc0*/  VIADD R139, R141, UR5 ;  /* 0x000000058d8b7c36 */ /* 0x000fc40008000000 */
[----:B------:R-:W-:Y:S01]  /*1dbd0*/  VIADD R138, R3, 0x57 ;  /* 0x00000057038a7836 */ /* 0x000fe20000000000 */
[C---:B-----5:R-:W-:Y:S01]  /*1dbe0*/  LEA R132, P6, R141.reuse, R2, 0x2 ;  /* 0x000000028d847211 */ /* 0x060fe200078c10ff */
[----:B------:R5:W-:Y:S03]  /*1dbf0*/  @P3 STG.E desc[UR26][R136.64], R150 ;  /* 0x0000009688003986 */ /* 0x000be6000c10191a */
[----:B------:R-:W-:Y:S01]  /*1dc00*/  LEA.HI.X.SX32 R133, R141, R0, 0x2, P6 ;  /* 0x000000008d857211 */ /* 0x000fe200030f16ff */
[C---:B------:R-:W-:Y:S01]  /*1dc10*/  VIADD R141, R139.reuse, UR5 ;  /* 0x000000058b8d7c36 */ /* 0x040fe20008000000 */
[----:B--2---:R-:W-:Y:S02]  /*1dc20*/  LEA R134, P6, R139, R2, 0x2 ;  /* 0x000000028b867211 */ /* 0x004fe400078c10ff */
[----:B---3--:R-:W-:Y:S01]  /*1dc30*/  ISETP.LT.AND P3, PT, R138, UR4, !P1 ;  /* 0x000000048a007c0c */ /* 0x008fe2000cf61270 */
[----:B------:R-:W2:Y:S01]  /*1dc40*/  LDCU UR4, c[0x0][0x39c] ;  /* 0x00007380ff0477ac */ /* 0x000ea20008000800 */
[----:B------:R-:W-:Y:S01]  /*1dc50*/  VIADD R138, R3, 0x58 ;  /* 0x00000058038a7836 */ /* 0x000fe20000000000 */
[----:B------:R-:W-:Y:S01]  /*1dc60*/  LEA.HI.X.SX32 R135, R139, R0, 0x2, P6 ;  /* 0x000000008b877211 */ /* 0x000fe200030f16ff */
[C---:B------:R-:W-:Y:S01]  /*1dc70*/  VIADD R143, R141.reuse, UR5 ;  /* 0x000000058d8f7c36 */ /* 0x040fe20008000000 */
[----:B-----5:R-:W-:Y:S01]  /*1dc80*/  LEA R136, P6, R141, R2, 0x2 ;  /* 0x000000028d887211 */ /* 0x020fe200078c10ff */
[----:B------:R3:W-:Y:S01]  /*1dc90*/  @P2 STG.E desc[UR26][R132.64], R151 ;  /* 0x0000009784002986 */ /* 0x0007e2000c10191a */
[----:B-1----:R-:W-:Y:S01]  /*1dca0*/  ISETP.LT.AND P2, PT, R138, UR6, !P1 ;  /* 0x000000068a007c0c */ /* 0x002fe2000cf41270 */
[----:B------:R-:W-:Y:S01]  /*1dcb0*/  VIADD R139, R3, 0x59 ;  /* 0x00000059038b7836 */ /* 0x000fe20000000000 */
[----:B------:R-:W-:Y:S01]  /*1dcc0*/  LEA.HI.X.SX32 R137, R141, R0, 0x2, P6 ;  /* 0x000000008d897211 */ /* 0x000fe200030f16ff */
[----:B------:R-:W1:Y:S01]  /*1dcd0*/  LDCU UR6, c[0x0][0x39c] ;  /* 0x00007380ff0677ac */ /* 0x000e620008000800 */
[----:B------:R-:W-:Y:S01]  /*1dce0*/  LEA R138, P6, R143, R2, 0x2 ;  /* 0x000000028f8a7211 */ /* 0x000fe200078c10ff */
[----:B------:R5:W-:Y:S01]  /*1dcf0*/  @P0 STG.E desc[UR26][R134.64], R152 ;  /* 0x0000009886000986 */ /* 0x000be2000c10191a */
[----:B----4-:R-:W-:Y:S01]  /*1dd00*/  ISETP.LT.AND P0, PT, R139, UR7, !P1 ;  /* 0x000000078b007c0c */ /* 0x010fe2000cf01270 */
[----:B------:R-:W-:Y:S01]  /*1dd10*/  VIADD R140, R3, 0x5a ;  /* 0x0000005a038c7836 */ /* 0x000fe20000000000 */
[C---:B------:R-:W-:Y:S01]  /*1dd20*/  LEA.HI.X.SX32 R139, R143.reuse, R0, 0x2, P6 ;  /* 0x000000008f8b7211 */ /* 0x040fe200030f16ff */
[----:B------:R-:W4:Y:S01]  /*1dd30*/  LDCU UR7, c[0x0][0x39c] ;  /* 0x00007380ff0777ac */ /* 0x000f220008000800 */
[----:B------:R-:W-:Y:S01]  /*1dd40*/  VIADD R143, R143, UR5 ;  /* 0x000000058f8f7c36 */ /* 0x000fe20008000000 */
[----:B------:R1:W-:Y:S01]  /*1dd50*/  @P4 STG.E desc[UR26][R136.64], R153 ;  /* 0x0000009988004986 */ /* 0x0003e2000c10191a */
[----:B--2---:R-:W-:Y:S01]  /*1dd60*/  ISETP.LT.AND P4, PT, R140, UR4, !P1 ;  /* 0x000000048c007c0c */ /* 0x004fe2000cf81270 */
[----:B------:R-:W2:Y:S01]  /*1dd70*/  LDCU UR4, c[0x0][0x39c] ;  /* 0x00007380ff0477ac */ /* 0x000ea20008000800 */
[C---:B------:R-:W-:Y:S01]  /*1dd80*/  VIADD R141, R143.reuse, UR5 ;  /* 0x000000058f8d7c36 */ /* 0x040fe20008000000 */
[----:B------:R4:W-:Y:S01]  /*1dd90*/  @P5 STG.E desc[UR26][R138.64], R154 ;  /* 0x0000009a8a005986 */ /* 0x0009e2000c10191a */
[----:B---3--:R-:W-:Y:S01]  /*1dda0*/  LEA R132, P5, R143, R2, 0x2 ;  /* 0x000000028f847211 */ /* 0x008fe200078a10ff */
[----:B-----5:R-:W-:-:S02]  /*1ddb0*/  VIADD R135, R3, 0x5b ;  /* 0x0000005b03877836 */ /* 0x020fc40000000000 */
[----:B------:R-:W-:Y:S02]  /*1ddc0*/  LEA R134, P6, R141, R2, 0x2 ;  /* 0x000000028d867211 */ /* 0x000fe400078c10ff */
[-C--:B------:R-:W-:Y:S02]  /*1ddd0*/  LEA.HI.X.SX32 R133, R143, R0.reuse, 0x2, P5 ;  /* 0x000000008f857211 */ /* 0x080fe400028f16ff */
[----:B-1----:R-:W-:Y:S01]  /*1dde0*/  ISETP.LT.AND P5, PT, R135, UR6, !P1 ;  /* 0x0000000687007c0c */ /* 0x002fe2000cfa1270 */
[----:B------:R-:W1:Y:S01]  /*1ddf0*/  LDCU UR6, c[0x0][0x39c] ;  /* 0x00007380ff0677ac */ /* 0x000e620008000800 */
[----:B------:R-:W-:Y:S01]  /*1de00*/  VIADD R136, R3, 0x5c ;  /* 0x0000005c03887836 */ /* 0x000fe20000000000 */
[C---:B------:R-:W-:Y:S01]  /*1de10*/  LEA.HI.X.SX32 R135, R141.reuse, R0, 0x2, P6 ;  /* 0x000000008d877211 */ /* 0x040fe200030f16ff */
[----:B------:R-:W-:Y:S01]  /*1de20*/  VIADD R141, R141, UR5 ;  /* 0x000000058d8d7c36 */ /* 0x000fe20008000000 */
[----:B------:R3:W-:Y:S01]  /*1de30*/  @P3 STG.E desc[UR26][R132.64], R155 ;  /* 0x0000009b84003986 */ /* 0x0007e2000c10191a */
[----:B----4-:R-:W-:Y:S01]  /*1de40*/  VIADD R138, R3, 0x5d ;  /* 0x0000005d038a7836 */ /* 0x010fe20000000000 */
[----:B------:R-:W-:Y:S01]  /*1de50*/  ISETP.LT.AND P3, PT, R136, UR7, !P1 ;  /* 0x0000000788007c0c */ /* 0x000fe2000cf61270 */
[----:B------:R-:W4:Y:S01]  /*1de60*/  LDCU UR7, c[0x0][0x39c] ;  /* 0x00007380ff0777ac */ /* 0x000f220008000800 */
[----:B------:R5:W-:Y:S01]  /*1de70*/  @P2 STG.E desc[UR26][R134.64], R156 ;  /* 0x0000009c86002986 */ /* 0x000be2000c10191a */
[C---:B------:R-:W-:Y:S01]  /*1de80*/  LEA R136, P2, R141.reuse, R2, 0x2 ;  /* 0x000000028d887211 */ /* 0x040fe200078410ff */
[----:B------:R-:W-:-:S03]  /*1de90*/  VIADD R139, R141, UR5 ;  /* 0x000000058d8b7c36 */ /* 0x000fc60008000000 */
[----:B------:R-:W-:Y:S02]  /*1dea0*/  LEA.HI.X.SX32 R137, R141, R0, 0x2, P2 ;  /* 0x000000008d897211 */ /* 0x000fe400010f16ff */
[----:B--2---:R-:W-:Y:S01]  /*1deb0*/  ISETP.LT.AND P2, PT, R138, UR4, !P1 ;  /* 0x000000048a007c0c */ /* 0x004fe2000cf41270 */
[----:B------:R-:W2:Y:S01]  /*1dec0*/  LDCU UR4, c[0x0][0x39c] ;  /* 0x00007380ff0477ac */ /* 0x000ea20008000800 */
[----:B---3--:R-:W-:Y:S01]  /*1ded0*/  VIADD R133, R3, 0x5e ;  /* 0x0000005e03857836 */ /* 0x008fe20000000000 */
[C---:B------:R-:W-:Y:S02]  /*1dee0*/  LEA R132, P6, R139.reuse, R2, 0x2 ;  /* 0x000000028b847211 */ /* 0x040fe400078c10ff */
[----:B-----5:R-:W-:Y:S01]  /*1def0*/  IADD3 R135, PT, PT, R139, UR5, RZ ;  /* 0x000000058b877c10 */ /* 0x020fe2000fffe0ff */
[----:B------:R3:W-:Y:S01]  /*1df00*/  @P0 STG.E desc[UR26][R136.64], R157 ;  /* 0x0000009d88000986 */ /* 0x0007e2000c10191a */
[----:B-1----:R-:W-:Y:S01]  /*1df10*/  ISETP.LT.AND P0, PT, R133, UR6, !P1 ;  /* 0x0000000685007c0c */ /* 0x002fe2000cf01270 */
[----:B------:R-:W1:Y:S01]  /*1df20*/  LDCU UR6, c[0x0][0x39c] ;  /* 0x00007380ff0677ac */ /* 0x000e620008000800 */
[----:B------:R-:W-:Y:S01]  /*1df30*/  LEA.HI.X.SX32 R133, R139, R0, 0x2, P6 ;  /* 0x000000008b857211 */ /* 0x000fe200030f16ff */
[C---:B------:R-:W-:Y:S01]  /*1df40*/  VIADD R141, R135.reuse, UR5 ;  /* 0x00000005878d7c36 */ /* 0x040fe20008000000 */
[----:B------:R-:W-:Y:S01]  /*1df50*/  LEA R134, P6, R135, R2, 0x2 ;  /* 0x0000000287867211 */ /* 0x000fe200078c10ff */
[----:B------:R-:W-:-:S03]  /*1df60*/  VIADD R139, R3, 0x5f ;  /* 0x0000005f038b7836 */ /* 0x000fc60000000000 */
[----:B------:R-:W-:Y:S02]  /*1df70*/  LEA.HI.X.SX32 R135, R135, R0, 0x2, P6 ;  /* 0x0000000087877211 */ /* 0x000fe400030f16ff */
[----:B------:R-:W-:Y:S01]  /*1df80*/  LEA R138, P6, R141, R2, 0x2 ;  /* 0x000000028d8a7211 */ /* 0x000fe200078c10ff */
[----:B---3--:R-:W-:Y:S01]  /*1df90*/  VIADD R136, R3, 0x60 ;  /* 0x0000006003887836 */ /* 0x008fe20000000000 */
[----:B------:R3:W-:Y:S01]  /*1dfa0*/  @P4 STG.E desc[UR26][R132.64], R158 ;  /* 0x0000009e84004986 */ /* 0x0007e2000c10191a */
[----:B----4-:R-:W-:Y:S01]  /*1dfb0*/  ISETP.LT.AND P4, PT, R139, UR7, !P1 ;  /* 0x000000078b007c0c */ /* 0x010fe2000cf81270 */
        /* <DEDUP_REMOVED lines=8> */
[C---:B---3--:R-:W-:Y:S01]  /*1e040*/  LEA R132, P6, R141.reuse, R2, 0x2 ;  /* 0x000000028d847211 */ /* 0x048fe200078c10ff */
[----:B------:R3:W-:Y:S03]  /*1e050*/  @P3 STG.E desc[UR26][R138.64], R160 ;  /* 0x000000a08a003986 */ /* 0x0007e6000c10191a */
[----:B------:R-:W-:Y:S01]  /*1e060*/  LEA.HI.X.SX32 R133, R141, R0, 0x2, P6 ;  /* 0x000000008d857211 */ /* 0x000fe200030f16ff */
[C---:B------:R-:W-:Y:S01]  /*1e070*/  VIADD R141, R137.reuse, UR5 ;  /* 0x00000005898d7c36 */ /* 0x040fe20008000000 */
[----:B-----5:R-:W-:Y:S02]  /*1e080*/  LEA R134, P6, R137, R2, 0x2 ;  /* 0x0000000289867211 */ /* 0x020fe400078c10ff */
[----:B-1----:R-:W-:Y:S01]  /*1e090*/  ISETP.LT.AND P3, PT, R136, UR6, !P1 ;  /* 0x0000000688007c0c */ /* 0x002fe2000cf61270 */
[----:B------:R-:W1:Y:S01]  /*1e0a0*/  LDCU UR6, c[0x0][0x39c] ;  /* 0x00007380ff0677ac */ /* 0x000e620008000800 */
[----:B------:R-:W-:Y:S01]  /*1e0b0*/  VIADD R140, R3, 0x62 ;  /* 0x00000062038c7836 */ /* 0x000fe20000000000 */
[----:B------:R-:W-:-:S02]  /*1e0c0*/  LEA.HI.X.SX32 R135, R137, R0, 0x2, P6 ;  /* 0x0000000089877211 */ /* 0x000fc400030f16ff */
[----:B------:R-:W-:Y:S01]  /*1e0d0*/  LEA R136, P6, R141, R2, 0x2 ;  /* 0x000000028d887211 */ /* 0x000fe200078c10ff */
[----:B------:R5:W-:Y:S01]  /*1e0e0*/  @P2 STG.E desc[UR26][R132.64], R161 ;  /* 0x000000a184002986 */ /* 0x000be2000c10191a */
[----:B--2---:R-:W-:Y:S01]  /*1e0f0*/  ISETP.LT.AND P2, PT, R140, UR4, !P1 ;  /* 0x000000048c007c0c */ /* 0x004fe2000cf41270 */
[----:B---3--:R-:W-:Y:S01]  /*1e100*/  VIADD R138, R3, 0x63 ;  /* 0x00000063038a7836 */ /* 0x008fe20000000000 */
[C---:B------:R-:W-:Y:S01]  /*1e110*/  LEA.HI.X.SX32 R137, R141.reuse, R0, 0x2, P6 ;  /* 0x000000008d897211 */ /* 0x040fe200030f16ff */
[----:B------:R-:W2:Y:S01]  /*1e120*/  LDCU UR4, c[0x0][0x39c] ;  /* 0x00007380ff0477ac */ /* 0x000ea20008000800 */
        /* <DEDUP_REMOVED lines=10> */
[----:B---3--:R-:W-:Y:S02]  /*1e1d0*/  LEA R134, P6, R139, R2, 0x2 ;  /* 0x000000028b867211 */ /* 0x008fe400078c10ff */
[----:B-1----:R-:W-:Y:S01]  /*1e1e0*/  ISETP.LT.AND P4, PT, R138, UR6, !P1 ;  /* 0x000000068a007c0c */ /* 0x002fe2000cf81270 */
[----:B------:R-:W1:Y:S01]  /*1e1f0*/  LDCU UR6, c[0x0][0x39c] ;  /* 0x00007380ff0677ac */ /* 0x000e620008000800 */
[----:B------:R-:W-:Y:S01]  /*1e200*/  VIADD R138, R3, 0x65 ;  /* 0x00000065038a7836 */ /* 0x000fe20000000000 */
[----:B------:R-:W-:Y:S01]  /*1e210*/  LEA.HI.X.SX32 R135, R139, R0, 0x2, P6 ;  /* 0x000000008b877211 */ /* 0x000fe200030f16ff */
[C---:B------:R-:W-:Y:S01]  /*1e220*/  VIADD R143, R141.reuse, UR5 ;  /* 0x000000058d8f7c36 */ /* 0x040fe20008000000 */
[----:B-----5:R-:W-:Y:S01]  /*1e230*/  LEA R136, P6, R141, R2, 0x2 ;  /* 0x000000028d887211 */ /* 0x020fe200078c10ff */
[----:B------:R3:W-:Y:S01]  /*1e240*/  @P5 STG.E desc[UR26][R132.64], R164 ;  /* 0x000000a484005986 */ /* 0x0007e2000c10191a */
[----:B--2---:R-:W-:Y:S01]  /*1e250*/  ISETP.LT.AND P5, PT, R138, UR4, !P1 ;  /* 0x000000048a007c0c */ /* 0x004fe2000cfa1270 */
[----:B------:R-:W-:Y:S01]  /*1e260*/  VIADD R139, R3, 0x66 ;  /* 0x00000066038b7836 */ /* 0x000fe20000000000 */
[----:B------:R-:W-:Y:S01]  /*1e270*/  LEA.HI.X.SX32 R137, R141, R0, 0x2, P6 ;  /* 0x000000008d897211 */ /* 0x000fe200030f16ff */
[----:B------:R-:W2:Y:S01]  /*1e280*/  LDCU UR4, c[0x0][0x39c] ;  /* 0x00007380ff0477ac */ /* 0x000ea20008000800 */
        /* <DEDUP_REMOVED lines=8> */
[----:B-1----:R-:W-:Y:S01]  /*1e310*/  ISETP.LT.AND P2, PT, R140, UR6, !P1 ;  /* 0x000000068c007c0c */ /* 0x002fe2000cf41270 */
[----:B------:R-:W1:Y:S01]  /*1e320*/  LDCU UR6, c[0x0][0x39c] ;  /* 0x00007380ff0677ac */ /* 0x000e620008000800 */
[C---:B------:R-:W-:Y:S01]  /*1e330*/  VIADD R141, R143.reuse, UR5 ;  /* 0x000000058f8d7c36 */ /* 0x040fe20008000000 */
[----:B------:R4:W-:Y:S01]  /*1e340*/  @P0 STG.E desc[UR26][R138.64], R167 ;  /* 0x000000a78a000986 */ /* 0x0009e2000c10191a */
[----:B---3--:R-:W-:Y:S01]  /*1e350*/  LEA R132, P0, R143, R2, 0x2 ;  /* 0x000000028f847211 */ /* 0x008fe200078010ff */
[----:B-----5:R-:W-:-:S02]  /*1e360*/  VIADD R135, R3, 0x68 ;  /* 0x0000006803877836 */ /* 0x020fc40000000000 */
[----:B------:R-:W-:Y:S02]  /*1e370*/  LEA R134, P6, R141, R2, 0x2 ;  /* 0x000000028d867211 */ /* 0x000fe400078c10ff */
[-C--:B------:R-:W-:Y:S02]  /*1e380*/  LEA.HI.X.SX32 R133, R143, R0.reuse, 0x2, P0 ;  /* 0x000000008f857211 */ /* 0x080fe400000f16ff */
[----:B--2---:R-:W-:Y:S01]  /*1e390*/  ISETP.LT.AND P0, PT, R135, UR4, !P1 ;  /* 0x0000000487007c0c */ /* 0x004fe2000cf01270 */
[----:B------:R-:W2:Y:S01]  /*1e3a0*/  LDCU UR4, c[0x0][0x39c] ;  /* 0x00007380ff0477ac */ /* 0x000ea20008000800 */
        /* <DEDUP_REMOVED lines=11> */
[----:B-1----:R-:W-:Y:S01]  /*1e460*/  ISETP.LT.AND P5, PT, R138, UR6, !P1 ;  /* 0x000000068a007c0c */ /* 0x002fe2000cfa1270 */
[----:B------:R-:W1:Y:S01]  /*1e470*/  LDCU UR6, c[0x0][0x39c] ;  /* 0x00007380ff0677ac */ /* 0x000e620008000800 */
[----:B---3--:R-:W-:Y:S01]  /*1e480*/  VIADD R133, R3, 0x6b ;  /* 0x0000006b03857836 */ /* 0x008fe20000000000 */
[C---:B------:R-:W-:Y:S01]  /*1e490*/  LEA R132, P6, R139.reuse, R2, 0x2 ;  /* 0x000000028b847211 */ /* 0x040fe200078c10ff */
[----:B-----5:R-:W-:Y:S01]  /*1e4a0*/  VIADD R135, R139, UR5 ;  /* 0x000000058b877c36 */ /* 0x020fe20008000000 */
[----:B------:R3:W-:Y:S02]  /*1e4b0*/  @P3 STG.E desc[UR26][R136.64], R170 ;  /* 0x000000aa88003986 */ /* 0x0007e4000c10191a */
[----:B--2---:R-:W-:Y:S01]  /*1e4c0*/  ISETP.LT.AND P3, PT, R133, UR4, !P1 ;  /* 0x0000000485007c0c */ /* 0x004fe2000cf61270 */
[----:B------:R-:W2:Y:S01]  /*1e4d0*/  LDCU UR4, c[0x0][0x39c] ;  /* 0x00007380ff0477ac */ /* 0x000ea20008000800 */
[----:B------:R-:W-:-:S02]  /*1e4e0*/  LEA.HI.X.SX32 R133, R139, R0, 0x2, P6 ;  /* 0x000000008b857211 */ /* 0x000fc400030f16ff */
[C---:B------:R-:W-:Y:S02]  /*1e4f0*/  LEA R134, P6, R135.reuse, R2, 0x2 ;  /* 0x0000000287867211 */ /* 0x040fe400078c10ff */
[----:B------:R-:W-:Y:S01]  /*1e500*/  IADD3 R141, PT, PT, R135, UR5, RZ ;  /* 0x00000005878d7c10 */ /* 0x000fe2000fffe0ff */
[----:B------:R-:W-:Y:S01]  /*1e510*/  VIADD R139, R3, 0x6c ;  /* 0x0000006c038b7836 */ /* 0x000fe20000000000 */
        /* <DEDUP_REMOVED lines=8> */
[----:B-1----:R-:W-:Y:S01]  /*1e5a0*/  ISETP.LT.AND P0, PT, R136, UR6, !P1 ;  /* 0x0000000688007c0c */ /* 0x002fe2000cf01270 */
[----:B------:R-:W-:Y:S01]  /*1e5b0*/  VIADD R141, R141, UR5 ;  /* 0x000000058d8d7c36 */ /* 0x000fe20008000000 */
[----:B------:R-:W1:Y:S01]  /*1e5c0*/  LDCU UR6, c[0x0][0x39c] ;  /* 0x00007380ff0677ac */ /* 0x000e620008000800 */
[----:B------:R-:W-:-:S02]  /*1e5d0*/  VIADD R136, R3, 0x6e ;  /* 0x0000006e03887836 */ /* 0x000fc40000000000 */
[C---:B------:R-:W-:Y:S01]  /*1e5e0*/  VIADD R137, R141.reuse, UR5 ;  /* 0x000000058d897c36 */ /* 0x040fe20008000000 */
[C---:B---3--:R-:W-:Y:S01]  /*1e5f0*/  LEA R132, P6, R141.reuse, R2, 0x2 ;  /* 0x000000028d847211 */ /* 0x048fe200078c10ff */
[----:B------:R3:W-:Y:S03]  /*1e600*/  @P4 STG.E desc[UR26][R138.64], R173 ;  /* 0x000000ad8a004986 */ /* 0x0007e6000c10191a */
[----:B------:R-:W-:Y:S01]  /*1e610*/  LEA.HI.X.SX32 R133, R141, R0, 0x2, P6 ;  /* 0x000000008d857211 */ /* 0x000fe200030f16ff */
[C---:B------:R-:W-:Y:S01]  /*1e620*/  VIADD R141, R137.reuse, UR5 ;  /* 0x00000005898d7c36 */ /* 0x040fe20008000000 */
[----:B-----5:R-:W-:Y:S02]  /*1e630*/  LEA R134, P6, R137, R2, 0x2 ;  /* 0x0000000289867211 */ /* 0x020fe400078c10ff */
[----:B--2---:R-:W-:Y:S01]  /*1e640*/  ISETP.LT.AND P4, PT, R136, UR4, !P1 ;  /* 0x0000000488007c0c */ /* 0x004fe2000cf81270 */
[----:B------:R-:W2:Y:S01]  /*1e650*/  LDCU UR4, c[0x0][0x39c] ;  /* 0x00007380ff0477ac */ /* 0x000ea20008000800 */
[----:B------:R-:W-:Y:S01]  /*1e660*/  VIADD R140, R3, 0x6f ;  /* 0x0000006f038c7836 */ /* 0x000fe20000000000 */
[----:B------:R-:W-:-:S02]  /*1e670*/  LEA.HI.X.SX32 R135, R137, R0, 0x2, P6 ;  /* 0x0000000089877211 */ /* 0x000fc400030f16ff */
[----:B------:R-:W-:Y:S01]  /*1e680*/  LEA R136, P6, R141, R2, 0x2 ;  /* 0x000000028d887211 */ /* 0x000fe200078c10ff */
[----:B------:R5:W-:Y:S01]  /*1e690*/  @P5 STG.E desc[UR26][R132.64], R174 ;  /* 0x000000ae84005986 */ /* 0x000be2000c10191a */
[----:B-1----:R-:W-:Y:S01]  /*1e6a0*/  ISETP.LT.AND P5, PT, R140, UR6, !P1 ;  /* 0x000000068c007c0c */ /* 0x002fe2000cfa1270 */
[----:B---3--:R-:W-:Y:S01]  /*1e6b0*/  VIADD R138, R3, 0x70 ;  /* 0x00000070038a7836 */ /* 0x008fe20000000000 */
        /* <DEDUP_REMOVED lines=13> */
[----:B--2---:R-:W-:Y:S01]  /*1e790*/  ISETP.LT.AND P2, PT, R138, UR4, !P1 ;  /* 0x000000048a007c0c */ /* 0x004fe2000cf41270 */
        /* <DEDUP_REMOVED lines=42> */
[C---:B------:R-:W-:Y:S01]  /*1ea40*/  LEA R132, P6, R139.reuse, R2, 0x2 ;  /* 0x000000028b847211 */ /* 0x040fe200078c10ff */
[----:B-----5:R-:W-:Y:S01]  /*1ea50*/  VIADD R135, R139, UR5 ;  /* 0x000000058b877c36 */ /* 0x020fe20008000000 */
[----:B------:R3:W-:Y:S02]  /*1ea60*/  @P4 STG.E desc[UR26][R136.64], R183 ;  /* 0x000000b788004986 */ /* 0x0007e4000c10191a */
        /* <DEDUP_REMOVED lines=15> */
[----:B------:R-:W2:Y:S01]  /*1eb60*/  LDCU UR4, c[0x0][0x39c] ;  /* 0x00007380ff0477ac */ /* 0x000ea20008000800 */
[----:B------:R-:W-:Y:S01]  /*1eb70*/  IADD3 R141, PT, PT, R141, UR5, RZ ;  /* 0x000000058d8d7c10 */ /* 0x000fe2000fffe0ff */
[----:B------:R-:W-:-:S03]  /*1eb80*/  VIADD R136, R3, 0x7b ;  /* 0x0000007b03887836 */ /* 0x000fc60000000000 */
[C---:B---3--:R-:W-:Y:S01]  /*1eb90*/  LEA R132, P6, R141.reuse, R2, 0x2 ;  /* 0x000000028d847211 */ /* 0x048fe200078c10ff */
[C---:B------:R-:W-:Y:S01]  /*1eba0*/  VIADD R137, R141.reuse, UR5 ;  /* 0x000000058d897c36 */ /* 0x040fe20008000000 */
[----:B------:R3:W-:Y:S02]  /*1ebb0*/  @P2 STG.E desc[UR26][R138.64], R186 ;  /* 0x000000ba8a002986 */ /* 0x0007e4000c10191a */
        /* <DEDUP_REMOVED lines=81> */
[----:B------:R-:W-:Y:S01]  /*1f0d0*/  VIADD R136, R3, 0x88 ;  /* 0x0000008803887836 */ /* 0x000fe20000000000 */
[C---:B------:R-:W-:Y:S01]  /*1f0e0*/  LEA.HI.X.SX32 R139, R141.reuse, R0, 0x2, P6 ;  /* 0x000000008d8b7211 */ /* 0x040fe200030f16ff */
[----:B------:R4:W-:Y:S01]  /*1f0f0*/  @P4 STG.E desc[UR26][R134.64], R70 ;  /* 0x0000004686004986 */ /* 0x0009e2000c10191a */
[----:B-1----:R-:W-:Y:S01]  /*1f100*/  ISETP.LT.AND P4, PT, R68, UR6, !P1 ;  /* 0x0000000644007c0c */ /* 0x002fe2000cf81270 */
[----:B------:R-:W-:Y:S01]  /*1f110*/  VIADD R141, R141, UR5 ;  /* 0x000000058d8d7c36 */ /* 0x000fe20008000000 */
[----:B------:R-:W1:Y:S04]  /*1f120*/  LDCU UR6, c[0x0][0x39c] ;  /* 0x00007380ff0677ac */ /* 0x000e680008000800 */
[C---:B------:R-:W-:Y:S01]  /*1f130*/  LEA R68, P6, R141.reuse, R2, 0x2 ;  /* 0x000000028d447211 */ /* 0x040fe200078c10ff */
[----:B------:R-:W5:Y:S01]  /*1f140*/  LDCU UR7, c[0x0][0x39c] ;  /* 0x00007380ff0777ac */ /* 0x000f620008000800 */
[----:B---3--:R-:W-:-:S02]  /*1f150*/  IADD3 R133, PT, PT, R141, UR5, RZ ;  /* 0x000000058d857c10 */ /* 0x008fc4000fffe0ff */
[----:B------:R-:W-:Y:S01]  /*1f160*/  LEA.HI.X.SX32 R69, R141, R0, 0x2, P6 ;  /* 0x000000008d457211 */ /* 0x000fe200030f16ff */
[----:B------:R3:W-:Y:S01]  /*1f170*/  @P5 STG.E desc[UR26][R138.64], R71 ;  /* 0x000000478a005986 */ /* 0x0007e2000c10191a */
[C---:B------:R-:W-:Y:S01]  /*1f180*/  LEA R132, P6, R133.reuse, R2, 0x2 ;  /* 0x0000000285847211 */ /* 0x040fe200078c10ff */
[----:B----4-:R-:W-:Y:S01]  /*1f190*/  VIADD R135, R133, UR5 ;  /* 0x0000000585877c36 */ /* 0x010fe20008000000 */
[----:B--2---:R-:W-:Y:S01]  /*1f1a0*/  ISETP.LT.AND P5, PT, R136, UR4, !P1 ;  /* 0x0000000488007c0c */ /* 0x004fe2000cfa1270 */
[----:B------:R-:W2:Y:S01]  /*1f1b0*/  LDCU UR4, c[0x0][0x39c] ;  /* 0x00007380ff0477ac */ /* 0x000ea20008000800 */
[----:B------:R-:W-:Y:S01]  /*1f1c0*/  VIADD R134, R3, 0x89 ;  /* 0x0000008903867836 */ /* 0x000fe20000000000 */
[----:B------:R-:W-:Y:S02]  /*1f1d0*/  LEA.HI.X.SX32 R133, R133, R0, 0x2, P6 ;  /* 0x0000000085857211 */ /* 0x000fe400030f16ff */
[----:B------:R-:W-:Y:S01]  /*1f1e0*/  LEA R70, P6, R135, R2, 0x2 ;  /* 0x0000000287467211 */ /* 0x000fe200078c10ff */
[----:B------:R4:W-:Y:S01]  /*1f1f0*/  @P3 STG.E desc[UR26][R68.64], R72 ;  /* 0x0000004844003986 */ /* 0x0009e2000c10191a */
[----:B-1----:R-:W-:Y:S01]  /*1f200*/  ISETP.LT.AND P3, PT, R134, UR6, !P1 ;  /* 0x0000000686007c0c */ /* 0x002fe2000cf61270 */
[----:B------:R-:W-:Y:S01]  /*1f210*/  VIADD R134, R3, 0x8a ;  /* 0x0000008a03867836 */ /* 0x000fe20000000000 */
[C---:B---3--:R-:W-:Y:S01]  /*1f220*/  LEA.HI.X.SX32 R71, R135.reuse, R0, 0x2, P6 ;  /* 0x0000000087477211 */ /* 0x048fe200030f16ff */
[----:B------:R-:W1:Y:S01]  /*1f230*/  LDCU UR6, c[0x0][0x39c] ;  /* 0x00007380ff0677ac */ /* 0x000e620008000800 */
[----:B------:R-:W-:Y:S01]  /*1f240*/  VIADD R135, R135, UR5 ;  /* 0x0000000587877c36 */ /* 0x000fe20008000000 */
[----:B------:R3:W-:Y:S01]  /*1f250*/  @P2 STG.E desc[UR26][R132.64], R73 ;  /* 0x0000004984002986 */ /* 0x0007e2000c10191a */
[----:B-----5:R-:W-:Y:S01]  /*1f260*/  ISETP.LT.AND P2, PT, R134, UR7, !P1 ;  /* 0x0000000786007c0c */ /* 0x020fe2000cf41270 */
[----:B------:R-:W-:Y:S01]  /*1f270*/  VIADD R134, R3, 0x8b ;  /* 0x0000008b03867836 */ /* 0x000fe20000000000 */
[----:B------:R-:W5:Y:S01]  /*1f280*/  LDCU UR7, c[0x0][0x39c] ;  /* 0x00007380ff0777ac */ /* 0x000f620008000800 */
[C---:B------:R-:W-:Y:S01]  /*1f290*/  VIADD R137, R135.reuse, UR5 ;  /* 0x0000000587897c36 */ /* 0x040fe20008000000 */
[C---:B----4-:R-:W-:Y:S01]  /*1f2a0*/  LEA R68, P6, R135.reuse, R2, 0x2 ;  /* 0x0000000287447211 */ /* 0x050fe200078c10ff */
[----:B------:R4:W-:Y:S01]  /*1f2b0*/  @P0 STG.E desc[UR26][R70.64], R74 ;  /* 0x0000004a46000986 */ /* 0x0009e2000c10191a */
[----:B--2---:R-:W-:Y:S01]  /*1f2c0*/  ISETP.LT.AND P0, PT, R134, UR4, !P1 ;  /* 0x0000000486007c0c */ /* 0x004fe2000cf01270 */
[----:B------:R-:W2:Y:S01]  /*1f2d0*/  LDCU UR4, c[0x0][0x39c] ;  /* 0x00007380ff0477ac */ /* 0x000ea20008000800 */
[----:B------:R-:W-:-:S02]  /*1f2e0*/  LEA.HI.X.SX32 R69, R135, R0, 0x2, P6 ;  /* 0x0000000087457211 */ /* 0x000fc400030f16ff */
[C---:B------:R-:W-:Y:S01]  /*1f2f0*/  LEA R72, P6, R137.reuse, R2, 0x2 ;  /* 0x0000000289487211 */ /* 0x040fe200078c10ff */
[----:B---3--:R-:W-:Y:S02]  /*1f300*/  VIADD R133, R137, UR5 ;  /* 0x0000000589857c36 */ /* 0x008fe40008000000 */
[----:B------:R-:W-:Y:S01]  /*1f310*/  VIADD R132, R3, 0x8c ;  /* 0x0000008c03847836 */ /* 0x000fe20000000000 */
[----:B------:R-:W-:Y:S01]  /*1f320*/  LEA.HI.X.SX32 R73, R137, R0, 0x2, P6 ;  /* 0x0000000089497211 */ /* 0x000fe200030f16ff */
[C---:B------:R-:W-:Y:S01]  /*1f330*/  VIADD R135, R133.reuse, UR5 ;  /* 0x0000000585877c36 */ /* 0x040fe20008000000 */
[----:B----4-:R-:W-:Y:S01]  /*1f340*/  LEA R70, P6, R133, R2, 0x2 ;  /* 0x0000000285467211 */ /* 0x010fe200078c10ff */
[----:B------:R3:W-:Y:S01]  /*1f350*/  @P4 STG.E desc[UR26][R68.64], R75 ;  /* 0x0000004b44004986 */ /* 0x0007e2000c10191a */
[----:B-1----:R-:W-:Y:S01]  /*1f360*/  ISETP.LT.AND P4, PT, R132, UR6, !P1 ;  /* 0x0000000684007c0c */ /* 0x002fe2000cf81270 */
[----:B------:R-:W-:Y:S01]  /*1f370*/  VIADD R74, R3, 0x8d ;  /* 0x0000008d034a7836 */ /* 0x000fe20000000000 */
[----:B------:R-:W-:Y:S01]  /*1f380*/  LEA.HI.X.SX32 R71, R133, R0, 0x2, P6 ;  /* 0x0000000085477211 */ /* 0x000fe200030f16ff */
[----:B------:R-:W1:Y:S01]  /*1f390*/  LDCU UR6, c[0x0][0x39c] ;  /* 0x00007380ff0677ac */ /* 0x000e620008000800 */
        /* <DEDUP_REMOVED lines=10> */
[C---:B---3--:R-:W-:Y:S01]  /*1f440*/  VIADD R75, R135.reuse, UR5 ;  /* 0x00000005874b7c36 */ /* 0x048fe20008000000 */
[----:B------:R-:W-:Y:S01]  /*1f450*/  @P2 STG.E desc[UR26][R132.64], R78 ;  /* 0x0000004e84002986 */ /* 0x000fe2000c10191a */
[----:B------:R-:W-:Y:S01]  /*1f460*/  LEA R68, P2, R135, R2, 0x2 ;  /* 0x0000000287447211 */ /* 0x000fe200078410ff */
[----:B----4-:R-:W-:-:S02]  /*1f470*/  VIADD R73, R3, 0x8f ;  /* 0x0000008f03497836 */ /* 0x010fc40000000000 */
        /* <DEDUP_REMOVED lines=8> */
[----:B------:R-:W-:Y:S01]  /*1f500*/  VIADD R74, R3, 0x91 ;  /* 0x00000091034a7836 */ /* 0x000fe20000000000 */
[----:B-----5:R-:W-:Y:S01]  /*1f510*/  ISETP.LT.AND P0, PT, R70, UR7, !P1 ;  /* 0x0000000746007c0c */ /* 0x020fe2000cf01270 */
[C---:B------:R-:W-:Y:S01]  /*1f520*/  VIADD R77, R75.reuse, UR5 ;  /* 0x000000054b4d7c36 */ /* 0x040fe20008000000 */
[----:B------:R4:W-:Y:S01]  /*1f530*/  @P4 STG.E desc[UR26][R72.64], R80 ;  /* 0x0000005048004986 */ /* 0x0009e2000c10191a */
[C---:B------:R-:W-:Y:S01]  /*1f540*/  LEA R70, P4, R75.reuse, R2, 0x2 ;  /* 0x000000024b467211 */ /* 0x040fe200078810ff */
[----:B------:R-:W5:Y:S03]  /*1f550*/  LDCU UR7, c[0x0][0x39c] ;  /* 0x00007380ff0777ac */ /* 0x000f660008000800 */
[----:B------:R-:W-:-:S02]  /*1f560*/  LEA.HI.X.SX32 R71, R75, R0, 0x2, P4 ;  /* 0x000000004b477211 */ /* 0x000fc400020f16ff */
[----:B--2---:R-:W-:Y:S01]  /*1f570*/  ISETP.LT.AND P4, PT, R74, UR4, !P1 ;  /* 0x000000044a007c0c */ /* 0x004fe2000cf81270 */
[----:B------:R-:W2:Y:S01]  /*1f580*/  LDCU UR4, c[0x0][0x39c] ;  /* 0x00007380ff0477ac */ /* 0x000ea20008000800 */
[----:B---3--:R-:W-:Y:S01]  /*1f590*/  VIADD R69, R3, 0x92 ;  /* 0x0000009203457836 */ /* 0x008fe20000000000 */
[C---:B------:R-:W-:Y:S01]  /*1f5a0*/  LEA R68, P6, R77.reuse, R2, 0x2 ;  /* 0x000000024d447211 */ /* 0x040fe200078c10ff */
[----:B----4-:R-:W-:Y:S01]  /*1f5b0*/  VIADD R73, R77, UR5 ;  /* 0x000000054d497c36 */ /* 0x010fe20008000000 */
        /* <DEDUP_REMOVED lines=11> */
[----:B-----5:R-:W-:Y:S01]  /*1f670*/  ISETP.LT.AND P3, PT, R75, UR7, !P1 ;  /* 0x000000074b007c0c */ /* 0x020fe2000cf61270 */
[----:B------:R-:W4:Y:S01]  /*1f680*/  LDCU UR7, c[0x0][0x39c] ;  /* 0x00007380ff0777ac */ /* 0x000f220008000800 */
[C---:B------:R-:W-:Y:S01]  /*1f690*/  LEA.HI.X.SX32 R75, R77.reuse, R0, 0x2, P6 ;  /* 0x000000004d4b7211 */ /* 0x040fe200030f16ff */
[----:B------:R5:W-:Y:S01]  /*1f6a0*/  @P2 STG.E desc[UR26][R72.64], R83 ;  /* 0x0000005348002986 */ /* 0x000be2000c10191a */
[----:B--2---:R-:W-:Y:S01]  /*1f6b0*/  ISETP.LT.AND P2, PT, R70, UR4, !P1 ;  /* 0x0000000446007c0c */ /* 0x004fe2000cf41270 */
[----:B------:R-:W2:Y:S01]  /*1f6c0*/  LDCU UR4, c[0x0][0x39c] ;  /* 0x00007380ff0477ac */ /* 0x000ea20008000800 */
[----:B------:R-:W-:-:S02]  /*1f6d0*/  VIADD R77, R77, UR5 ;  /* 0x000000054d4d7c36 */ /* 0x000fc40008000000 */
[----:B------:R-:W-:Y:S02]  /*1f6e0*/  VIADD R70, R3, 0x95 ;  /* 0x0000009503467836 */ /* 0x000fe40000000000 */
[C---:B------:R-:W-:Y:S01]  /*1f6f0*/  VIADD R71, R77.reuse, UR5 ;  /* 0x000000054d477c36 */ /* 0x040fe20008000000 */
[C---:B---3--:R-:W-:Y:S01]  /*1f700*/  LEA R68, P6, R77.reuse, R2, 0x2 ;  /* 0x000000024d447211 */ /* 0x048fe200078c10ff */
[----:B------:R3:W-:Y:S01]  /*1f710*/  @P0 STG.E desc[UR26][R74.64], R84 ;  /* 0x000000544a000986 */ /* 0x0007e2000c10191a */
[----:B-1----:R-:W-:Y:S01]  /*1f720*/  ISETP.LT.AND P0, PT, R70, UR6, !P1 ;  /* 0x0000000646007c0c */ /* 0x002fe2000cf01270 */
[----:B------:R-:W1:Y:S01]  /*1f730*/  LDCU UR6, c[0x0][0x39c] ;  /* 0x00007380ff0677ac */ /* 0x000e620008000800 */
[----:B------:R-:W-:Y:S02]  /*1f740*/  LEA.HI.X.SX32 R69, R77, R0, 0x2, P6 ;  /* 0x000000004d457211 */ /* 0x000fe400030f16ff */
[C---:B------:R-:W-:Y:S02]  /*1f750*/  LEA R70, P6, R71.reuse, R2, 0x2 ;  /* 0x0000000247467211 */ /* 0x040fe400078c10ff */
[----:B------:R-:W-:Y:S01]  /*1f760*/  IADD3 R77, PT, PT, R71, UR5, RZ ;  /* 0x00000005474d7c10 */ /* 0x000fe2000fffe0ff */
[----:B-----5:R-:W-:Y:S01]  /*1f770*/  VIADD R73, R3, 0x96 ;  /* 0x0000009603497836 */ /* 0x020fe20000000000 */
        /* <DEDUP_REMOVED lines=98> */
[----:B------:R-:W-:Y:S01]  /*1fda0*/  IADD3 R77, PT, PT, R77, UR5, RZ ;  /* 0x000000054d4d7c10 */ /* 0x000fe2000fffe0ff */
[----:B------:R3:W-:Y:S01]  /*1fdb0*/  @P0 STG.E desc[UR26][R70.64], R99 ;  /* 0x0000006346000986 */ /* 0x0007e2000c10191a */
[----:B----4-:R-:W-:Y:S01]  /*1fdc0*/  ISETP.LT.AND P0, PT, R74, UR7, !P1 ;  /* 0x000000074a007c0c */ /* 0x010fe2000cf01270 */
[----:B------:R-:W4:Y:S01]  /*1fdd0*/  LDCU UR7, c[0x0][0x39c] ;  /* 0x00007380ff0777ac */ /* 0x000f220008000800 */
[----:B------:R-:W-:-:S02]  /*1fde0*/  VIADD R74, R3, 0xa5 ;  /* 0x000000a5034a7836 */ /* 0x000fc40000000000 */
[C---:B------:R-:W-:Y:S01]  /*1fdf0*/  VIADD R75, R77.reuse, UR5 ;  /* 0x000000054d4b7c36 */ /* 0x040fe20008000000 */
[C---:B-----5:R-:W-:Y:S01]  /*1fe00*/  LEA R68, P6, R77.reuse, R2, 0x2 ;  /* 0x000000024d447211 */ /* 0x060fe200078c10ff */
[----:B------:R5:W-:Y:S01]  /*1fe10*/  @P4 STG.E desc[UR26][R72.64], R100 ;  /* 0x0000006448004986 */ /* 0x000be2000c10191a */
[----:B--2---:R-:W-:Y:S01]  /*1fe20*/  ISETP.LT.AND P4, PT, R74, UR4, !P1 ;  /* 0x000000044a007c0c */ /* 0x004fe2000cf81270 */
[----:B------:R-:W2:Y:S01]  /*1fe30*/  LDCU UR4, c[0x0][0x39c] ;  /* 0x00007380ff0477ac */ /* 0x000ea20008000800 */
[----:B------:R-:W-:Y:S01]  /*1fe40*/  LEA.HI.X.SX32 R69, R77, R0, 0x2, P6 ;  /* 0x000000004d457211 */ /* 0x000fe200030f16ff */
[C---:B------:R-:W-:Y:S01]  /*1fe50*/  VIADD R77, R75.reuse, UR5 ;  /* 0x000000054b4d7c36 */ /* 0x040fe20008000000 */
[----:B---3--:R-:W-:Y:S01]  /*1fe60*/  LEA R70, P6, R75, R2, 0x2 ;  /* 0x000000024b467211 */ /* 0x008fe200078c10ff */
[----:B------:R-:W-:Y:S02]  /*1fe70*/  VIADD R74, R3, 0xa6 ;  /* 0x000000a6034a7836 */ /* 0x000fe40000000000 */
[----:B------:R-:W-:Y:S01]  /*1fe80*/  VIADD R79, R77, UR5 ;  /* 0x000000054d4f7c36 */ /* 0x000fe20008000000 */
[----:B------:R-:W-:Y:S01]  /*1fe90*/  LEA.HI.X.SX32 R71, R75, R0, 0x2, P6 ;  /* 0x000000004b477211 */ /* 0x000fe200030f16ff */
[----:B------:R3:W-:Y:S01]  /*1fea0*/  @P5 STG.E desc[UR26][R68.64], R101 ;  /* 0x0000006544005986 */ /* 0x0007e2000c10191a */
[----:B-----5:R-:W-:Y:S01]  /*1feb0*/  LEA R72, P6, R77, R2, 0x2 ;  /* 0x000000024d487211 */ /* 0x020fe200078c10ff */
[----:B------:R-:W-:Y:S01]  /*1fec0*/  VIADD R75, R3, 0xa7 ;  /* 0x000000a7034b7836 */ /* 0x000fe20000000000 */
[----:B-1----:R-:W-:Y:S01]  /*1fed0*/  ISETP.LT.AND P5, PT, R74, UR6, !P1 ;  /* 0x000000064a007c0c */ /* 0x002fe2000cfa1270 */
[----:B------:R-:W1:Y:S01]  /*1fee0*/  LDCU UR6, c[0x0][0x39c] ;  /* 0x00007380ff0677ac */ /* 0x000e620008000800 */
[----:B------:R-:W-:-:S02]  /*1fef0*/  LEA.HI.X.SX32 R73, R77, R0, 0x2, P6 ;  /* 0x000000004d497211 */ /* 0x000fc400030f16ff */
        /* <DEDUP_REMOVED lines=73> */
[----:B------:R-:W-:Y:S01]  /*20390*/  VIADD R74, R3, 0xb2 ;  /* 0x000000b2034a7836 */ /* 0x000fe20000000000 */
[----:B------:R-:W-:-:S02]  /*203a0*/  IADD3 R75, PT, PT, R77, UR5, RZ ;  /* 0x000000054d4b7c10 */ /* 0x000fc4000fffe0ff */
[C---:B-----5:R-:W-:Y:S01]  /*203b0*/  LEA R68, P6, R77.reuse, R2, 0x2 ;  /* 0x000000024d447211 */ /* 0x060fe200078c10ff */
[----:B------:R5:W-:Y:S01]  /*203c0*/  @P2 STG.E desc[UR26][R72.64], R113 ;  /* 0x0000007148002986 */ /* 0x000be2000c10191a */
[----:B-1----:R-:W-:Y:S01]  /*203d0*/  ISETP.LT.AND P2, PT, R74, UR6, !P1 ;  /* 0x000000064a007c0c */ /* 0x002fe2000cf41270 */
[----:B------:R-:W1:Y:S01]  /*203e0*/  LDCU UR6, c[0x0][0x39c] ;  /* 0x00007380ff0677ac */ /* 0x000e620008000800 */
        /* <DEDUP_REMOVED lines=9> */
[----:B--2---:R-:W-:Y:S01]  /*20480*/  ISETP.LT.AND P0, PT, R74, UR4, !P1 ;  /* 0x000000044a007c0c */ /* 0x004fe2000cf01270 */
[----:B------:R-:W2:Y:S01]  /*20490*/  LDCU UR4, c[0x0][0x39c] ;  /* 0x00007380ff0477ac */ /* 0x000ea20008000800 */
        /* <DEDUP_REMOVED lines=25> */
[C---:B------:R-:W-:Y:S01]  /*20630*/  VIADD R75, R77.reuse, UR5 ;  /* 0x000000054d4b7c36 */ /* 0x040fe20008000000 */
[----:B------:R4:W-:Y:S01]  /*20640*/  @P0 STG.E desc[UR26][R70.64], R119 ;  /* 0x0000007746000986 */ /* 0x0009e2000c10191a */
[C---:B------:R-:W-:Y:S01]  /*20650*/  LEA R72, P0, R77.reuse, R2, 0x2 ;  /* 0x000000024d487211 */ /* 0x040fe200078010ff */
[----:B------:R-:W5:Y:S03]  /*20660*/  LDCU UR7, c[0x0][0x39c] ;  /* 0x00007380ff0777ac */ /* 0x000f660008000800 */
[----:B------:R-:W-:-:S02]  /*20670*/  LEA.HI.X.SX32 R73, R77, R0, 0x2, P0 ;  /* 0x000000004d497211 */ /* 0x000fc400000f16ff */
[----:B-1----:R-:W-:Y:S01]  /*20680*/  ISETP.LT.AND P0, PT, R74, UR6, !P1 ;  /* 0x000000064a007c0c */ /* 0x002fe2000cf01270 */
[----:B------:R-:W1:Y:S01]  /*20690*/  LDCU UR6, c[0x0][0x39c] ;  /* 0x00007380ff0677ac */ /* 0x000e620008000800 */
[----:B---3--:R-:W-:Y:S01]  /*206a0*/  VIADD R69, R3, 0xb9 ;  /* 0x000000b903457836 */ /* 0x008fe20000000000 */
[C---:B------:R-:W-:Y:S01]  /*206b0*/  LEA R68, P6, R75.reuse, R2, 0x2 ;  /* 0x000000024b447211 */ /* 0x040fe200078c10ff */
[----:B----4-:R-:W-:Y:S01]  /*206c0*/  VIADD R71, R75, UR5 ;  /* 0x000000054b477c36 */ /* 0x010fe20008000000 */
        /* <DEDUP_REMOVED lines=15> */
[----:B-1----:R-:W-:Y:S01]  /*207c0*/  ISETP.LT.AND P3, PT, R72, UR6, !P1 ;  /* 0x0000000648007c0c */ /* 0x002fe2000cf61270 */
[----:B------:R-:W1:Y:S01]  /*207d0*/  LDCU UR6, c[0x0][0x39c] ;  /* 0x00007380ff0677ac */ /* 0x000e620008000800 */
[----:B------:R-:W-:-:S02]  /*207e0*/  VIADD R77, R77, UR5 ;  /* 0x000000054d4d7c36 */ /* 0x000fc40008000000 */
[----:B------:R-:W-:Y:S02]  /*207f0*/  VIADD R72, R3, 0xbc ;  /* 0x000000bc03487836 */ /* 0x000fe40000000000 */
[C---:B------:R-:W-:Y:S01]  /*20800*/  VIADD R73, R77.reuse, UR5 ;  /* 0x000000054d497c36 */ /* 0x040fe20008000000 */
[C---:B---3--:R-:W-:Y:S01]  /*20810*/  LEA R68, P6, R77.reuse, R2, 0x2 ;  /* 0x000000024d447211 */ /* 0x048fe200078c10ff */
[----:B------:R3:W-:Y:S03]  /*20820*/  @P2 STG.E desc[UR26][R74.64], R123 ;  /* 0x0000007b4a002986 */ /* 0x0007e6000c10191a */
[----:B------:R-:W-:Y:S01]  /*20830*/  LEA.HI.X.SX32 R69, R77, R0, 0x2, P6 ;  /* 0x000000004d457211 */ /* 0x000fe200030f16ff */
[C---:B------:R-:W-:Y:S01]  /*20840*/  VIADD R77, R73.reuse, UR5 ;  /* 0x00000005494d7c36 */ /* 0x040fe20008000000 */
[----:B-----5:R-:W-:Y:S01]  /*20850*/  LEA R70, P6, R73, R2, 0x2 ;  /* 0x0000000249467211 */ /* 0x020fe200078c10ff */
[----:B------:R-:W-:Y:S01]  /*20860*/  VIADD R76, R3, 0xbd ;  /* 0x000000bd034c7836 */ /* 0x000fe20000000000 */
[----:B--2---:R-:W-:Y:S01]  /*20870*/  ISETP.LT.AND P2, PT, R72, UR4, !P1 ;  /* 0x0000000448007c0c */ /* 0x004fe2000cf41270 */
[----:B------:R-:W2:Y:S01]  /*20880*/  LDCU UR4, c[0x0][0x39c] ;  /* 0x00007380ff0477ac */ /* 0x000ea20008000800 */
        /* <DEDUP_REMOVED lines=15> */
[----:B------:R-:W-:Y:S02]  /*20980*/  LEA.HI.X.SX32 R69, R77, R0, 0x2, P6 ;  /* 0x000000004d457211 */ /* 0x000fe400030f16ff */
[C---:B---3--:R-:W-:Y:S02]  /*20990*/  LEA R70, P6, R75.reuse, R2, 0x2 ;  /* 0x000000024b467211 */ /* 0x048fe400078c10ff */
[----:B------:R-:W-:Y:S02]  /*209a0*/  IADD3 R77, PT, PT, R75, UR5, RZ ;  /* 0x000000054b4d7c10 */ /* 0x000fe4000fffe0ff */
        /* <DEDUP_REMOVED lines=44> */
[----:B------:R3:W-:Y:S01]  /*20c70*/  @P2 STG.E desc[UR26][R72.64], R5 ;  /* 0x0000000548002986 */ /* 0x0007e2000c10191a */
[----:B-----5:R-:W-:Y:S02]  /*20c80*/  VIADD R71, R75, UR5 ;  /* 0x000000054b477c36 */ /* 0x020fe40008000000 */
[----:B-1----:R-:W-:Y:S01]  /*20c90*/  ISETP.LT.AND P2, PT, R69, UR6, !P1 ;  /* 0x0000000645007c0c */ /* 0x002fe2000cf41270 */
[----:B------:R-:W-:Y:S01]  /*20ca0*/  VIADD R4, R3, 0xc7 ;  /* 0x000000c703047836 */ /* 0x000fe20000000000 */
[----:B------:R-:W-:Y:S01]  /*20cb0*/  LEA.HI.X.SX32 R69, R75, R0, 0x2, P6 ;  /* 0x000000004b457211 */ /* 0x000fe200030f16ff */
[----:B------:R-:W1:Y:S01]  /*20cc0*/  LDCU UR6, c[0x0][0x39c] ;  /* 0x00007380ff0677ac */ /* 0x000e620008000800 */
[C---:B------:R-:W-:Y:S01]  /*20cd0*/  LEA R70, P6, R71.reuse, R2, 0x2 ;  /* 0x0000000247467211 */ /* 0x040fe200078c10ff */
[----:B------:R-:W-:-:S02]  /*20ce0*/  VIADD R77, R71, UR5 ;  /* 0x00000005474d7c36 */ /* 0x000fc40008000000 */
[----:B------:R5:W-:Y:S01]  /*20cf0*/  @P0 STG.E desc[UR26][R68.64], R6 ;  /* 0x0000000644000986 */ /* 0x000be2000c10191a */
[----:B------:R-:W-:Y:S02]  /*20d00*/  LEA.HI.X.SX32 R71, R71, R0, 0x2, P6 ;  /* 0x0000000047477211 */ /* 0x000fe400030f16ff */
[----:B----4-:R-:W-:Y:S01]  /*20d10*/  ISETP.LT.AND P0, PT, R4, UR7, !P1 ;  /* 0x0000000704007c0c */ /* 0x010fe2000cf01270 */
[----:B------:R-:W-:Y:S01]  /*20d20*/  VIADD R4, R3, 0xc8 ;  /* 0x000000c803047836 */ /* 0x000fe20000000000 */
[----:B------:R-:W-:Y:S01]  /*20d30*/  LEA R74, P6, R77, R2, 0x2 ;  /* 0x000000024d4a7211 */ /* 0x000fe200078c10ff */
[----:B------:R4:W-:Y:S01]  /*20d40*/  @P4 STG.E desc[UR26][R70.64], R7 ;  /* 0x0000000746004986 */ /* 0x0009e2000c10191a */
[----:B---3--:R-:W-:Y:S01]  /*20d50*/  VIADD R5, R3, 0xc9 ;  /* 0x000000c903057836 */ /* 0x008fe20000000000 */
[----:B------:R-:W3:Y:S01]  /*20d60*/  LDCU UR7, c[0x0][0x39c] ;  /* 0x00007380ff0777ac */ /* 0x000ee20008000800 */
[----:B--2---:R-:W-:Y:S02]  /*20d70*/  ISETP.LT.AND P4, PT, R4, UR4, !P1 ;  /* 0x0000000404007c0c */ /* 0x004fe4000cf81270 */
[C---:B------:R-:W-:Y:S01]  /*20d80*/  LEA.HI.X.SX32 R75, R77.reuse, R0, 0x2, P6 ;  /* 0x000000004d4b7211 */ /* 0x040fe200030f16ff */
[----:B------:R-:W2:Y:S01]  /*20d90*/  LDCU UR4, c[0x0][0x39c] ;  /* 0x00007380ff0477ac */ /* 0x000ea20008000800 */
[----:B------:R-:W-:-:S04]  /*20da0*/  VIADD R77, R77, UR5 ;  /* 0x000000054d4d7c36 */ /* 0x000fc80008000000 */
[C---:B-----5:R-:W-:Y:S01]  /*20db0*/  VIADD R69, R77.reuse, UR5 ;  /* 0x000000054d457c36 */ /* 0x060fe20008000000 */
[----:B------:R-:W-:Y:S01]  /*20dc0*/  LEA R4, P6, R77, R2, 0x2 ;  /* 0x000000024d047211 */ /* 0x000fe200078c10ff */
[----:B------:R5:W-:Y:S01]  /*20dd0*/  @P5 STG.E desc[UR26][R74.64], R8 ;  /* 0x000000084a005986 */ /* 0x000be2000c10191a */
[----:B-1----:R-:W-:Y:S01]  /*20de0*/  ISETP.LT.AND P5, PT, R5, UR6, !P1 ;  /* 0x0000000605007c0c */ /* 0x002fe2000cfa1270 */
[----:B----4-:R-:W-:Y:S01]  /*20df0*/  VIADD R71, R69, UR5 ;  /* 0x0000000545477c36 */ /* 0x010fe20008000000 */
[----:B------:R-:W-:Y:S01]  /*20e00*/  LEA.HI.X.SX32 R5, R77, R0, 0x2, P6 ;  /* 0x000000004d057211 */ /* 0x000fe200030f16ff */
[----:B------:R-:W1:Y:S01]  /*20e10*/  LDCU UR6, c[0x0][0x39c] ;  /* 0x00007380ff0677ac */ /* 0x000e620008000800 */
[----:B------:R-:W-:Y:S01]  /*20e20*/  LEA R6, P6, R69, R2, 0x2 ;  /* 0x0000000245067211 */ /* 0x000fe200078c10ff */
[----:B------:R-:W-:Y:S02]  /*20e30*/  VIADD R70, R3, 0xca ;  /* 0x000000ca03467836 */ /* 0x000fe40000000000 */
[----:B------:R4:W-:Y:S01]  /*20e40*/  @P3 STG.E desc[UR26][R4.64], R9 ;  /* 0x0000000904003986 */ /* 0x0009e2000c10191a */
[----:B------:R-:W-:-:S02]  /*20e50*/  LEA.HI.X.SX32 R7, R69, R0, 0x2, P6 ;  /* 0x0000000045077211 */ /* 0x000fc400030f16ff */
[----:B------:R-:W-:Y:S02]  /*20e60*/  LEA R68, P6, R71, R2, 0x2 ;  /* 0x0000000247447211 */ /* 0x000fe400078c10ff */
[----:B--2---:R-:W-:Y:S01]  /*20e70*/  ISETP.LT.AND P3, PT, R70, UR4, !P1 ;  /* 0x0000000446007c0c */ /* 0x004fe2000cf61270 */
[----:B------:R-:W2:Y:S01]  /*20e80*/  LDCU UR4, c[0x0][0x39c] ;  /* 0x00007380ff0477ac */ /* 0x000ea20008000800 */
[----:B-----5:R-:W-:Y:S01]  /*20e90*/  VIADD R8, R3, 0xcb ;  /* 0x000000cb03087836 */ /* 0x020fe20000000000 */
[C---:B------:R-:W-:Y:S01]  /*20ea0*/  LEA.HI.X.SX32 R69, R71.reuse, R0, 0x2, P6 ;  /* 0x0000000047457211 */ /* 0x040fe200030f16ff */
[----:B------:R-:W-:Y:S01]  /*20eb0*/  VIADD R71, R71, UR5 ;  /* 0x0000000547477c36 */ /* 0x000fe20008000000 */
[----:B------:R5:W-:Y:S02]  /*20ec0*/  @P2 STG.E desc[UR26][R6.64], R10 ;  /* 0x0000000a06002986 */ /* 0x000be4000c10191a */
[----:B---3--:R-:W-:Y:S01]  /*20ed0*/  ISETP.LT.AND P2, PT, R8, UR7, !P1 ;  /* 0x0000000708007c0c */ /* 0x008fe2000cf41270 */
[----:B------:R-:W-:Y:S01]  /*20ee0*/  VIADD R8, R3, 0xcc ;  /* 0x000000cc03087836 */ /* 0x000fe20000000000 */
[C---:B----4-:R-:W-:Y:S01]  /*20ef0*/  LEA R4, P6, R71.reuse, R2, 0x2 ;  /* 0x0000000247047211 */ /* 0x050fe200078c10ff */
[----:B------:R-:W-:Y:S01]  /*20f00*/  VIADD R9, R71, UR5 ;  /* 0x0000000547097c36 */ /* 0x000fe20008000000 */
[----:B------:R-:W3:Y:S01]  /*20f10*/  LDCU UR7, c[0x0][0x39c] ;  /* 0x00007380ff0777ac */ /* 0x000ee20008000800 */
[----:B------:R4:W-:Y:S01]  /*20f20*/  @P0 STG.E desc[UR26][R68.64], R11 ;  /* 0x0000000b44000986 */ /* 0x0009e2000c10191a */
[----:B-1----:R-:W-:Y:S01]  /*20f30*/  ISETP.LT.AND P0, PT, R8, UR6, !P1 ;  /* 0x0000000608007c0c */ /* 0x002fe2000cf01270 */
[----:B------:R-:W-:Y:S01]  /*20f40*/  VIADD R8, R3, 0xcd ;  /* 0x000000cd03087836 */ /* 0x000fe20000000000 */
[----:B------:R-:W-:Y:S01]  /*20f50*/  LEA.HI.X.SX32 R5, R71, R0, 0x2, P6 ;  /* 0x0000000047057211 */ /* 0x000fe200030f16ff */
[C---:B------:R-:W-:Y:S01]  /*20f60*/  VIADD R71, R9.reuse, UR5 ;  /* 0x0000000509477c36 */ /* 0x040fe20008000000 */
[C---:B-----5:R-:W-:Y:S01]  /*20f70*/  LEA R6, P6, R9.reuse, R2, 0x2 ;  /* 0x0000000209067211 */ /* 0x060fe200078c10ff */
[----:B------:R-:W1:Y:S02]  /*20f80*/  LDCU UR6, c[0x0][0x39c] ;  /* 0x00007380ff0677ac */ /* 0x000e640008000800 */
[----:B------:R-:W-:Y:S01]  /*20f90*/  @P4 STG.E desc[UR26][R4.64], R12 ;  /* 0x0000000c04004986 */ /* 0x000fe2000c10191a */
[----:B------:R-:W-:-:S02]  /*20fa0*/  LEA.HI.X.SX32 R7, R9, R0, 0x2, P6 ;  /* 0x0000000009077211 */ /* 0x000fc400030f16ff */
[----:B--2---:R-:W-:Y:S01]  /*20fb0*/  ISETP.LT.AND P4, PT, R8, UR4, !P1 ;  /* 0x0000000408007c0c */ /* 0x004fe2000cf81270 */
[C---:B----4-:R-:W-:Y:S01]  /*20fc0*/  VIADD R69, R71.reuse, UR5 ;  /* 0x0000000547457c36 */ /* 0x050fe20008000000 */
[----:B------:R-:W-:Y:S01]  /*20fd0*/  LEA R8, P6, R71, R2, 0x2 ;  /* 0x0000000247087211 */ /* 0x000fe200078c10ff */
[----:B------:R-:W2:Y:S01]  /*20fe0*/  LDCU UR4, c[0x0][0x39c] ;  /* 0x00007380ff0477ac */ /* 0x000ea20008000800 */
[----:B------:R-:W-:Y:S02]  /*20ff0*/  IADD3 R11, PT, PT, R3, 0xce, RZ ;  /* 0x000000ce030b7810 */ /* 0x000fe40007ffe0ff */
[----:B------:R-:W-:Y:S02]  /*21000*/  LEA.HI.X.SX32 R9, R71, R0, 0x2, P6 ;  /* 0x0000000047097211 */ /* 0x000fe400030f16ff */
[----:B------:R-:W-:Y:S01]  /*21010*/  LEA R10, P6, R69, R2, 0x2 ;  /* 0x00000002450a7211 */ /* 0x000fe200078c10ff */
[----:B------:R4:W-:Y:S01]  /*21020*/  @P5 STG.E desc[UR26][R6.64], R13 ;  /* 0x0000000d06005986 */ /* 0x0009e2000c10191a */
[----:B---3--:R-:W-:Y:S01]  /*21030*/  ISETP.LT.AND P5, PT, R11, UR7, !P1 ;  /* 0x000000070b007c0c */ /* 0x008fe2000cfa1270 */
[----:B------:R-:W-:Y:S01]  /*21040*/  VIADD R68, R3, 0xcf ;  /* 0x000000cf03447836 */ /* 0x000fe20000000000 */
[C---:B------:R-:W-:Y:S01]  /*21050*/  LEA.HI.X.SX32 R11, R69.reuse, R0, 0x2, P6 ;  /* 0x00000000450b7211 */ /* 0x040fe200030f16ff */
[----:B------:R-:W3:Y:S01]  /*21060*/  LDCU UR7, c[0x0][0x39c] ;  /* 0x00007380ff0777ac */ /* 0x000ee20008000800 */
[----:B------:R-:W-:Y:S01]  /*21070*/  VIADD R69, R69, UR5 ;  /* 0x0000000545457c36 */ /* 0x000fe20008000000 */
[----:B------:R5:W-:Y:S01]  /*21080*/  @P3 STG.E desc[UR26][R8.64], R14 ;  /* 0x0000000e08003986 */ /* 0x000be2000c10191a */
[----:B-1----:R-:W-:Y:S01]  /*21090*/  ISETP.LT.AND P3, PT, R68, UR6, !P1 ;  /* 0x0000000644007c0c */ /* 0x002fe2000cf61270 */
[----:B------:R-:W1:Y:S02]  /*210a0*/  LDCU UR6, c[0x0][0x39c] ;  /* 0x00007380ff0677ac */ /* 0x000e640008000800 */
[----:B------:R1:W-:Y:S01]  /*210b0*/  @P2 STG.E desc[UR26][R10.64], R15 ;  /* 0x0000000f0a002986 */ /* 0x0003e2000c10191a */
[C---:B----4-:R-:W-:Y:S01]  /*210c0*/  VIADD R13, R69.reuse, UR5 ;  /* 0x00000005450d7c36 */ /* 0x050fe20008000000 */
[----:B------:R-:W-:Y:S01]  /*210d0*/  LEA R4, P2, R69, R2, 0x2 ;  /* 0x0000000245047211 */ /* 0x000fe200078410ff */
[----:B------:R-:W-:-:S03]  /*210e0*/  VIADD R7, R3, 0xd0 ;  /* 0x000000d003077836 */ /* 0x000fc60000000000 */
[----:B------:R-:W-:Y:S02]  /*210f0*/  LEA R6, P6, R13, R2, 0x2 ;  /* 0x000000020d067211 */ /* 0x000fe400078c10ff */
[-C--:B------:R-:W-:Y:S02]  /*21100*/  LEA.HI.X.SX32 R5, R69, R0.reuse, 0x2, P2 ;  /* 0x0000000045057211 */ /* 0x080fe400010f16ff */
[----:B--2---:R-:W-:Y:S01]  /*21110*/  ISETP.LT.AND P2, PT, R7, UR4, !P1 ;  /* 0x0000000407007c0c */ /* 0x004fe2000cf41270 */
[----:B------:R-:W2:Y:S01]  /*21120*/  LDCU UR4, c[0x0][0x39c] ;  /* 0x00007380ff0477ac */ /* 0x000ea20008000800 */
[----:B-----5:R-:W-:Y:S01]  /*21130*/  VIADD R8, R3, 0xd1 ;  /* 0x000000d103087836 */ /* 0x020fe20000000000 */
[C---:B------:R-:W-:Y:S01]  /*21140*/  LEA.HI.X.SX32 R7, R13.reuse, R0, 0x2, P6 ;  /* 0x000000000d077211 */ /* 0x040fe200030f16ff */
[----:B------:R-:W-:Y:S01]  /*21150*/  VIADD R13, R13, UR5 ;  /* 0x000000050d0d7c36 */ /* 0x000fe20008000000 */
[----:B------:R4:W-:Y:S01]  /*21160*/  @P0 STG.E desc[UR26][R4.64], R16 ;  /* 0x0000001004000986 */ /* 0x0009e2000c10191a */
[----:B-1----:R-:W-:Y:S01]  /*21170*/  VIADD R10, R3, 0xd2 ;  /* 0x000000d2030a7836 */ /* 0x002fe20000000000 */
[----:B---3--:R-:W-:Y:S01]  /*21180*/  ISETP.LT.AND P0, PT, R8, UR7, !P1 ;  /* 0x0000000708007c0c */ /* 0x008fe2000cf01270 */
[----:B------:R-:W1:Y:S01]  /*21190*/  LDCU UR7, c[0x0][0x39c] ;  /* 0x00007380ff0777ac */ /* 0x000e620008000800 */
[----:B------:R3:W-:Y:S01]  /*211a0*/  @P4 STG.E desc[UR26][R6.64], R17 ;  /* 0x0000001106004986 */ /* 0x0007e2000c10191a */
[C---:B------:R-:W-:Y:S01]  /*211b0*/  LEA R8, P4, R13.reuse, R2, 0x2 ;  /* 0x000000020d087211 */ /* 0x040fe200078810ff */
[----:B------:R-:W-:-:S03]  /*211c0*/  VIADD R11, R13, UR5 ;  /* 0x000000050d0b7c36 */ /* 0x000fc60008000000 */
[----:B------:R-:W-:Y:S02]  /*211d0*/  LEA.HI.X.SX32 R9, R13, R0, 0x2, P4 ;  /* 0x000000000d097211 */ /* 0x000fe400020f16ff */
[----:B------:R-:W-:Y:S01]  /*211e0*/  ISETP.LT.AND P4, PT, R10, UR6, !P1 ;  /* 0x000000060a007c0c */ /* 0x000fe2000cf81270 */
[----:B------:R-:W5:Y:S01]  /*211f0*/  LDCU UR6, c[0x0][0x39c] ;  /* 0x00007380ff0677ac */ /* 0x000f620008000800 */
[----:B----4-:R-:W-:Y:S01]  /*21200*/  VIADD R5, R3, 0xd3 ;  /* 0x000000d303057836 */ /* 0x010fe20000000000 */
[C---:B------:R-:W-:Y:S01]  /*21210*/  LEA R4, P6, R11.reuse, R2, 0x2 ;  /* 0x000000020b047211 */ /* 0x040fe200078c10ff */
[----:B---3--:R-:W-:Y:S01]  /*21220*/  VIADD R7, R11, UR5 ;  /* 0x000000050b077c36 */ /* 0x008fe20008000000 */
        /* <DEDUP_REMOVED lines=11> */
[----:B-1----:R-:W-:Y:S01]  /*212e0*/  ISETP.LT.AND P3, PT, R11, UR7, !P1 ;  /* 0x000000070b007c0c */ /* 0x002fe2000cf61270 */
[----:B------:R-:W1:Y:S01]  /*212f0*/  LDCU UR7, c[0x0][0x39c] ;  /* 0x00007380ff0777ac */ /* 0x000e620008000800 */
[C---:B------:R-:W-:Y:S01]  /*21300*/  LEA.HI.X.SX32 R11, R13.reuse, R0, 0x2, P6 ;  /* 0x000000000d0b7211 */ /* 0x040fe200030f16ff */
[----:B------:R4:W-:Y:S01]  /*21310*/  @P2 STG.E desc[UR26][R6.64], R20 ;  /* 0x0000001406002986 */ /* 0x0009e2000c10191a */
[----:B------:R-:W-:Y:S01]  /*21320*/  VIADD R13, R13, UR5 ;  /* 0x000000050d0d7c36 */ /* 0x000fe20008000000 */
[----:B-----5:R-:W-:Y:S01]  /*21330*/  ISETP.LT.AND P2, PT, R8, UR6, !P1 ;  /* 0x0000000608007c0c */ /* 0x020fe2000cf41270 */
[----:B------:R-:W5:Y:S02]  /*21340*/  LDCU UR6, c[0x0][0x39c] ;  /* 0x00007380ff0677ac */ /* 0x000f640008000800 */
[C---:B------:R-:W-:Y:S01]  /*21350*/  VIADD R9, R13.reuse, UR5 ;  /* 0x000000050d097c36 */ /* 0x040fe20008000000 */
[----:B---3--:R-:W-:Y:S01]  /*21360*/  LEA R4, P6, R13, R2, 0x2 ;  /* 0x000000020d047211 */ /* 0x008fe200078c10ff */
[----:B------:R-:W-:-:S03]  /*21370*/  VIADD R8, R3, 0xd6 ;  /* 0x000000d603087836 */ /* 0x000fc60000000000 */
[----:B------:R-:W-:Y:S01]  /*21380*/  LEA.HI.X.SX32 R5, R13, R0, 0x2, P6 ;  /* 0x000000000d057211 */ /* 0x000fe200030f16ff */
[C---:B------:R-:W-:Y:S01]  /*21390*/  VIADD R13, R9.reuse, UR5 ;  /* 0x00000005090d7c36 */ /* 0x040fe20008000000 */
[C---:B----4-:R-:W-:Y:S01]  /*213a0*/  LEA R6, P6, R9.reuse, R2, 0x2 ;  /* 0x0000000209067211 */ /* 0x050fe200078c10ff */
[----:B------:R3:W-:Y:S01]  /*213b0*/  @P0 STG.E desc[UR26][R10.64], R21 ;  /* 0x000000150a000986 */ /* 0x0007e2000c10191a */
[----:B--2---:R-:W-:Y:S01]  /*213c0*/  ISETP.LT.AND P0, PT, R8, UR4, !P1 ;  /* 0x0000000408007c0c */ /* 0x004fe2000cf01270 */
[----:B------:R-:W2:Y:S01]  /*213d0*/  LDCU UR4, c[0x0][0x39c] ;  /* 0x00007380ff0477ac */ /* 0x000ea20008000800 */
[----:B------:R-:W-:Y:S01]  /*213e0*/  LEA.HI.X.SX32 R7, R9, R0, 0x2, P6 ;  /* 0x0000000009077211 */ /* 0x000fe200030f16ff */
[----:B------:R-:W-:Y:S01]  /*213f0*/  VIADD R12, R3, 0xd7 ;  /* 0x000000d7030c7836 */ /* 0x000fe20000000000 */
[C---:B------:R-:W-:Y:S01]  /*21400*/  LEA R8, P6, R13.reuse, R2, 0x2 ;  /* 0x000000020d087211 */ /* 0x040fe200078c10ff */
[----:B------:R4:W-:Y:S03]  /*21410*/  @P4 STG.E desc[UR26][R4.64], R22 ;  /* 0x0000001604004986 */ /* 0x0009e6000c10191a */
[C---:B------:R-:W-:Y:S01]  /*21420*/  LEA.HI.X.SX32 R9, R13.reuse, R0, 0x2, P6 ;  /* 0x000000000d097211 */ /* 0x040fe200030f16ff */
[----:B------:R-:W-:Y:S01]  /*21430*/  VIADD R13, R13, UR5 ;  /* 0x000000050d0d7c36 */ /* 0x000fe20008000000 */
[----:B-----5:R-:W-:Y:S01]  /*21440*/  ISETP.LT.AND P4, PT, R12, UR6, !P1 ;  /* 0x000000060c007c0c */ /* 0x020fe2000cf81270 */
[----:B---3--:R-:W-:Y:S01]  /*21450*/  VIADD R10, R3, 0xd8 ;  /* 0x000000d8030a7836 */ /* 0x008fe20000000000 */
[----:B------:R-:W3:Y:S01]  /*21460*/  LDCU UR6, c[0x0][0x39c] ;  /* 0x00007380ff0677ac */ /* 0x000ee20008000800 */
[----:B------:R5:W-:Y:S01]  /*21470*/  @P5 STG.E desc[UR26][R6.64], R23 ;  /* 0x0000001706005986 */ /* 0x000be2000c10191a */
[----:B------:R-:W-:-:S02]  /*21480*/  VIADD R11, R13, UR5 ;  /* 0x000000050d0b7c36 */ /* 0x000fc40008000000 */
[----:B-1----:R-:W-:Y:S01]  /*21490*/  ISETP.LT.AND P5, PT, R10, UR7, !P1 ;  /* 0x000000070a007c0c */ /* 0x002fe2000cfa1270 */
[----:B------:R-:W1:Y:S01]  /*214a0*/  LDCU UR7, c[0x0][0x39c] ;  /* 0x00007380ff0777ac */ /* 0x000e620008000800 */
[----:B----4-:R-:W-:Y:S01]  /*214b0*/  LEA R4, P6, R13, R2, 0x2 ;  /* 0x000000020d047211 */ /* 0x010fe200078c10ff */
[----:B------:R-:W-:Y:S01]  /*214c0*/  VIADD R10, R3, 0xd9 ;  /* 0x000000d9030a7836 */ /* 0x000fe20000000000 */
[----:B------:R4:W-:Y:S02]  /*214d0*/  @P3 STG.E desc[UR26][R8.64], R24 ;  /* 0x0000001808003986 */ /* 0x0009e4000c10191a */
[----:B------:R-:W-:Y:S01]  /*214e0*/  LEA.HI.X.SX32 R5, R13, R0, 0x2, P6 ;  /* 0x000000000d057211 */ /* 0x000fe200030f16ff */
[C---:B------:R-:W-:Y:S01]  /*214f0*/  VIADD R13, R11.reuse, UR5 ;  /* 0x000000050b0d7c36 */ /* 0x040fe20008000000 */
[----:B-----5:R-:W-:Y:S02]  /*21500*/  LEA R6, P6, R11, R2, 0x2 ;  /* 0x000000020b067211 */ /* 0x020fe400078c10ff */
[----:B--2---:R-:W-:Y:S01]  /*21510*/  ISETP.LT.AND P3, PT, R10, UR4, !P1 ;  /* 0x000000040a007c0c */ /* 0x004fe2000cf61270 */
[----:B------:R-:W2:Y:S01]  /*21520*/  LDCU UR4, c[0x0][0x39c] ;  /* 0x00007380ff0477ac */ /* 0x000ea20008000800 */
[----:B------:R-:W-:Y:S01]  /*21530*/  VIADD R10, R3, 0xda ;  /* 0x000000da030a7836 */ /* 0x000fe20000000000 */
[----:B------:R-:W-:Y:S01]  /*21540*/  LEA.HI.X.SX32 R7, R11, R0, 0x2, P6 ;  /* 0x000000000b077211 */ /* 0x000fe200030f16ff */
[C---:B------:R-:W-:Y:S01]  /*21550*/  VIADD R15, R13.reuse, UR5 ;  /* 0x000000050d0f7c36 */ /* 0x040fe20008000000 */
[----:B----4-:R-:W-:Y:S01]  /*21560*/  LEA R8, P6, R13, R2, 0x2 ;  /* 0x000000020d087211 */ /* 0x010fe200078c10ff */
[----:B------:R4:W-:Y:S01]  /*21570*/  @P2 STG.E desc[UR26][R4.64], R25 ;  /* 0x0000001904002986 */ /* 0x0009e2000c10191a */
[----:B------:R-:W-:Y:S01]  /*21580*/  VIADD R11, R3, 0xdb ;  /* 0x000000db030b7836 */ /* 0x000fe20000000000 */
[----:B---3--:R-:W-:Y:S01]  /*21590*/  ISETP.LT.AND P2, PT, R10, UR6, !P1 ;  /* 0x000000060a007c0c */ /* 0x008fe2000cf41270 */
[----:B------:R-:W3:Y:S01]  /*215a0*/  LDCU UR6, c[0x0][0x39c] ;  /* 0x00007380ff0677ac */ /* 0x000ee20008000800 */
[----:B------:R-:W-:-:S02]  /*215b0*/  LEA.HI.X.SX32 R9, R13, R0, 0x2, P6 ;  /* 0x000000000d097211 */ /* 0x000fc400030f16ff */
[----:B------:R-:W-:Y:S01]  /*215c0*/  LEA R10, P6, R15, R2, 0x2 ;  /* 0x000000020f0a7211 */ /* 0x000fe200078c10ff */
[----:B------:R5:W-:Y:S01]  /*215d0*/  @P0 STG.E desc[UR26][R6.64], R26 ;  /* 0x0000001a06000986 */ /* 0x000be2000c10191a */
[----:B-1----:R-:W-:Y:S01]  /*215e0*/  ISETP.LT.AND P0, PT, R11, UR7, !P1 ;  /* 0x000000070b007c0c */ /* 0x002fe2000cf01270 */
[----:B------:R-:W-:Y:S01]  /*215f0*/  VIADD R12, R3, 0xdc ;  /* 0x000000dc030c7836 */ /* 0x000fe20000000000 */
[C---:B------:R-:W-:Y:S01]  /*21600*/  LEA.HI.X.SX32 R11, R15.reuse, R0, 0x2, P6 ;  /* 0x000000000f0b7211 */ /* 0x040fe200030f16ff */
[----:B------:R-:W1:Y:S01]  /*21610*/  LDCU UR7, c[0x0][0x39c] ;  /* 0x00007380ff0777ac */ /* 0x000e620008000800 */
[----:B------:R-:W-:Y:S01]  /*21620*/  IADD3 R15, PT, PT, R15, UR5, RZ ;  /* 0x000000050f0f7c10 */ /* 0x000fe2000fffe0ff */
[----:B------:R3:W-:Y:S01]  /*21630*/  @P4 STG.E desc[UR26][R8.64], R27 ;  /* 0x0000001b08004986 */ /* 0x0007e2000c10191a */
[----:B--2---:R-:W-:Y:S01]  /*21640*/  ISETP.LT.AND P4, PT, R12, UR4, !P1 ;  /* 0x000000040c007c0c */ /* 0x004fe2000cf81270 */
[----:B------:R-:W2:Y:S02]  /*21650*/  LDCU UR4, c[0x0][0x39c] ;  /* 0x00007380ff0477ac */ /* 0x000ea40008000800 */
[C---:B------:R-:W-:Y:S01]  /*21660*/  VIADD R13, R15.reuse, UR5 ;  /* 0x000000050f0d7c36 */ /* 0x040fe20008000000 */
[----:B------:R1:W-:Y:S01]  /*21670*/  @P5 STG.E desc[UR26][R10.64], R28 ;  /* 0x0000001c0a005986 */ /* 0x0003e2000c10191a */
[----:B----4-:R-:W-:Y:S01]  /*21680*/  LEA R4, P5, R15, R2, 0x2 ;  /* 0x000000020f047211 */ /* 0x010fe200078a10ff */
[----:B-----5:R-:W-:-:S02]  /*21690*/  VIADD R7, R3, 0xdd ;  /* 0x000000dd03077836 */ /* 0x020fc40000000000 */
[----:B------:R-:W-:Y:S02]  /*216a0*/  LEA R6, P6, R13, R2, 0x2 ;  /* 0x000000020d067211 */ /* 0x000fe400078c10ff */
[-C--:B------:R-:W-:Y:S01]  /*216b0*/  LEA.HI.X.SX32 R5, R15, R0.reuse, 0x2, P5 ;  /* 0x000000000f057211 */ /* 0x080fe200028f16ff */
[----:B---3--:R-:W-:Y:S01]  /*216c0*/  VIADD R8, R3, 0xde ;  /* 0x000000de03087836 */ /* 0x008fe20000000000 */
[----:B------:R-:W-:Y:S01]  /*216d0*/  ISETP.LT.AND P5, PT, R7, UR6, !P1 ;  /* 0x0000000607007c0c */ /* 0x000fe2000cfa1270 */
[----:B------:R-:W3:Y:S01]  /*216e0*/  LDCU UR6, c[0x0][0x39c] ;  /* 0x00007380ff0677ac */ /* 0x000ee20008000800 */
[C---:B------:R-:W-:Y:S01]  /*216f0*/  LEA.HI.X.SX32 R7, R13.reuse, R0, 0x2, P6 ;  /* 0x000000000d077211 */ /* 0x040fe200030f16ff */
[----:B------:R-:W-:Y:S01]  /*21700*/  VIADD R13, R13, UR5 ;  /* 0x000000050d0d7c36 */ /* 0x000fe20008000000 */
[----:B------:R4:W-:Y:S01]  /*21710*/  @P3 STG.E desc[UR26][R4.64], R29 ;  /* 0x0000001d04003986 */ /* 0x0009e2000c10191a */
[----:B-1----:R-:W-:Y:S01]  /*21720*/  ISETP.LT.AND P3, PT, R8, UR7, !P1 ;  /* 0x0000000708007c0c */ /* 0x002fe2000cf61270 */
[----:B------:R-:W-:Y:S01]  /*21730*/  VIADD R10, R3, 0xdf ;  /* 0x000000df030a7836 */ /* 0x000fe20000000000 */
[----:B------:R-:W1:Y:S01]  /*21740*/  LDCU UR7, c[0x0][0x39c] ;  /* 0x00007380ff0777ac */ /* 0x000e620008000800 */
[----:B------:R5:W-:Y:S01]  /*21750*/  @P2 STG.E desc[UR26][R6.64], R30 ;  /* 0x0000001e06002986 */ /* 0x000be2000c10191a */
[C---:B------:R-:W-:Y:S01]  /*21760*/  LEA R8, P2, R13.reuse, R2, 0x2 ;  /* 0x000000020d087211 */ /* 0x040fe200078410ff */
[----:B------:R-:W-:-:S03]  /*21770*/  VIADD R11, R13, UR5 ;  /* 0x000000050d0b7c36 */ /* 0x000fc60008000000 */
[----:B------:R-:W-:Y:S02]  /*21780*/  LEA.HI.X.SX32 R9, R13, R0, 0x2, P2 ;  /* 0x000000000d097211 */ /* 0x000fe400010f16ff */
[----:B--2---:R-:W-:Y:S01]  /*21790*/  ISETP.LT.AND P2, PT, R10, UR4, !P1 ;  /* 0x000000040a007c0c */ /* 0x004fe2000cf41270 */
[----:B------:R-:W2:Y:S01]  /*217a0*/  LDCU UR4, c[0x0][0x39c] ;  /* 0x00007380ff0477ac */ /* 0x000ea20008000800 */
[----:B----4-:R-:W-:Y:S01]  /*217b0*/  VIADD R5, R3, 0xe0 ;  /* 0x000000e003057836 */ /* 0x010fe20000000000 */
[C---:B------:R-:W-:Y:S01]  /*217c0*/  LEA R4, P6, R11.reuse, R2, 0x2 ;  /* 0x000000020b047211 */ /* 0x040fe200078c10ff */
[----:B-----5:R-:W-:Y:S01]  /*217d0*/  VIADD R7, R11, UR5 ;  /* 0x000000050b077c36 */ /* 0x020fe20008000000 */
[----:B------:R4:W-:Y:S02]  /*217e0*/  @P0 STG.E desc[UR26][R8.64], R31 ;  /* 0x0000001f08000986 */ /* 0x0009e4000c10191a */
[----:B---3--:R-:W-:Y:S01]  /*217f0*/  ISETP.LT.AND P0, PT, R5, UR6, !P1 ;  /* 0x0000000605007c0c */ /* 0x008fe2000cf01270 */
[----:B------:R-:W3:Y:S01]  /*21800*/  LDCU UR6, c[0x0][0x39c] ;  /* 0x00007380ff0677ac */ /* 0x000ee20008000800 */
[----:B------:R-:W-:Y:S01]  /*21810*/  LEA.HI.X.SX32 R5, R11, R0, 0x2, P6 ;  /* 0x000000000b057211 */ /* 0x000fe200030f16ff */
[C---:B------:R-:W-:Y:S01]  /*21820*/  VIADD R13, R7.reuse, UR5 ;  /* 0x00000005070d7c36 */ /* 0x040fe20008000000 */
[----:B------:R-:W-:Y:S01]  /*21830*/  LEA R6, P6, R7, R2, 0x2 ;  /* 0x0000000207067211 */ /* 0x000fe200078c10ff */
[----:B------:R-:W-:-:S03]  /*21840*/  VIADD R11, R3, 0xe1 ;  /* 0x000000e1030b7836 */ /* 0x000fc60000000000 */
[----:B------:R-:W-:Y:S02]  /*21850*/  LEA.HI.X.SX32 R7, R7, R0, 0x2, P6 ;  /* 0x0000000007077211 */ /* 0x000fe400030f16ff */
[----:B------:R-:W-:Y:S01]  /*21860*/  LEA R10, P6, R13, R2, 0x2 ;  /* 0x000000020d0a7211 */ /* 0x000fe200078c10ff */
[----:B----4-:R-:W-:Y:S01]  /*21870*/  VIADD R8, R3, 0xe2 ;  /* 0x000000e203087836 */ /* 0x010fe20000000000 */
[----:B------:R4:W-:Y:S01]  /*21880*/  @P4 STG.E desc[UR26][R4.64], R32 ;  /* 0x0000002004004986 */ /* 0x0009e2000c10191a */
[----:B-1----:R-:W-:Y:S01]  /*21890*/  ISETP.LT.AND P4, PT, R11, UR7, !P1 ;  /* 0x000000070b007c0c */ /* 0x002fe2000cf81270 */
[----:B------:R-:W1:Y:S01]  /*218a0*/  LDCU UR7, c[0x0][0x39c] ;  /* 0x00007380ff0777ac */ /* 0x000e620008000800 */
[C---:B------:R-:W-:Y:S01]  /*218b0*/  LEA.HI.X.SX32 R11, R13.reuse, R0, 0x2, P6 ;  /* 0x000000000d0b7211 */ /* 0x040fe200030f16ff */
[----:B------:R5:W-:Y:S01]  /*218c0*/  @P5 STG.E desc[UR26][R6.64], R33 ;  /* 0x0000002106005986 */ /* 0x000be2000c10191a */
[----:B--2---:R-:W-:Y:S01]  /*218d0*/  ISETP.LT.AND P5, PT, R8, UR4, !P1 ;  /* 0x0000000408007c0c */ /* 0x004fe2000cfa1270 */
[----:B------:R-:W-:Y:S01]  /*218e0*/  VIADD R13, R13, UR5 ;  /* 0x000000050d0d7c36 */ /* 0x000fe20008000000 */
[----:B------:R-:W2:Y:S01]  /*218f0*/  LDCU UR4, c[0x0][0x39c] ;  /* 0x00007380ff0477ac */ /* 0x000ea20008000800 */
[----:B------:R-:W-:-:S02]  /*21900*/  VIADD R8, R3, 0xe3 ;  /* 0x000000e303087836 */ /* 0x000fc40000000000 */
[C---:B------:R-:W-:Y:S01]  /*21910*/  VIADD R9, R13.reuse, UR5 ;  /* 0x000000050d097c36 */ /* 0x040fe20008000000 */
[C---:B----4-:R-:W-:Y:S01]  /*21920*/  LEA R4, P6, R13.reuse, R2, 0x2 ;  /* 0x000000020d047211 */ /* 0x050fe200078c10ff */
        /* <DEDUP_REMOVED lines=11> */
[----:B----4-:R-:W-:Y:S01]  /*219e0*/  VIADD R10, R3, 0xe5 ;  /* 0x000000e5030a7836 */ /* 0x010fe20000000000 */
[C---:B------:R-:W-:Y:S01]  /*219f0*/  LEA.HI.X.SX32 R9, R13.reuse, R0, 0x2, P6 ;  /* 0x000000000d097211 */ /* 0x040fe200030f16ff */
[----:B------:R-:W2:Y:S01]  /*21a00*/  LDCU UR4, c[0x0][0x39c] ;  /* 0x00007380ff0477ac */ /* 0x000ea20008000800 */
[----:B------:R-:W-:Y:S01]  /*21a10*/  VIADD R13, R13, UR5 ;  /* 0x000000050d0d7c36 */ /* 0x000fe20008000000 */
[----:B------:R4:W-:Y:S01]  /*21a20*/  @P0 STG.E desc[UR26][R6.64], R36 ;  /* 0x0000002406000986 */ /* 0x0009e2000c10191a */
[----:B-1----:R-:W-:Y:S01]  /*21a30*/  ISETP.LT.AND P0, PT, R10, UR7, !P1 ;  /* 0x000000070a007c0c */ /* 0x002fe2000cf01270 */
[----:B------:R-:W1:Y:S01]  /*21a40*/  LDCU UR7, c[0x0][0x39c] ;  /* 0x00007380ff0777ac */ /* 0x000e620008000800 */
[----:B------:R-:W-:-:S02]  /*21a50*/  VIADD R11, R13, UR5 ;  /* 0x000000050d0b7c36 */ /* 0x000fc40008000000 */
[----:B------:R-:W-:Y:S01]  /*21a60*/  VIADD R10, R3, 0xe6 ;  /* 0x000000e6030a7836 */ /* 0x000fe20000000000 */
[C---:B-----5:R-:W-:Y:S01]  /*21a70*/  LEA R4, P6, R13.reuse, R2, 0x2 ;  /* 0x000000020d047211 */ /* 0x060fe200078c10ff */
[----:B------:R5:W-:Y:S03]  /*21a80*/  @P4 STG.E desc[UR26][R8.64], R37 ;  /* 0x0000002508004986 */ /* 0x000be6000c10191a */
[----:B------:R-:W-:Y:S01]  /*21a90*/  LEA.HI.X.SX32 R5, R13, R0, 0x2, P6 ;  /* 0x000000000d057211 */ /* 0x000fe200030f16ff */
[C---:B------:R-:W-:Y:S01]  /*21aa0*/  VIADD R13, R11.reuse, UR5 ;  /* 0x000000050b0d7c36 */ /* 0x040fe20008000000 */
[----:B----4-:R-:W-:Y:S02]  /*21ab0*/  LEA R6, P6, R11, R2, 0x2 ;  /* 0x000000020b067211 */ /* 0x010fe400078c10ff */
[----:B---3--:R-:W-:Y:S01]  /*21ac0*/  ISETP.LT.AND P4, PT, R10, UR6, !P1 ;  /* 0x000000060a007c0c */ /* 0x008fe2000cf81270 */
[----:B------:R-:W3:Y:S01]  /*21ad0*/  LDCU UR6, c[0x0][0x39c] ;  /* 0x00007380ff0677ac */ /* 0x000ee20008000800 */
        /* <DEDUP_REMOVED lines=11> */
[----:B-1----:R-:W-:Y:S01]  /*21b90*/  ISETP.LT.AND P3, PT, R11, UR7, !P1 ;  /* 0x000000070b007c0c */ /* 0x002fe2000cf61270 */
[----:B------:R-:W-:Y:S01]  /*21ba0*/  VIADD R12, R3, 0xe9 ;  /* 0x000000e9030c7836 */ /* 0x000fe20000000000 */
[C---:B------:R-:W-:Y:S01]  /*21bb0*/  LEA.HI.X.SX32 R11, R15.reuse, R0, 0x2, P6 ;  /* 0x000000000f0b7211 */ /* 0x040fe200030f16ff */
[----:B------:R-:W1:Y:S01]  /*21bc0*/  LDCU UR7, c[0x0][0x39c] ;  /* 0x00007380ff0777ac */ /* 0x000e620008000800 */
[----:B------:R-:W-:Y:S01]  /*21bd0*/  VIADD R15, R15, UR5 ;  /* 0x000000050f0f7c36 */ /* 0x000fe20008000000 */
[----:B------:R2:W-:Y:S01]  /*21be0*/  @P2 STG.E desc[UR26][R8.64], R40 ;  /* 0x0000002808002986 */ /* 0x0005e2000c10191a */
[----:B---3--:R-:W-:Y:S01]  /*21bf0*/  ISETP.LT.AND P2, PT, R12, UR6, !P1 ;  /* 0x000000060c007c0c */ /* 0x008fe2000cf41270 */
[----:B------:R-:W3:Y:S01]  /*21c00*/  LDCU UR6, c[0x0][0x39c] ;  /* 0x00007380ff0677ac */ /* 0x000ee20008000800 */
[C---:B------:R-:W-:Y:S01]  /*21c10*/  VIADD R13, R15.reuse, UR5 ;  /* 0x000000050f0d7c36 */ /* 0x040fe20008000000 */
[----:B------:R1:W-:Y:S01]  /*21c20*/  @P0 STG.E desc[UR26][R10.64], R41 ;  /* 0x000000290a000986 */ /* 0x0003e2000c10191a */
[----:B----4-:R-:W-:-:S02]  /*21c30*/  LEA R4, P0, R15, R2, 0x2 ;  /* 0x000000020f047211 */ /* 0x010fc400078010ff */
[----:B-----5:R-:W-:Y:S02]  /*21c40*/  IADD3 R7, PT, PT, R3, 0xea, RZ ;  /* 0x000000ea03077810 */ /* 0x020fe40007ffe0ff */
[----:B------:R-:W-:Y:S02]  /*21c50*/  LEA R6, P6, R13, R2, 0x2 ;  /* 0x000000020d067211 */ /* 0x000fe400078c10ff */
[-C--:B------:R-:W-:Y:S01]  /*21c60*/  LEA.HI.X.SX32 R5, R15, R0.reuse, 0x2, P0 ;  /* 0x000000000f057211 */ /* 0x080fe200000f16ff */
[----:B--2---:R-:W-:Y:S01]  /*21c70*/  VIADD R8, R3, 0xeb ;  /* 0x000000eb03087836 */ /* 0x004fe20000000000 */
[----:B------:R-:W-:Y:S01]  /*21c80*/  ISETP.LT.AND P0, PT, R7, UR4, !P1 ;  /* 0x0000000407007c0c */ /* 0x000fe2000cf01270 */
[----:B------:R-:W2:Y:S01]  /*21c90*/  LDCU UR4, c[0x0][0x39c] ;  /* 0x00007380ff0477ac */ /* 0x000ea20008000800 */
        /* <DEDUP_REMOVED lines=10> */
[----:B---3--:R-:W-:Y:S01]  /*21d40*/  ISETP.LT.AND P5, PT, R10, UR6, !P1 ;  /* 0x000000060a007c0c */ /* 0x008fe2000cfa1270 */
[----:B------:R-:W3:Y:S01]  /*21d50*/  LDCU UR6, c[0x0][0x39c] ;  /* 0x00007380ff0677ac */ /* 0x000ee20008000800 */
[----:B----4-:R-:W-:Y:S01]  /*21d60*/  VIADD R5, R3, 0xed ;  /* 0x000000ed03057836 */ /* 0x010fe20000000000 */
        /* <DEDUP_REMOVED lines=17> */
[----:B---3--:R-:W-:Y:S01]  /*21e80*/  ISETP.LT.AND P0, PT, R8, UR6, !P1 ;  /* 0x0000000608007c0c */ /* 0x008fe2000cf01270 */
[----:B------:R-:W-:Y:S01]  /*21e90*/  VIADD R13, R13, UR5 ;  /* 0x000000050d0d7c36 */ /* 0x000fe20008000000 */
[----:B------:R-:W3:Y:S01]  /*21ea0*/  LDCU UR6, c[0x0][0x39c] ;  /* 0x00007380ff0677ac */ /* 0x000ee20008000800 */
[----:B------:R-:W-:-:S02]  /*21eb0*/  VIADD R8, R3, 0xf0 ;  /* 0x000000f003087836 */ /* 0x000fc40000000000 */
[C---:B------:R-:W-:Y:S01]  /*21ec0*/  VIADD R9, R13.reuse, UR5 ;  /* 0x000000050d097c36 */ /* 0x040fe20008000000 */
[C---:B----4-:R-:W-:Y:S01]  /*21ed0*/  LEA R4, P6, R13.reuse, R2, 0x2 ;  /* 0x000000020d047211 */ /* 0x050fe200078c10ff */
        /* <DEDUP_REMOVED lines=10> */
[----:B---3--:R-:W-:Y:S01]  /*21f80*/  ISETP.LT.AND P5, PT, R12, UR6, !P1 ;  /* 0x000000060c007c0c */ /* 0x008fe2000cfa1270 */
[----:B----4-:R-:W-:Y:S01]  /*21f90*/  VIADD R10, R3, 0xf2 ;  /* 0x000000f2030a7836 */ /* 0x010fe20000000000 */
[C---:B------:R-:W-:Y:S01]  /*21fa0*/  LEA.HI.X.SX32 R9, R13.reuse, R0, 0x2, P6 ;  /* 0x000000000d097211 */ /* 0x040fe200030f16ff */
[----:B------:R-:W3:Y:S01]  /*21fb0*/  LDCU UR6, c[0x0][0x39c] ;  /* 0x00007380ff0677ac */ /* 0x000ee20008000800 */
        /* <DEDUP_REMOVED lines=11> */
[----:B--2---:R-:W-:Y:S01]  /*22070*/  ISETP.LT.AND P2, PT, R10, UR4, !P1 ;  /* 0x000000040a007c0c */ /* 0x004fe2000cf41270 */
[----:B------:R-:W2:Y:S01]  /*22080*/  LDCU UR4, c[0x0][0x39c] ;  /* 0x00007380ff0477ac */ /* 0x000ea20008000800 */
[----:B------:R-:W-:Y:S01]  /*22090*/  VIADD R10, R3, 0xf4 ;  /* 0x000000f4030a7836 */ /* 0x000fe20000000000 */
[----:B------:R-:W-:Y:S01]  /*220a0*/  LEA.HI.X.SX32 R7, R11, R0, 0x2, P6 ;  /* 0x000000000b077211 */ /* 0x000fe200030f16ff */
[C---:B------:R-:W-:Y:S01]  /*220b0*/  VIADD R15, R13.reuse, UR5 ;  /* 0x000000050d0f7c36 */ /* 0x040fe20008000000 */
[----:B-----5:R-:W-:Y:S01]  /*220c0*/  LEA R8, P6, R13, R2, 0x2 ;  /* 0x000000020d087211 */ /* 0x020fe200078c10ff */
[----:B------:R4:W-:Y:S01]  /*220d0*/  @P0 STG.E desc[UR26][R4.64], R51 ;  /* 0x0000003304000986 */ /* 0x0009e2000c10191a */
[----:B---3--:R-:W-:Y:S01]  /*220e0*/  ISETP.LT.AND P0, PT, R10, UR6, !P1 ;  /* 0x000000060a007c0c */ /* 0x008fe2000cf01270 */
[----:B------:R-:W-:Y:S01]  /*220f0*/  VIADD R11, R3, 0xf5 ;  /* 0x000000f5030b7836 */ /* 0x000fe20000000000 */
[----:B------:R-:W-:Y:S01]  /*22100*/  LEA.HI.X.SX32 R9, R13, R0, 0x2, P6 ;  /* 0x000000000d097211 */ /* 0x000fe200030f16ff */
[----:B------:R-:W3:Y:S01]  /*22110*/  LDCU UR6, c[0x0][0x39c] ;  /* 0x00007380ff0677ac */ /* 0x000ee20008000800 */
        /* <DEDUP_REMOVED lines=8> */
[----:B--2---:R-:W-:Y:S01]  /*221a0*/  ISETP.LT.AND P5, PT, R12, UR4, !P1 ;  /* 0x000000040c007c0c */ /* 0x004fe2000cfa1270 */
[----:B------:R-:W2:Y:S01]  /*221b0*/  LDCU UR4, c[0x0][0x39c] ;  /* 0x00007380ff0477ac */ /* 0x000ea20008000800 */
[C---:B------:R-:W-:Y:S01]  /*221c0*/  VIADD R13, R15.reuse, UR5 ;  /* 0x000000050f0d7c36 */ /* 0x040fe20008000000 */
[----:B------:R1:W-:Y:S01]  /*221d0*/  @P3 STG.E desc[UR26][R10.64], R54 ;  /* 0x000000360a003986 */ /* 0x0003e2000c10191a */
[----:B----4-:R-:W-:Y:S01]  /*221e0*/  LEA R4, P3, R15, R2, 0x2 ;  /* 0x000000020f047211 */ /* 0x010fe200078610ff */
[----:B-----5:R-:W-:-:S02]  /*221f0*/  VIADD R7, R3, 0xf7 ;  /* 0x000000f703077836 */ /* 0x020fc40000000000 */
[----:B------:R-:W-:Y:S02]  /*22200*/  LEA R6, P6, R13, R2, 0x2 ;  /* 0x000000020d067211 */ /* 0x000fe400078c10ff */
[-C--:B------:R-:W-:Y:S02]  /*22210*/  LEA.HI.X.SX32 R5, R15, R0.reuse, 0x2, P3 ;  /* 0x000000000f057211 */ /* 0x080fe400018f16ff */
[----:B---3--:R-:W-:Y:S01]  /*22220*/  ISETP.LT.AND P3, PT, R7, UR6, !P1 ;  /* 0x0000000607007c0c */ /* 0x008fe2000cf61270 */
[----:B------:R-:W3:Y:S01]  /*22230*/  LDCU UR6, c[0x0][0x39c] ;  /* 0x00007380ff0677ac */ /* 0x000ee20008000800 */
[----:B------:R-:W-:Y:S01]  /*22240*/  VIADD R8, R3, 0xf8 ;  /* 0x000000f803087836 */ /* 0x000fe20000000000 */
[C---:B------:R-:W-:Y:S02]  /*22250*/  LEA.HI.X.SX32 R7, R13.reuse, R0, 0x2, P6 ;  /* 0x000000000d077211 */ /* 0x040fe400030f16ff */
[----:B------:R-:W-:Y:S01]  /*22260*/  IADD3 R13, PT, PT, R13, UR5, RZ ;  /* 0x000000050d0d7c10 */ /* 0x000fe2000fffe0ff */
        /* <DEDUP_REMOVED lines=19> */
[----:B------:R-:W-:-:S02]  /*223a0*/  VIADD R10, R3, 0xfb ;  /* 0x000000fb030a7836 */ /* 0x000fc40000000000 */
[----:B------:R-:W-:Y:S01]  /*223b0*/  VIADD R13, R11, UR5 ;  /* 0x000000050b0d7c36 */ /* 0x000fe20008000000 */
[----:B------:R-:W-:Y:S01]  /*223c0*/  LEA.HI.X.SX32 R7, R7, R0, 0x2, P6 ;  /* 0x0000000007077211 */ /* 0x000fe200030f16ff */
[----:B----4-:R-:W-:Y:S01]  /*223d0*/  VIADD R9, R3, 0xfc ;  /* 0x000000fc03097836 */ /* 0x010fe20000000000 */
[----:B------:R-:W-:Y:S01]  /*223e0*/  LEA R8, P6, R11, R2, 0x2 ;  /* 0x000000020b087211 */ /* 0x000fe200078c10ff */
[----:B------:R4:W-:Y:S01]  /*223f0*/  @P5 STG.E desc[UR26][R4.64], R58 ;  /* 0x0000003a04005986 */ /* 0x0009e2000c10191a */
[----:B------:R-:W-:Y:S01]  /*22400*/  VIADD R15, R13, UR5 ;  /* 0x000000050d0f7c36 */ /* 0x000fe20008000000 */
[----:B-1----:R-:W-:Y:S02]  /*22410*/  ISETP.LT.AND P5, PT, R10, UR7, !P1 ;  /* 0x000000070a007c0c */ /* 0x002fe4000cfa1270 */
[----:B------:R1:W-:Y:S01]  /*22420*/  @P3 STG.E desc[UR26][R6.64], R59 ;  /* 0x0000003b06003986 */ /* 0x0003e2000c10191a */
[----:B--2---:R-:W-:Y:S01]  /*22430*/  ISETP.LT.AND P3, PT, R9, UR4, !P1 ;  /* 0x0000000409007c0c */ /* 0x004fe2000cf61270 */
[----:B------:R-:W-:Y:S01]  /*22440*/  VIADD R17, R15, UR5 ;  /* 0x000000050f117c36 */ /* 0x000fe20008000000 */
[----:B------:R-:W-:Y:S01]  /*22450*/  LEA.HI.X.SX32 R9, R11, R0, 0x2, P6 ;  /* 0x000000000b097211 */ /* 0x000fe200030f16ff */
[----:B------:R-:W2:Y:S01]  /*22460*/  LDCU UR4, c[0x0][0x39c] ;  /* 0x00007380ff0477ac */ /* 0x000ea20008000800 */
[----:B------:R-:W-:Y:S01]  /*22470*/  LEA R10, P6, R13, R2, 0x2 ;  /* 0x000000020d0a7211 */ /* 0x000fe200078c10ff */
[----:B----4-:R-:W-:-:S03]  /*22480*/  VIADD R4, R3, 0xfd ;  /* 0x000000fd03047836 */ /* 0x010fc60000000000 */
[----:B------:R-:W-:Y:S01]  /*22490*/  LEA.HI.X.SX32 R11, R13, R0, 0x2, P6 ;  /* 0x000000000d0b7211 */ /* 0x000fe200030f16ff */
[----:B------:R4:W-:Y:S01]  /*224a0*/  @P2 STG.E desc[UR26][R8.64], R60 ;  /* 0x0000003c08002986 */ /* 0x0009e2000c10191a */
[----:B------:R-:W-:Y:S01]  /*224b0*/  VIADD R13, R17, UR5 ;  /* 0x00000005110d7c36 */ /* 0x000fe20008000000 */
[----:B---3--:R-:W-:Y:S01]  /*224c0*/  ISETP.LT.AND P2, PT, R4, UR6, !P1 ;  /* 0x0000000604007c0c */ /* 0x008fe2000cf41270 */
[----:B------:R-:W3:Y:S02]  /*224d0*/  LDCU UR6, c[0x0][0x39c] ;  /* 0x00007380ff0677ac */ /* 0x000ee40008000800 */
[----:B------:R-:W-:Y:S01]  /*224e0*/  VIADD R19, R13, UR5 ;  /* 0x000000050d137c36 */ /* 0x000fe20008000000 */
[----:B------:R5:W-:Y:S01]  /*224f0*/  @P0 STG.E desc[UR26][R10.64], R61 ;  /* 0x0000003d0a000986 */ /* 0x000be2000c10191a */
[-C--:B------:R-:W-:Y:S02]  /*22500*/  LEA R4, P0, R15, R2.reuse, 0x2 ;  /* 0x000000020f047211 */ /* 0x080fe400078010ff */
[----:B-1----:R-:W-:Y:S01]  /*22510*/  LEA R6, P6, R17, R2, 0x2 ;  /* 0x0000000211067211 */ /* 0x002fe200078c10ff */
[----:B------:R-:W-:Y:S01]  /*22520*/  VIADD R21, R19, UR5 ;  /* 0x0000000513157c36 */ /* 0x000fe20008000000 */
[----:B------:R-:W-:-:S02]  /*22530*/  LEA.HI.X.SX32 R5, R15, R0, 0x2, P0 ;  /* 0x000000000f057211 */ /* 0x000fc400000f16ff */
[----:B------:R-:W-:Y:S01]  /*22540*/  LEA.HI.X.SX32 R7, R17, R0, 0x2, P6 ;  /* 0x0000000011077211 */ /* 0x000fe200030f16ff */
[----:B------:R-:W-:Y:S01]  /*22550*/  VIADD R15, R21, UR5 ;  /* 0x00000005150f7c36 */ /* 0x000fe20008000000 */
[-C--:B----4-:R-:W-:Y:S01]  /*22560*/  LEA R8, P6, R13, R2.reuse, 0x2 ;  /* 0x000000020d087211 */ /* 0x090fe200078c10ff */
[----:B------:R-:W-:Y:S01]  /*22570*/  VIADD R14, R3, 0xfe ;  /* 0x000000fe030e7836 */ /* 0x000fe20000000000 */
[----:B------:R-:W-:Y:S01]  /*22580*/  LEA R12, P0, R19, R2, 0x2 ;  /* 0x00000002130c7211 */ /* 0x000fe200078010ff */
[----:B------:R-:W-:Y:S01]  /*22590*/  VIADD R3, R3, 0xff ;  /* 0x000000ff03037836 */ /* 0x000fe20000000000 */
[----:B------:R-:W-:Y:S02]  /*225a0*/  LEA.HI.X.SX32 R9, R13, R0, 0x2, P6 ;  /* 0x000000000d097211 */ /* 0x000fe400030f16ff */
[----:B-----5:R-:W-:Y:S02]  /*225b0*/  LEA R10, P6, R15, R2, 0x2 ;  /* 0x000000020f0a7211 */ /* 0x020fe400078c10ff */
[----:B------:R-:W-:-:S02]  /*225c0*/  LEA.HI.X.SX32 R13, R19, R0, 0x2, P0 ;  /* 0x00000000130d7211 */ /* 0x000fc400000f16ff */
[----:B--2---:R-:W-:Y:S02]  /*225d0*/  ISETP.LT.AND P0, PT, R14, UR4, !P1 ;  /* 0x000000040e007c0c */ /* 0x004fe4000cf01270 */
[----:B---3--:R-:W-:Y:S02]  /*225e0*/  ISETP.LT.AND P1, PT, R3, UR6, !P1 ;  /* 0x0000000603007c0c */ /* 0x008fe4000cf21270 */
[----:B------:R-:W-:Y:S02]  /*225f0*/  LEA.HI.X.SX32 R11, R15, R0, 0x2, P6 ;  /* 0x000000000f0b7211 */ /* 0x000fe400030f16ff */
[C---:B------:R-:W-:Y:S01]  /*22600*/  LEA R2, P6, R21.reuse, R2, 0x2 ;  /* 0x0000000215027211 */ /* 0x040fe200078c10ff */
[----:B------:R1:W-:Y:S03]  /*22610*/  @P4 STG.E desc[UR26][R4.64], R62 ;  /* 0x0000003e04004986 */ /* 0x0003e6000c10191a */
[----:B------:R-:W-:Y:S01]  /*22620*/  LEA.HI.X.SX32 R3, R21, R0, 0x2, P6 ;  /* 0x0000000015037211 */ /* 0x000fe200030f16ff */
[----:B------:R1:W-:Y:S04]  /*22630*/  @P5 STG.E desc[UR26][R6.64], R63 ;  /* 0x0000003f06005986 */ /* 0x0003e8000c10191a */
[----:B------:R1:W-:Y:S04]  /*22640*/  @P3 STG.E desc[UR26][R8.64], R64 ;  /* 0x0000004008003986 */ /* 0x0003e8000c10191a */
[----:B------:R1:W-:Y:S04]  /*22650*/  @P2 STG.E desc[UR26][R12.64], R65 ;  /* 0x000000410c002986 */ /* 0x0003e8000c10191a */
[----:B------:R1:W-:Y:S04]  /*22660*/  @P0 STG.E desc[UR26][R2.64], R66 ;  /* 0x0000004202000986 */ /* 0x0003e8000c10191a */
[----:B------:R1:W-:Y:S01]  /*22670*/  @P1 STG.E desc[UR26][R10.64], R67 ;  /* 0x000000430a001986 */ /* 0x0003e2000c10191a */
[----:B------:R-:W-:Y:S06]  /*22680*/  BAR.SYNC.DEFER_BLOCKING 0x0 ;  /* 0x0000000000007b1d */ /* 0x000fec0000010000 */
[----:B------:R-:W-:Y:S05]  /*22690*/  BRA.U UP0, `(.L_x_14) ;  /* 0x0000000100a07547 */ /* 0x000fea000b800000 */
[----:B------:R-:W2:Y:S01]  /*226a0*/  S2UR UR5, SR_CgaCtaId ;  /* 0x00000000000579c3 */ /* 0x000ea20000008800 */
[----:B------:R-:W-:Y:S01]  /*226b0*/  NOP ;  /* 0x0000000000007918 */ /* 0x000fe20000000000 */
[----:B------:R-:W-:Y:S01]  /*226c0*/  UMOV UR4, 0x50 ;  /* 0x0000005000047882 */ /* 0x000fe20000000000 */
[----:B------:R-:W-:Y:S02]  /*226d0*/  IMAD.U32 R0, RZ, RZ, UR8 ;  /* 0x00000008ff007e24 */ /* 0x000fe4000f8e00ff */
[----:B-1----:R-:W-:Y:S02]  /*226e0*/  IMAD.MOV.U32 R3, RZ, RZ, 0xffff ;  /* 0x0000ffffff037424 */ /* 0x002fe400078e00ff */
[----:B------:R-:W-:Y:S01]  /*226f0*/  IMAD.MOV.U32 R7, RZ, RZ, 0x1 ;  /* 0x00000001ff077424 */ /* 0x000fe200078e00ff */
[----:B------:R-:W-:-:S04]  /*22700*/  LOP3.LUT R0, R0, 0xffff, RZ, 0xc0, !PT ;  /* 0x0000ffff00007812 */ /* 0x000fc800078ec0ff */
[----:B------:R-:W-:-:S05]  /*22710*/  SHF.R.U32.HI R0, RZ, 0x5, R0 ;  /* 0x00000005ff007819 */ /* 0x000fca0000011600 */
[----:B------:R-:W-:Y:S01]  /*22720*/  VIADD R2, R0, 0x10 ;  /* 0x0000001000027836 */ /* 0x000fe20000000000 */
[----:B------:R-:W-:Y:S01]  /*22730*/  SHF.L.U32 R0, R3, R0, RZ ;  /* 0x0000000003007219 */ /* 0x000fe200000006ff */
[----:B--2---:R-:W-:-:S03]  /*22740*/  ULEA UR6, UR5, UR4, 0x18 ;  /* 0x0000000405067291 */ /* 0x004fc6000f8ec0ff */
[----:B------:R-:W-:-:S04]  /*22750*/  SHF.L.U32 R3, R7, R2, RZ ;  /* 0x0000000207037219 */ /* 0x000fc800000006ff */
[----:B------:R-:W-:Y:S02]  /*22760*/  LOP3.LUT R0, R3, R0, RZ, 0xfc, !PT ;  /* 0x0000000003007212 */ /* 0x000fe400078efcff */
[----:B------:R-:W1:Y:S02]  /*22770*/  LDS R5, [UR6] ;  /* 0x00000006ff057984 */ /* 0x000e640008000800 */
[C---:B------:R-:W-:Y:S02]  /*22780*/  LOP3.LUT R2, R0.reuse, 0xffff, RZ, 0xc0, !PT ;  /* 0x0000ffff00027812 */ /* 0x040fe400078ec0ff */
[----:B-1----:R-:W-:-:S04]  /*22790*/  LOP3.LUT R3, R0, 0xffff, R5, 0x80, !PT ;  /* 0x0000ffff00037812 */ /* 0x002fc800078e8005 */
[----:B------:R-:W-:-:S13]  /*227a0*/  ISETP.NE.AND P0, PT, R3, R2, PT ;  /* 0x000000020300720c */ /* 0x000fda0003f05270 */
[----:B------:R-:W-:Y:S05]  /*227b0*/  @P0 BRA `(.L_x_15) ;  /* 0x0000000000500947 */ /* 0x000fea0003800000 */
[----:B------:R-:W-:Y:S02]  /*227c0*/  SHF.R.U32.HI R5, RZ, 0x10, R5 ;  /* 0x00000010ff057819 */ /* 0x000fe40000011605 */
[----:B------:R-:W-:-:S04]  /*227d0*/  SHF.R.U32.HI R2, RZ, 0x10, R0 ;  /* 0x00000010ff027819 */ /* 0x000fc80000011600 */
[----:B------:R-:W-:-:S04]  /*227e0*/  LOP3.LUT R5, R5, R2, RZ, 0xc0, !PT ;  /* 0x0000000205057212 */ /* 0x000fc800078ec0ff */
[----:B------:R-:W-:-:S13]  /*227f0*/  ISETP.NE.AND P0, PT, R5, R2, PT ;  /* 0x000000020500720c */ /* 0x000fda0003f05270 */
[----:B------:R-:W-:Y:S05]  /*22800*/  @P0 BRA `(.L_x_16) ;  /* 0x0000000000300947 */ /* 0x000fea0003800000 */
[----:B------:R-:W-:Y:S01]  /*22810*/  R2UR UR4, R0 ;  /* 0x00000000000472ca */ /* 0x000fe200000e0000 */
[----:B------:R-:W-:Y:S01]  /*22820*/  VOTEU.ANY UR5, UPT, PT ;  /* 0x0000000000057886 */ /* 0x000fe200038e0100 */
[----:B------:R-:W1:Y:S01]  /*22830*/  S2R R0, SR_LANEID ;  /* 0x0000000000007919 */ /* 0x000e620000000000 */
[----:B------:R-:W-:-:S10]  /*22840*/  UFLO.U32 UR5, UR5 ;  /* 0x00000005000572bd */ /* 0x000fd400080e0000 */
[----:B------:R-:W-:-:S06]  /*22850*/  ULOP3.LUT UR4, URZ, UR4, URZ, 0x33, !UPT ;  /* 0x00000004ff047292 */ /* 0x000fcc000f8e33ff */
[----:B------:R-:W-:-:S04]  /*22860*/  IMAD.U32 R2, RZ, RZ, UR4 ;  /* 0x00000004ff027e24 */ /* 0x000fc8000f8e00ff */
[----:B------:R-:W2:Y:S02]  /*22870*/  REDUX UR7, R2 ;  /* 0x00000000020773c4 */ /* 0x000ea40000000000 */
[----:B------:R3:W-:Y:S01]  /*22880*/  UTCATOMSWS.AND URZ, UR4 ;  /* 0x0000000400ff79e3 */ /* 0x0007e20008000000 */
[----:B-1----:R-:W-:Y:S01]  /*22890*/  ISETP.EQ.U32.AND P0, PT, R0, UR5, PT ;  /* 0x0000000500007c0c */ /* 0x002fe2000bf02070 */
[----:B--2---:R-:W-:-:S12]  /*228a0*/  IMAD.U32 R0, RZ, RZ, UR7 ;  /* 0x00000007ff007e24 */ /* 0x004fd8000f8e00ff */
[----:B------:R3:W-:Y:S01]  /*228b0*/  @P0 ATOMS.AND RZ, [UR6], R0 ;  /* 0x00000000ffff098c */ /* 0x0007e2000a800006 */
[----:B------:R-:W-:Y:S05]  /*228c0*/  BRA `(.L_x_14) ;  /* 0x0000000000147947 */ /* 0x000fea0003800000 */
.L_x_16:
[----:B------:R-:W-:-:S07]  /*228d0*/  MOV R2, 0x228f0 ;  /* 0x000228f000027802 */ /* 0x000fce0000000f00 */
[----:B------:R-:W-:Y:S05]  /*228e0*/  CALL.REL.NOINC `($__internal_0_$__cuda_sm10x_tcgen05_guardrail_trap_col_being_dealloced_not_returned_by_alloc) ;  /* 0x00000000002c7944 */ /* 0x000fea0003c00000 */
[----:B------:R-:W-:Y:S05]  /*228f0*/  BRA `(.L_x_14) ;  /* 0x0000000000087947 */ /* 0x000fea0003800000 */
.L_x_15:
[----:B------:R-:W-:-:S07]  /*22900*/  MOV R2, 0x22920 ;  /* 0x0002292000027802 */ /* 0x000fce0000000f00 */
[----:B------:R-:W-:Y:S05]  /*22910*/  CALL.REL.NOINC `($__internal_2_$__cuda_sm10x_tcgen05_guardrail_trap_unallocated_columns_being_dealloced) ;  /* 0x0000000000387944 */ /* 0x000fea0003c00000 */
.L_x_14:
[----:B------:R-:W-:Y:S01]  /*22920*/  NOP ;  /* 0x0000000000007918 */ /* 0x000fe20000000000 */
[----:B---3--:R-:W-:Y:S05]  /*22930*/  EXIT ;  /* 0x000000000000794d */ /* 0x008fea0003800000 */
.L_x_9:
[----:B------:R-:W2:Y:S02]  /*22940*/  SYNCS.PHASECHK.TRANS64.TRYWAIT P2, [UR11], R4 ;  /* 0x00000004ff0075a7 */ /* 0x000ea4000804110b */
[----:B--2---:R-:W-:Y:S05]  /*22950*/  @!P2 BRA `(.L_x_9) ;  /* 0xfffffffc00f8a947 */ /* 0x004fea000383ffff */
[----:B------:R-:W-:Y:S05]  /*22960*/  BRA `(.L_x_17) ;  /* 0xffffff1000707947 */ /* 0x000fea000383ffff */
.L_x_13:
[----:B------:R-:W1:Y:S02]  /*22970*/  SYNCS.PHASECHK.TRANS64.TRYWAIT P5, [UR11], R4 ;  /* 0x00000004ff0075a7 */ /* 0x000e6400080a110b */
[----:B-1----:R-:W-:Y:S05]  /*22980*/  @!P5 BRA `(.L_x_13) ;  /* 0xfffffffc00f8d947 */ /* 0x002fea000383ffff */
[----:B------:R-:W-:Y:S05]  /*22990*/  BRA `(.L_x_12) ;  /* 0xffffff8000507947 */ /* 0x000fea000383ffff */
        .weak           $__internal_0_$__cuda_sm10x_tcgen05_guardrail_trap_col_being_dealloced_not_returned_by_alloc
        .type           $__internal_0_$__cuda_sm10x_tcgen05_guardrail_trap_col_being_dealloced_not_returned_by_alloc,@function
        .size           $__internal_0_$__cuda_sm10x_tcgen05_guardrail_trap_col_being_dealloced_not_returned_by_alloc,($__internal_1_$__cuda_sm10x_tcgen05_guardrail_trap_phase_invalid_during_alloc - $__internal_0_$__cuda_sm10x_tcgen05_guardrail_trap_col_being_dealloced_not_returned_by_alloc)
$__internal_0_$__cuda_sm10x_tcgen05_guardrail_trap_col_being_dealloced_not_returned_by_alloc:
[----:B------:R-:W-:Y:S05]  /*229a0*/  BPT.TRAP 0x1 ;  /* 0x000000040000795c */ /* 0x000fea0000300000 */
[----:B------:R-:W-:-:S04]  /*229b0*/  IMAD.MOV.U32 R3, RZ, RZ, 0x0 ;  /* 0x00000000ff037424 */ /* 0x000fc800078e00ff */
[----:B------:R-:W-:Y:S05]  /*229c0*/  RET.REL.NODEC R2 `(matmul_kernel) ;  /* 0xfffffdd4028c7950 */ /* 0x000fea0003c3ffff */
        .weak           $__internal_1_$__cuda_sm10x_tcgen05_guardrail_trap_phase_invalid_during_alloc
        .type           $__internal_1_$__cuda_sm10x_tcgen05_guardrail_trap_phase_invalid_during_alloc,@function
        .size           $__internal_1_$__cuda_sm10x_tcgen05_guardrail_trap_phase_invalid_during_alloc,($__internal_2_$__cuda_sm10x_tcgen05_guardrail_trap_unallocated_columns_being_dealloced - $__internal_1_$__cuda_sm10x_tcgen05_guardrail_trap_phase_invalid_during_alloc)
$__internal_1_$__cuda_sm10x_tcgen05_guardrail_trap_phase_invalid_during_alloc:
[----:B------:R-:W-:Y:S05]  /*229d0*/  BPT.TRAP 0x1 ;  /* 0x000000040000795c */ /* 0x000fea0000300000 */
[----:B------:R-:W-:-:S04]  /*229e0*/  IMAD.MOV.U32 R3, RZ, RZ, 0x0 ;  /* 0x00000000ff037424 */ /* 0x000fc800078e00ff */
[----:B------:R-:W-:Y:S05]  /*229f0*/  RET.REL.NODEC R2 `(matmul_kernel) ;  /* 0xfffffdd402807950 */ /* 0x000fea0003c3ffff */
        .weak           $__internal_2_$__cuda_sm10x_tcgen05_guardrail_trap_unallocated_columns_being_dealloced
        .type           $__internal_2_$__cuda_sm10x_tcgen05_guardrail_trap_unallocated_columns_being_dealloced,@function
        .size           $__internal_2_$__cuda_sm10x_tcgen05_guardrail_trap_unallocated_columns_being_dealloced,(.L_x_21 - $__internal_2_$__cuda_sm10x_tcgen05_guardrail_trap_unallocated_columns_being_dealloced)
$__internal_2_$__cuda_sm10x_tcgen05_guardrail_trap_unallocated_columns_being_dealloced:
[----:B------:R-:W-:Y:S05]  /*22a00*/  BPT.TRAP 0x1 ;  /* 0x000000040000795c */ /* 0x000fea0000300000 */
[----:B------:R-:W-:-:S04]  /*22a10*/  IMAD.MOV.U32 R3, RZ, RZ, 0x0 ;  /* 0x00000000ff037424 */ /* 0x000fc800078e00ff */
[----:B------:R-:W-:Y:S05]  /*22a20*/  RET.REL.NODEC R2 `(matmul_kernel) ;  /* 0xfffffdd402747950 */ /* 0x000fea0003c3ffff */
.L_x_18:
[----:B------:R-:W-:-:S00]  /*22a30*/  BRA `(.L_x_18) ;  /* 0xfffffffc00fc7947 */ /* 0x000fc0000383ffff */
[----:B------:R-:W-:-:S00]  /*22a40*/  NOP ;  /* 0x0000000000007918 */ /* 0x000fc00000000000 */
        /* <DEDUP_REMOVED lines=11> */
.L_x_21:


//--------------------- .nv.shared.matmul_kernel  --------------------------
	.section	.nv.shared.matmul_kernel,"aw",@nobits
	.sectionflags	@""
	.align	16
	.zero		1024


//--------------------- .nv.shared.reserved.0     --------------------------
	.section	.nv.shared.reserved.0,"aw",@nobits
	.align	8
	.weak		__nv_reservedSMEM_offset_0_alias
	.size		__nv_reservedSMEM_offset_0_alias, 0, 64
	.other		__nv_reservedSMEM_offset_0_alias,@"STO_CUDA_RESERVED_SHARED STV_DEFAULT"
__nv_reservedSMEM_offset_0_alias:
	.zero		0
.nv.shared.reserved.0:
	.zero		64
	.weak		__nv_reservedSMEM_allocation_phase
	.type		__nv_reservedSMEM_allocation_phase,@object
	.size		__nv_reservedSMEM_allocation_phase,(.L_0 - __nv_reservedSMEM_allocation_phase)
__nv_reservedSMEM_allocation_phase:
	.zero		1
.L_0:
	.zero		7
	.weak		__nv_reservedSMEM_devtool_atexit_pc
	.type		__nv_reservedSMEM_devtool_atexit_pc,@object
	.size		__nv_reservedSMEM_devtool_atexit_pc,(__nv_reservedSMEM_allocation_mask - __nv_reservedSMEM_devtool_atexit_pc)
__nv_reservedSMEM_devtool_atexit_pc:
	.zero		8
	.weak		__nv_reservedSMEM_allocation_mask
	.type		__nv_reservedSMEM_allocation_mask,@object
	.size		__nv_reservedSMEM_allocation_mask,(.L_2 - __nv_reservedSMEM_allocation_mask)
__nv_reservedSMEM_allocation_mask:
	.zero		4
.L_2:


//--------------------- .nv.constant0.matmul_kernel --------------------------
	.section	.nv.constant0.matmul_kernel,"a",@progbits
	.sectionflags	@""
	.align	4
.nv.constant0.matmul_kernel:
	.zero		976


//--------------------- SYMBOLS --------------------------

	.type		.nv.reservedSmem.offset0,@object
	.size		.nv.reservedSmem.offset0,0x4
	.type		.nv.reservedSmem.cap,@object
	.size		.nv.reservedSmem.cap,0x4
